//
// Generated by NVIDIA NVVM Compiler
//
// Compiler Build ID: CL-36424714
// Cuda compilation tools, release 13.0, V13.0.88
// Based on NVVM 20.0.0
//

.version 9.0
.target sm_100
.address_size 64

	// .globl	pad_bool

.visible .entry pad_bool(
	.param .u64 .ptr .align 1 pad_bool_param_0,
	.param .u64 .ptr .align 1 pad_bool_param_1,
	.param .u8 pad_bool_param_2,
	.param .u64 .ptr .align 1 pad_bool_param_3,
	.param .u64 .ptr .align 1 pad_bool_param_4,
	.param .u64 .ptr .align 1 pad_bool_param_5,
	.param .u64 .ptr .align 1 pad_bool_param_6,
	.param .u64 pad_bool_param_7,
	.param .u64 .ptr .align 1 pad_bool_param_8,
	.param .u64 .ptr .align 1 pad_bool_param_9,
	.param .u64 pad_bool_param_10
)
{
	.reg .pred 	%p<35>;
	.reg .b16 	%rs<50>;
	.reg .b32 	%r<61>;
	.reg .b64 	%rd<229>;

	ld.param.s8 	%rs49, [pad_bool_param_2];
	ld.param.u64 	%rd86, [pad_bool_param_3];
	ld.param.u64 	%rd87, [pad_bool_param_6];
	ld.param.u64 	%rd85, [pad_bool_param_7];
	ld.param.u64 	%rd88, [pad_bool_param_8];
	ld.param.u64 	%rd89, [pad_bool_param_9];
	ld.param.u64 	%rd90, [pad_bool_param_10];
	cvta.to.global.u64 	%rd1, %rd87;
	cvta.to.global.u64 	%rd2, %rd89;
	cvta.to.global.u64 	%rd3, %rd88;
	cvta.to.global.u64 	%rd4, %rd86;
	mov.u32 	%r18, %ctaid.x;
	mov.u32 	%r19, %ntid.x;
	mov.u32 	%r20, %tid.x;
	mad.lo.s32 	%r21, %r18, %r19, %r20;
	cvt.u64.u32 	%rd5, %r21;
	setp.le.u64 	%p3, %rd90, %rd5;
	@%p3 bra 	$L__BB0_50;
	cvt.u32.u64 	%r1, %rd85;
	add.s32 	%r60, %r1, -1;
	setp.lt.s32 	%p5, %r60, 0;
	mov.b64 	%rd227, 0;
	mov.pred 	%p34, -1;
	@%p5 bra 	$L__BB0_47;
	setp.lt.u32 	%p6, %r60, 3;
	mov.b16 	%rs48, 0;
	mov.b64 	%rd227, 0;
	mov.u64 	%rd225, %rd5;
	@%p6 bra 	$L__BB0_26;
	add.s32 	%r58, %r1, -2;
	and.b32  	%r22, %r1, -4;
	neg.s32 	%r57, %r22;
	mov.b16 	%rs48, 0;
	mov.b64 	%rd227, 0;
	mov.u64 	%rd225, %rd5;
$L__BB0_4:
	.pragma "nounroll";
	add.s32 	%r7, %r58, 1;
	mul.wide.u32 	%rd95, %r7, 8;
	add.s64 	%rd96, %rd4, %rd95;
	ld.global.u64 	%rd8, [%rd96];
	or.b64  	%rd97, %rd225, %rd8;
	and.b64  	%rd98, %rd97, -4294967296;
	setp.ne.s64 	%p7, %rd98, 0;
	@%p7 bra 	$L__BB0_6;
	cvt.u32.u64 	%r23, %rd8;
	cvt.u32.u64 	%r24, %rd225;
	div.u32 	%r25, %r24, %r23;
	mul.lo.s32 	%r26, %r25, %r23;
	sub.s32 	%r27, %r24, %r26;
	cvt.u64.u32 	%rd208, %r25;
	cvt.u64.u32 	%rd209, %r27;
	bra.uni 	$L__BB0_7;
$L__BB0_6:
	div.s64 	%rd208, %rd225, %rd8;
	mul.lo.s64 	%rd99, %rd208, %rd8;
	sub.s64 	%rd209, %rd225, %rd99;
$L__BB0_7:
	and.b64  	%rd15, %rd209, 4294967295;
	add.s64 	%rd101, %rd3, %rd95;
	ld.global.u64 	%rd16, [%rd101];
	setp.lt.s64 	%p8, %rd15, %rd16;
	mov.b16 	%rs37, 1;
	@%p8 bra 	$L__BB0_9;
	add.s64 	%rd103, %rd2, %rd95;
	ld.global.u64 	%rd104, [%rd103];
	sub.s64 	%rd105, %rd8, %rd104;
	setp.lt.s64 	%p9, %rd15, %rd105;
	selp.b16 	%rs37, %rs48, 1, %p9;
$L__BB0_9:
	sub.s64 	%rd106, %rd15, %rd16;
	add.s64 	%rd108, %rd1, %rd95;
	ld.global.u64 	%rd109, [%rd108];
	mad.lo.s64 	%rd17, %rd106, %rd109, %rd227;
	add.s32 	%r8, %r58, -2;
	mul.wide.u32 	%rd110, %r58, 8;
	add.s64 	%rd111, %rd4, %rd110;
	ld.global.u64 	%rd18, [%rd111];
	or.b64  	%rd112, %rd208, %rd18;
	and.b64  	%rd113, %rd112, -4294967296;
	setp.ne.s64 	%p10, %rd113, 0;
	@%p10 bra 	$L__BB0_11;
	cvt.u32.u64 	%r28, %rd18;
	cvt.u32.u64 	%r29, %rd208;
	div.u32 	%r30, %r29, %r28;
	mul.lo.s32 	%r31, %r30, %r28;
	sub.s32 	%r32, %r29, %r31;
	cvt.u64.u32 	%rd210, %r30;
	cvt.u64.u32 	%rd211, %r32;
	bra.uni 	$L__BB0_12;
$L__BB0_11:
	div.s64 	%rd210, %rd208, %rd18;
	mul.lo.s64 	%rd114, %rd210, %rd18;
	sub.s64 	%rd211, %rd208, %rd114;
$L__BB0_12:
	and.b64  	%rd25, %rd211, 4294967295;
	add.s64 	%rd116, %rd3, %rd110;
	ld.global.u64 	%rd26, [%rd116];
	setp.lt.s64 	%p11, %rd25, %rd26;
	mov.b16 	%rs38, 1;
	@%p11 bra 	$L__BB0_14;
	add.s64 	%rd118, %rd2, %rd110;
	ld.global.u64 	%rd119, [%rd118];
	sub.s64 	%rd120, %rd18, %rd119;
	setp.lt.s64 	%p12, %rd25, %rd120;
	selp.b16 	%rs38, %rs37, 1, %p12;
$L__BB0_14:
	sub.s64 	%rd121, %rd25, %rd26;
	add.s64 	%rd123, %rd1, %rd110;
	ld.global.u64 	%rd124, [%rd123];
	mad.lo.s64 	%rd27, %rd121, %rd124, %rd17;
	add.s32 	%r9, %r58, -1;
	mul.wide.u32 	%rd125, %r9, 8;
	add.s64 	%rd126, %rd4, %rd125;
	ld.global.u64 	%rd28, [%rd126];
	or.b64  	%rd127, %rd210, %rd28;
	and.b64  	%rd128, %rd127, -4294967296;
	setp.ne.s64 	%p13, %rd128, 0;
	@%p13 bra 	$L__BB0_16;
	cvt.u32.u64 	%r33, %rd28;
	cvt.u32.u64 	%r34, %rd210;
	div.u32 	%r35, %r34, %r33;
	mul.lo.s32 	%r36, %r35, %r33;
	sub.s32 	%r37, %r34, %r36;
	cvt.u64.u32 	%rd212, %r35;
	cvt.u64.u32 	%rd213, %r37;
	bra.uni 	$L__BB0_17;
$L__BB0_16:
	div.s64 	%rd212, %rd210, %rd28;
	mul.lo.s64 	%rd129, %rd212, %rd28;
	sub.s64 	%rd213, %rd210, %rd129;
$L__BB0_17:
	and.b64  	%rd35, %rd213, 4294967295;
	add.s64 	%rd131, %rd3, %rd125;
	ld.global.u64 	%rd36, [%rd131];
	setp.lt.s64 	%p14, %rd35, %rd36;
	mov.b16 	%rs39, 1;
	@%p14 bra 	$L__BB0_19;
	add.s64 	%rd133, %rd2, %rd125;
	ld.global.u64 	%rd134, [%rd133];
	sub.s64 	%rd135, %rd28, %rd134;
	setp.lt.s64 	%p15, %rd35, %rd135;
	selp.b16 	%rs39, %rs38, 1, %p15;
$L__BB0_19:
	sub.s64 	%rd136, %rd35, %rd36;
	add.s64 	%rd138, %rd1, %rd125;
	ld.global.u64 	%rd139, [%rd138];
	mad.lo.s64 	%rd37, %rd136, %rd139, %rd27;
	mul.wide.u32 	%rd140, %r8, 8;
	add.s64 	%rd141, %rd4, %rd140;
	ld.global.u64 	%rd38, [%rd141];
	or.b64  	%rd142, %rd212, %rd38;
	and.b64  	%rd143, %rd142, -4294967296;
	setp.ne.s64 	%p16, %rd143, 0;
	@%p16 bra 	$L__BB0_21;
	cvt.u32.u64 	%r38, %rd38;
	cvt.u32.u64 	%r39, %rd212;
	div.u32 	%r40, %r39, %r38;
	mul.lo.s32 	%r41, %r40, %r38;
	sub.s32 	%r42, %r39, %r41;
	cvt.u64.u32 	%rd225, %r40;
	cvt.u64.u32 	%rd215, %r42;
	bra.uni 	$L__BB0_22;
$L__BB0_21:
	div.s64 	%rd225, %rd212, %rd38;
	mul.lo.s64 	%rd144, %rd225, %rd38;
	sub.s64 	%rd215, %rd212, %rd144;
$L__BB0_22:
	and.b64  	%rd45, %rd215, 4294967295;
	add.s64 	%rd146, %rd3, %rd140;
	ld.global.u64 	%rd46, [%rd146];
	setp.lt.s64 	%p17, %rd45, %rd46;
	mov.b16 	%rs48, 1;
	@%p17 bra 	$L__BB0_24;
	add.s64 	%rd148, %rd2, %rd140;
	ld.global.u64 	%rd149, [%rd148];
	sub.s64 	%rd150, %rd38, %rd149;
	setp.lt.s64 	%p18, %rd45, %rd150;
	selp.b16 	%rs48, %rs39, 1, %p18;
$L__BB0_24:
	sub.s64 	%rd151, %rd45, %rd46;
	add.s64 	%rd153, %rd1, %rd140;
	ld.global.u64 	%rd154, [%rd153];
	mad.lo.s64 	%rd227, %rd151, %rd154, %rd37;
	add.s32 	%r58, %r58, -4;
	add.s32 	%r57, %r57, 4;
	setp.ne.s32 	%p19, %r57, 0;
	@%p19 bra 	$L__BB0_4;
	add.s32 	%r60, %r58, 1;
$L__BB0_26:
	and.b32  	%r14, %r1, 3;
	setp.eq.s32 	%p20, %r14, 0;
	@%p20 bra 	$L__BB0_46;
	setp.eq.s32 	%p21, %r14, 1;
	@%p21 bra 	$L__BB0_39;
	mul.wide.u32 	%rd156, %r60, 8;
	add.s64 	%rd157, %rd4, %rd156;
	ld.global.u64 	%rd51, [%rd157];
	or.b64  	%rd158, %rd225, %rd51;
	and.b64  	%rd159, %rd158, -4294967296;
	setp.ne.s64 	%p22, %rd159, 0;
	@%p22 bra 	$L__BB0_30;
	cvt.u32.u64 	%r43, %rd51;
	cvt.u32.u64 	%r44, %rd225;
	div.u32 	%r45, %r44, %r43;
	mul.lo.s32 	%r46, %r45, %r43;
	sub.s32 	%r47, %r44, %r46;
	cvt.u64.u32 	%rd219, %r45;
	cvt.u64.u32 	%rd220, %r47;
	bra.uni 	$L__BB0_31;
$L__BB0_30:
	div.s64 	%rd219, %rd225, %rd51;
	mul.lo.s64 	%rd160, %rd219, %rd51;
	sub.s64 	%rd220, %rd225, %rd160;
$L__BB0_31:
	and.b64  	%rd58, %rd220, 4294967295;
	add.s64 	%rd162, %rd3, %rd156;
	ld.global.u64 	%rd59, [%rd162];
	setp.lt.s64 	%p23, %rd58, %rd59;
	mov.b16 	%rs43, 1;
	@%p23 bra 	$L__BB0_33;
	add.s64 	%rd164, %rd2, %rd156;
	ld.global.u64 	%rd165, [%rd164];
	sub.s64 	%rd166, %rd51, %rd165;
	setp.lt.s64 	%p24, %rd58, %rd166;
	selp.b16 	%rs43, %rs48, 1, %p24;
$L__BB0_33:
	sub.s64 	%rd167, %rd58, %rd59;
	add.s64 	%rd169, %rd1, %rd156;
	ld.global.u64 	%rd170, [%rd169];
	mad.lo.s64 	%rd60, %rd167, %rd170, %rd227;
	add.s32 	%r15, %r60, -1;
	mul.wide.u32 	%rd171, %r15, 8;
	add.s64 	%rd172, %rd4, %rd171;
	ld.global.u64 	%rd61, [%rd172];
	or.b64  	%rd173, %rd219, %rd61;
	and.b64  	%rd174, %rd173, -4294967296;
	setp.ne.s64 	%p25, %rd174, 0;
	@%p25 bra 	$L__BB0_35;
	cvt.u32.u64 	%r48, %rd61;
	cvt.u32.u64 	%r49, %rd219;
	div.u32 	%r50, %r49, %r48;
	mul.lo.s32 	%r51, %r50, %r48;
	sub.s32 	%r52, %r49, %r51;
	cvt.u64.u32 	%rd225, %r50;
	cvt.u64.u32 	%rd222, %r52;
	bra.uni 	$L__BB0_36;
$L__BB0_35:
	div.s64 	%rd225, %rd219, %rd61;
	mul.lo.s64 	%rd175, %rd225, %rd61;
	sub.s64 	%rd222, %rd219, %rd175;
$L__BB0_36:
	and.b64  	%rd68, %rd222, 4294967295;
	add.s64 	%rd177, %rd3, %rd171;
	ld.global.u64 	%rd69, [%rd177];
	setp.lt.s64 	%p26, %rd68, %rd69;
	mov.b16 	%rs48, 1;
	@%p26 bra 	$L__BB0_38;
	add.s64 	%rd179, %rd2, %rd171;
	ld.global.u64 	%rd180, [%rd179];
	sub.s64 	%rd181, %rd61, %rd180;
	setp.lt.s64 	%p27, %rd68, %rd181;
	selp.b16 	%rs48, %rs43, 1, %p27;
$L__BB0_38:
	sub.s64 	%rd182, %rd68, %rd69;
	add.s64 	%rd184, %rd1, %rd171;
	ld.global.u64 	%rd185, [%rd184];
	mad.lo.s64 	%rd227, %rd182, %rd185, %rd60;
	add.s32 	%r60, %r60, -2;
$L__BB0_39:
	and.b32  	%r53, %r1, 1;
	setp.eq.b32 	%p28, %r53, 1;
	not.pred 	%p29, %p28;
	@%p29 bra 	$L__BB0_46;
	mul.wide.u32 	%rd186, %r60, 8;
	add.s64 	%rd187, %rd4, %rd186;
	ld.global.u64 	%rd74, [%rd187];
	or.b64  	%rd188, %rd225, %rd74;
	and.b64  	%rd189, %rd188, -4294967296;
	setp.ne.s64 	%p30, %rd189, 0;
	@%p30 bra 	$L__BB0_42;
	cvt.u32.u64 	%r54, %rd74;
	cvt.u32.u64 	%r55, %rd225;
	rem.u32 	%r56, %r55, %r54;
	cvt.u64.u32 	%rd226, %r56;
	bra.uni 	$L__BB0_43;
$L__BB0_42:
	rem.s64 	%rd226, %rd225, %rd74;
$L__BB0_43:
	and.b64  	%rd78, %rd226, 4294967295;
	add.s64 	%rd191, %rd3, %rd186;
	ld.global.u64 	%rd79, [%rd191];
	setp.lt.s64 	%p31, %rd78, %rd79;
	mov.b16 	%rs47, 1;
	@%p31 bra 	$L__BB0_45;
	add.s64 	%rd193, %rd2, %rd186;
	ld.global.u64 	%rd194, [%rd193];
	sub.s64 	%rd195, %rd74, %rd194;
	setp.lt.s64 	%p32, %rd78, %rd195;
	selp.b16 	%rs47, %rs48, 1, %p32;
$L__BB0_45:
	sub.s64 	%rd196, %rd78, %rd79;
	add.s64 	%rd198, %rd1, %rd186;
	ld.global.u64 	%rd199, [%rd198];
	mad.lo.s64 	%rd227, %rd196, %rd199, %rd227;
	mov.u16 	%rs48, %rs47;
$L__BB0_46:
	and.b16  	%rs35, %rs48, 255;
	setp.eq.s16 	%p34, %rs35, 0;
$L__BB0_47:
	not.pred 	%p33, %p34;
	@%p33 bra 	$L__BB0_49;
	ld.param.u64 	%rd205, [pad_bool_param_1];
	cvta.to.global.u64 	%rd200, %rd205;
	add.s64 	%rd201, %rd200, %rd227;
	ld.global.u8 	%rs49, [%rd201];
$L__BB0_49:
	ld.param.u64 	%rd204, [pad_bool_param_0];
	cvta.to.global.u64 	%rd202, %rd204;
	add.s64 	%rd203, %rd202, %rd5;
	st.global.u8 	[%rd203], %rs49;
$L__BB0_50:
	ret;

}
	// .globl	pad_u8
.visible .entry pad_u8(
	.param .u64 .ptr .align 1 pad_u8_param_0,
	.param .u64 .ptr .align 1 pad_u8_param_1,
	.param .u8 pad_u8_param_2,
	.param .u64 .ptr .align 1 pad_u8_param_3,
	.param .u64 .ptr .align 1 pad_u8_param_4,
	.param .u64 .ptr .align 1 pad_u8_param_5,
	.param .u64 .ptr .align 1 pad_u8_param_6,
	.param .u64 pad_u8_param_7,
	.param .u64 .ptr .align 1 pad_u8_param_8,
	.param .u64 .ptr .align 1 pad_u8_param_9,
	.param .u64 pad_u8_param_10
)
{
	.reg .pred 	%p<35>;
	.reg .b16 	%rs<50>;
	.reg .b32 	%r<61>;
	.reg .b64 	%rd<229>;

	ld.param.u8 	%rs49, [pad_u8_param_2];
	ld.param.u64 	%rd86, [pad_u8_param_3];
	ld.param.u64 	%rd87, [pad_u8_param_6];
	ld.param.u64 	%rd85, [pad_u8_param_7];
	ld.param.u64 	%rd88, [pad_u8_param_8];
	ld.param.u64 	%rd89, [pad_u8_param_9];
	ld.param.u64 	%rd90, [pad_u8_param_10];
	cvta.to.global.u64 	%rd1, %rd87;
	cvta.to.global.u64 	%rd2, %rd89;
	cvta.to.global.u64 	%rd3, %rd88;
	cvta.to.global.u64 	%rd4, %rd86;
	mov.u32 	%r18, %ctaid.x;
	mov.u32 	%r19, %ntid.x;
	mov.u32 	%r20, %tid.x;
	mad.lo.s32 	%r21, %r18, %r19, %r20;
	cvt.u64.u32 	%rd5, %r21;
	setp.le.u64 	%p3, %rd90, %rd5;
	@%p3 bra 	$L__BB1_50;
	cvt.u32.u64 	%r1, %rd85;
	add.s32 	%r60, %r1, -1;
	setp.lt.s32 	%p5, %r60, 0;
	mov.b64 	%rd227, 0;
	mov.pred 	%p34, -1;
	@%p5 bra 	$L__BB1_47;
	setp.lt.u32 	%p6, %r60, 3;
	mov.b16 	%rs48, 0;
	mov.b64 	%rd227, 0;
	mov.u64 	%rd225, %rd5;
	@%p6 bra 	$L__BB1_26;
	add.s32 	%r58, %r1, -2;
	and.b32  	%r22, %r1, -4;
	neg.s32 	%r57, %r22;
	mov.b16 	%rs48, 0;
	mov.b64 	%rd227, 0;
	mov.u64 	%rd225, %rd5;
$L__BB1_4:
	.pragma "nounroll";
	add.s32 	%r7, %r58, 1;
	mul.wide.u32 	%rd95, %r7, 8;
	add.s64 	%rd96, %rd4, %rd95;
	ld.global.u64 	%rd8, [%rd96];
	or.b64  	%rd97, %rd225, %rd8;
	and.b64  	%rd98, %rd97, -4294967296;
	setp.ne.s64 	%p7, %rd98, 0;
	@%p7 bra 	$L__BB1_6;
	cvt.u32.u64 	%r23, %rd8;
	cvt.u32.u64 	%r24, %rd225;
	div.u32 	%r25, %r24, %r23;
	mul.lo.s32 	%r26, %r25, %r23;
	sub.s32 	%r27, %r24, %r26;
	cvt.u64.u32 	%rd208, %r25;
	cvt.u64.u32 	%rd209, %r27;
	bra.uni 	$L__BB1_7;
$L__BB1_6:
	div.s64 	%rd208, %rd225, %rd8;
	mul.lo.s64 	%rd99, %rd208, %rd8;
	sub.s64 	%rd209, %rd225, %rd99;
$L__BB1_7:
	and.b64  	%rd15, %rd209, 4294967295;
	add.s64 	%rd101, %rd3, %rd95;
	ld.global.u64 	%rd16, [%rd101];
	setp.lt.s64 	%p8, %rd15, %rd16;
	mov.b16 	%rs37, 1;
	@%p8 bra 	$L__BB1_9;
	add.s64 	%rd103, %rd2, %rd95;
	ld.global.u64 	%rd104, [%rd103];
	sub.s64 	%rd105, %rd8, %rd104;
	setp.lt.s64 	%p9, %rd15, %rd105;
	selp.b16 	%rs37, %rs48, 1, %p9;
$L__BB1_9:
	sub.s64 	%rd106, %rd15, %rd16;
	add.s64 	%rd108, %rd1, %rd95;
	ld.global.u64 	%rd109, [%rd108];
	mad.lo.s64 	%rd17, %rd106, %rd109, %rd227;
	add.s32 	%r8, %r58, -2;
	mul.wide.u32 	%rd110, %r58, 8;
	add.s64 	%rd111, %rd4, %rd110;
	ld.global.u64 	%rd18, [%rd111];
	or.b64  	%rd112, %rd208, %rd18;
	and.b64  	%rd113, %rd112, -4294967296;
	setp.ne.s64 	%p10, %rd113, 0;
	@%p10 bra 	$L__BB1_11;
	cvt.u32.u64 	%r28, %rd18;
	cvt.u32.u64 	%r29, %rd208;
	div.u32 	%r30, %r29, %r28;
	mul.lo.s32 	%r31, %r30, %r28;
	sub.s32 	%r32, %r29, %r31;
	cvt.u64.u32 	%rd210, %r30;
	cvt.u64.u32 	%rd211, %r32;
	bra.uni 	$L__BB1_12;
$L__BB1_11:
	div.s64 	%rd210, %rd208, %rd18;
	mul.lo.s64 	%rd114, %rd210, %rd18;
	sub.s64 	%rd211, %rd208, %rd114;
$L__BB1_12:
	and.b64  	%rd25, %rd211, 4294967295;
	add.s64 	%rd116, %rd3, %rd110;
	ld.global.u64 	%rd26, [%rd116];
	setp.lt.s64 	%p11, %rd25, %rd26;
	mov.b16 	%rs38, 1;
	@%p11 bra 	$L__BB1_14;
	add.s64 	%rd118, %rd2, %rd110;
	ld.global.u64 	%rd119, [%rd118];
	sub.s64 	%rd120, %rd18, %rd119;
	setp.lt.s64 	%p12, %rd25, %rd120;
	selp.b16 	%rs38, %rs37, 1, %p12;
$L__BB1_14:
	sub.s64 	%rd121, %rd25, %rd26;
	add.s64 	%rd123, %rd1, %rd110;
	ld.global.u64 	%rd124, [%rd123];
	mad.lo.s64 	%rd27, %rd121, %rd124, %rd17;
	add.s32 	%r9, %r58, -1;
	mul.wide.u32 	%rd125, %r9, 8;
	add.s64 	%rd126, %rd4, %rd125;
	ld.global.u64 	%rd28, [%rd126];
	or.b64  	%rd127, %rd210, %rd28;
	and.b64  	%rd128, %rd127, -4294967296;
	setp.ne.s64 	%p13, %rd128, 0;
	@%p13 bra 	$L__BB1_16;
	cvt.u32.u64 	%r33, %rd28;
	cvt.u32.u64 	%r34, %rd210;
	div.u32 	%r35, %r34, %r33;
	mul.lo.s32 	%r36, %r35, %r33;
	sub.s32 	%r37, %r34, %r36;
	cvt.u64.u32 	%rd212, %r35;
	cvt.u64.u32 	%rd213, %r37;
	bra.uni 	$L__BB1_17;
$L__BB1_16:
	div.s64 	%rd212, %rd210, %rd28;
	mul.lo.s64 	%rd129, %rd212, %rd28;
	sub.s64 	%rd213, %rd210, %rd129;
$L__BB1_17:
	and.b64  	%rd35, %rd213, 4294967295;
	add.s64 	%rd131, %rd3, %rd125;
	ld.global.u64 	%rd36, [%rd131];
	setp.lt.s64 	%p14, %rd35, %rd36;
	mov.b16 	%rs39, 1;
	@%p14 bra 	$L__BB1_19;
	add.s64 	%rd133, %rd2, %rd125;
	ld.global.u64 	%rd134, [%rd133];
	sub.s64 	%rd135, %rd28, %rd134;
	setp.lt.s64 	%p15, %rd35, %rd135;
	selp.b16 	%rs39, %rs38, 1, %p15;
$L__BB1_19:
	sub.s64 	%rd136, %rd35, %rd36;
	add.s64 	%rd138, %rd1, %rd125;
	ld.global.u64 	%rd139, [%rd138];
	mad.lo.s64 	%rd37, %rd136, %rd139, %rd27;
	mul.wide.u32 	%rd140, %r8, 8;
	add.s64 	%rd141, %rd4, %rd140;
	ld.global.u64 	%rd38, [%rd141];
	or.b64  	%rd142, %rd212, %rd38;
	and.b64  	%rd143, %rd142, -4294967296;
	setp.ne.s64 	%p16, %rd143, 0;
	@%p16 bra 	$L__BB1_21;
	cvt.u32.u64 	%r38, %rd38;
	cvt.u32.u64 	%r39, %rd212;
	div.u32 	%r40, %r39, %r38;
	mul.lo.s32 	%r41, %r40, %r38;
	sub.s32 	%r42, %r39, %r41;
	cvt.u64.u32 	%rd225, %r40;
	cvt.u64.u32 	%rd215, %r42;
	bra.uni 	$L__BB1_22;
$L__BB1_21:
	div.s64 	%rd225, %rd212, %rd38;
	mul.lo.s64 	%rd144, %rd225, %rd38;
	sub.s64 	%rd215, %rd212, %rd144;
$L__BB1_22:
	and.b64  	%rd45, %rd215, 4294967295;
	add.s64 	%rd146, %rd3, %rd140;
	ld.global.u64 	%rd46, [%rd146];
	setp.lt.s64 	%p17, %rd45, %rd46;
	mov.b16 	%rs48, 1;
	@%p17 bra 	$L__BB1_24;
	add.s64 	%rd148, %rd2, %rd140;
	ld.global.u64 	%rd149, [%rd148];
	sub.s64 	%rd150, %rd38, %rd149;
	setp.lt.s64 	%p18, %rd45, %rd150;
	selp.b16 	%rs48, %rs39, 1, %p18;
$L__BB1_24:
	sub.s64 	%rd151, %rd45, %rd46;
	add.s64 	%rd153, %rd1, %rd140;
	ld.global.u64 	%rd154, [%rd153];
	mad.lo.s64 	%rd227, %rd151, %rd154, %rd37;
	add.s32 	%r58, %r58, -4;
	add.s32 	%r57, %r57, 4;
	setp.ne.s32 	%p19, %r57, 0;
	@%p19 bra 	$L__BB1_4;
	add.s32 	%r60, %r58, 1;
$L__BB1_26:
	and.b32  	%r14, %r1, 3;
	setp.eq.s32 	%p20, %r14, 0;
	@%p20 bra 	$L__BB1_46;
	setp.eq.s32 	%p21, %r14, 1;
	@%p21 bra 	$L__BB1_39;
	mul.wide.u32 	%rd156, %r60, 8;
	add.s64 	%rd157, %rd4, %rd156;
	ld.global.u64 	%rd51, [%rd157];
	or.b64  	%rd158, %rd225, %rd51;
	and.b64  	%rd159, %rd158, -4294967296;
	setp.ne.s64 	%p22, %rd159, 0;
	@%p22 bra 	$L__BB1_30;
	cvt.u32.u64 	%r43, %rd51;
	cvt.u32.u64 	%r44, %rd225;
	div.u32 	%r45, %r44, %r43;
	mul.lo.s32 	%r46, %r45, %r43;
	sub.s32 	%r47, %r44, %r46;
	cvt.u64.u32 	%rd219, %r45;
	cvt.u64.u32 	%rd220, %r47;
	bra.uni 	$L__BB1_31;
$L__BB1_30:
	div.s64 	%rd219, %rd225, %rd51;
	mul.lo.s64 	%rd160, %rd219, %rd51;
	sub.s64 	%rd220, %rd225, %rd160;
$L__BB1_31:
	and.b64  	%rd58, %rd220, 4294967295;
	add.s64 	%rd162, %rd3, %rd156;
	ld.global.u64 	%rd59, [%rd162];
	setp.lt.s64 	%p23, %rd58, %rd59;
	mov.b16 	%rs43, 1;
	@%p23 bra 	$L__BB1_33;
	add.s64 	%rd164, %rd2, %rd156;
	ld.global.u64 	%rd165, [%rd164];
	sub.s64 	%rd166, %rd51, %rd165;
	setp.lt.s64 	%p24, %rd58, %rd166;
	selp.b16 	%rs43, %rs48, 1, %p24;
$L__BB1_33:
	sub.s64 	%rd167, %rd58, %rd59;
	add.s64 	%rd169, %rd1, %rd156;
	ld.global.u64 	%rd170, [%rd169];
	mad.lo.s64 	%rd60, %rd167, %rd170, %rd227;
	add.s32 	%r15, %r60, -1;
	mul.wide.u32 	%rd171, %r15, 8;
	add.s64 	%rd172, %rd4, %rd171;
	ld.global.u64 	%rd61, [%rd172];
	or.b64  	%rd173, %rd219, %rd61;
	and.b64  	%rd174, %rd173, -4294967296;
	setp.ne.s64 	%p25, %rd174, 0;
	@%p25 bra 	$L__BB1_35;
	cvt.u32.u64 	%r48, %rd61;
	cvt.u32.u64 	%r49, %rd219;
	div.u32 	%r50, %r49, %r48;
	mul.lo.s32 	%r51, %r50, %r48;
	sub.s32 	%r52, %r49, %r51;
	cvt.u64.u32 	%rd225, %r50;
	cvt.u64.u32 	%rd222, %r52;
	bra.uni 	$L__BB1_36;
$L__BB1_35:
	div.s64 	%rd225, %rd219, %rd61;
	mul.lo.s64 	%rd175, %rd225, %rd61;
	sub.s64 	%rd222, %rd219, %rd175;
$L__BB1_36:
	and.b64  	%rd68, %rd222, 4294967295;
	add.s64 	%rd177, %rd3, %rd171;
	ld.global.u64 	%rd69, [%rd177];
	setp.lt.s64 	%p26, %rd68, %rd69;
	mov.b16 	%rs48, 1;
	@%p26 bra 	$L__BB1_38;
	add.s64 	%rd179, %rd2, %rd171;
	ld.global.u64 	%rd180, [%rd179];
	sub.s64 	%rd181, %rd61, %rd180;
	setp.lt.s64 	%p27, %rd68, %rd181;
	selp.b16 	%rs48, %rs43, 1, %p27;
$L__BB1_38:
	sub.s64 	%rd182, %rd68, %rd69;
	add.s64 	%rd184, %rd1, %rd171;
	ld.global.u64 	%rd185, [%rd184];
	mad.lo.s64 	%rd227, %rd182, %rd185, %rd60;
	add.s32 	%r60, %r60, -2;
$L__BB1_39:
	and.b32  	%r53, %r1, 1;
	setp.eq.b32 	%p28, %r53, 1;
	not.pred 	%p29, %p28;
	@%p29 bra 	$L__BB1_46;
	mul.wide.u32 	%rd186, %r60, 8;
	add.s64 	%rd187, %rd4, %rd186;
	ld.global.u64 	%rd74, [%rd187];
	or.b64  	%rd188, %rd225, %rd74;
	and.b64  	%rd189, %rd188, -4294967296;
	setp.ne.s64 	%p30, %rd189, 0;
	@%p30 bra 	$L__BB1_42;
	cvt.u32.u64 	%r54, %rd74;
	cvt.u32.u64 	%r55, %rd225;
	rem.u32 	%r56, %r55, %r54;
	cvt.u64.u32 	%rd226, %r56;
	bra.uni 	$L__BB1_43;
$L__BB1_42:
	rem.s64 	%rd226, %rd225, %rd74;
$L__BB1_43:
	and.b64  	%rd78, %rd226, 4294967295;
	add.s64 	%rd191, %rd3, %rd186;
	ld.global.u64 	%rd79, [%rd191];
	setp.lt.s64 	%p31, %rd78, %rd79;
	mov.b16 	%rs47, 1;
	@%p31 bra 	$L__BB1_45;
	add.s64 	%rd193, %rd2, %rd186;
	ld.global.u64 	%rd194, [%rd193];
	sub.s64 	%rd195, %rd74, %rd194;
	setp.lt.s64 	%p32, %rd78, %rd195;
	selp.b16 	%rs47, %rs48, 1, %p32;
$L__BB1_45:
	sub.s64 	%rd196, %rd78, %rd79;
	add.s64 	%rd198, %rd1, %rd186;
	ld.global.u64 	%rd199, [%rd198];
	mad.lo.s64 	%rd227, %rd196, %rd199, %rd227;
	mov.u16 	%rs48, %rs47;
$L__BB1_46:
	and.b16  	%rs35, %rs48, 255;
	setp.eq.s16 	%p34, %rs35, 0;
$L__BB1_47:
	not.pred 	%p33, %p34;
	@%p33 bra 	$L__BB1_49;
	ld.param.u64 	%rd205, [pad_u8_param_1];
	cvta.to.global.u64 	%rd200, %rd205;
	add.s64 	%rd201, %rd200, %rd227;
	ld.global.u8 	%rs49, [%rd201];
$L__BB1_49:
	ld.param.u64 	%rd204, [pad_u8_param_0];
	cvta.to.global.u64 	%rd202, %rd204;
	add.s64 	%rd203, %rd202, %rd5;
	st.global.u8 	[%rd203], %rs49;
$L__BB1_50:
	ret;

}
	// .globl	pad_i8
.visible .entry pad_i8(
	.param .u64 .ptr .align 1 pad_i8_param_0,
	.param .u64 .ptr .align 1 pad_i8_param_1,
	.param .u8 pad_i8_param_2,
	.param .u64 .ptr .align 1 pad_i8_param_3,
	.param .u64 .ptr .align 1 pad_i8_param_4,
	.param .u64 .ptr .align 1 pad_i8_param_5,
	.param .u64 .ptr .align 1 pad_i8_param_6,
	.param .u64 pad_i8_param_7,
	.param .u64 .ptr .align 1 pad_i8_param_8,
	.param .u64 .ptr .align 1 pad_i8_param_9,
	.param .u64 pad_i8_param_10
)
{
	.reg .pred 	%p<35>;
	.reg .b16 	%rs<50>;
	.reg .b32 	%r<61>;
	.reg .b64 	%rd<229>;

	ld.param.s8 	%rs49, [pad_i8_param_2];
	ld.param.u64 	%rd86, [pad_i8_param_3];
	ld.param.u64 	%rd87, [pad_i8_param_6];
	ld.param.u64 	%rd85, [pad_i8_param_7];
	ld.param.u64 	%rd88, [pad_i8_param_8];
	ld.param.u64 	%rd89, [pad_i8_param_9];
	ld.param.u64 	%rd90, [pad_i8_param_10];
	cvta.to.global.u64 	%rd1, %rd87;
	cvta.to.global.u64 	%rd2, %rd89;
	cvta.to.global.u64 	%rd3, %rd88;
	cvta.to.global.u64 	%rd4, %rd86;
	mov.u32 	%r18, %ctaid.x;
	mov.u32 	%r19, %ntid.x;
	mov.u32 	%r20, %tid.x;
	mad.lo.s32 	%r21, %r18, %r19, %r20;
	cvt.u64.u32 	%rd5, %r21;
	setp.le.u64 	%p3, %rd90, %rd5;
	@%p3 bra 	$L__BB2_50;
	cvt.u32.u64 	%r1, %rd85;
	add.s32 	%r60, %r1, -1;
	setp.lt.s32 	%p5, %r60, 0;
	mov.b64 	%rd227, 0;
	mov.pred 	%p34, -1;
	@%p5 bra 	$L__BB2_47;
	setp.lt.u32 	%p6, %r60, 3;
	mov.b16 	%rs48, 0;
	mov.b64 	%rd227, 0;
	mov.u64 	%rd225, %rd5;
	@%p6 bra 	$L__BB2_26;
	add.s32 	%r58, %r1, -2;
	and.b32  	%r22, %r1, -4;
	neg.s32 	%r57, %r22;
	mov.b16 	%rs48, 0;
	mov.b64 	%rd227, 0;
	mov.u64 	%rd225, %rd5;
$L__BB2_4:
	.pragma "nounroll";
	add.s32 	%r7, %r58, 1;
	mul.wide.u32 	%rd95, %r7, 8;
	add.s64 	%rd96, %rd4, %rd95;
	ld.global.u64 	%rd8, [%rd96];
	or.b64  	%rd97, %rd225, %rd8;
	and.b64  	%rd98, %rd97, -4294967296;
	setp.ne.s64 	%p7, %rd98, 0;
	@%p7 bra 	$L__BB2_6;
	cvt.u32.u64 	%r23, %rd8;
	cvt.u32.u64 	%r24, %rd225;
	div.u32 	%r25, %r24, %r23;
	mul.lo.s32 	%r26, %r25, %r23;
	sub.s32 	%r27, %r24, %r26;
	cvt.u64.u32 	%rd208, %r25;
	cvt.u64.u32 	%rd209, %r27;
	bra.uni 	$L__BB2_7;
$L__BB2_6:
	div.s64 	%rd208, %rd225, %rd8;
	mul.lo.s64 	%rd99, %rd208, %rd8;
	sub.s64 	%rd209, %rd225, %rd99;
$L__BB2_7:
	and.b64  	%rd15, %rd209, 4294967295;
	add.s64 	%rd101, %rd3, %rd95;
	ld.global.u64 	%rd16, [%rd101];
	setp.lt.s64 	%p8, %rd15, %rd16;
	mov.b16 	%rs37, 1;
	@%p8 bra 	$L__BB2_9;
	add.s64 	%rd103, %rd2, %rd95;
	ld.global.u64 	%rd104, [%rd103];
	sub.s64 	%rd105, %rd8, %rd104;
	setp.lt.s64 	%p9, %rd15, %rd105;
	selp.b16 	%rs37, %rs48, 1, %p9;
$L__BB2_9:
	sub.s64 	%rd106, %rd15, %rd16;
	add.s64 	%rd108, %rd1, %rd95;
	ld.global.u64 	%rd109, [%rd108];
	mad.lo.s64 	%rd17, %rd106, %rd109, %rd227;
	add.s32 	%r8, %r58, -2;
	mul.wide.u32 	%rd110, %r58, 8;
	add.s64 	%rd111, %rd4, %rd110;
	ld.global.u64 	%rd18, [%rd111];
	or.b64  	%rd112, %rd208, %rd18;
	and.b64  	%rd113, %rd112, -4294967296;
	setp.ne.s64 	%p10, %rd113, 0;
	@%p10 bra 	$L__BB2_11;
	cvt.u32.u64 	%r28, %rd18;
	cvt.u32.u64 	%r29, %rd208;
	div.u32 	%r30, %r29, %r28;
	mul.lo.s32 	%r31, %r30, %r28;
	sub.s32 	%r32, %r29, %r31;
	cvt.u64.u32 	%rd210, %r30;
	cvt.u64.u32 	%rd211, %r32;
	bra.uni 	$L__BB2_12;
$L__BB2_11:
	div.s64 	%rd210, %rd208, %rd18;
	mul.lo.s64 	%rd114, %rd210, %rd18;
	sub.s64 	%rd211, %rd208, %rd114;
$L__BB2_12:
	and.b64  	%rd25, %rd211, 4294967295;
	add.s64 	%rd116, %rd3, %rd110;
	ld.global.u64 	%rd26, [%rd116];
	setp.lt.s64 	%p11, %rd25, %rd26;
	mov.b16 	%rs38, 1;
	@%p11 bra 	$L__BB2_14;
	add.s64 	%rd118, %rd2, %rd110;
	ld.global.u64 	%rd119, [%rd118];
	sub.s64 	%rd120, %rd18, %rd119;
	setp.lt.s64 	%p12, %rd25, %rd120;
	selp.b16 	%rs38, %rs37, 1, %p12;
$L__BB2_14:
	sub.s64 	%rd121, %rd25, %rd26;
	add.s64 	%rd123, %rd1, %rd110;
	ld.global.u64 	%rd124, [%rd123];
	mad.lo.s64 	%rd27, %rd121, %rd124, %rd17;
	add.s32 	%r9, %r58, -1;
	mul.wide.u32 	%rd125, %r9, 8;
	add.s64 	%rd126, %rd4, %rd125;
	ld.global.u64 	%rd28, [%rd126];
	or.b64  	%rd127, %rd210, %rd28;
	and.b64  	%rd128, %rd127, -4294967296;
	setp.ne.s64 	%p13, %rd128, 0;
	@%p13 bra 	$L__BB2_16;
	cvt.u32.u64 	%r33, %rd28;
	cvt.u32.u64 	%r34, %rd210;
	div.u32 	%r35, %r34, %r33;
	mul.lo.s32 	%r36, %r35, %r33;
	sub.s32 	%r37, %r34, %r36;
	cvt.u64.u32 	%rd212, %r35;
	cvt.u64.u32 	%rd213, %r37;
	bra.uni 	$L__BB2_17;
$L__BB2_16:
	div.s64 	%rd212, %rd210, %rd28;
	mul.lo.s64 	%rd129, %rd212, %rd28;
	sub.s64 	%rd213, %rd210, %rd129;
$L__BB2_17:
	and.b64  	%rd35, %rd213, 4294967295;
	add.s64 	%rd131, %rd3, %rd125;
	ld.global.u64 	%rd36, [%rd131];
	setp.lt.s64 	%p14, %rd35, %rd36;
	mov.b16 	%rs39, 1;
	@%p14 bra 	$L__BB2_19;
	add.s64 	%rd133, %rd2, %rd125;
	ld.global.u64 	%rd134, [%rd133];
	sub.s64 	%rd135, %rd28, %rd134;
	setp.lt.s64 	%p15, %rd35, %rd135;
	selp.b16 	%rs39, %rs38, 1, %p15;
$L__BB2_19:
	sub.s64 	%rd136, %rd35, %rd36;
	add.s64 	%rd138, %rd1, %rd125;
	ld.global.u64 	%rd139, [%rd138];
	mad.lo.s64 	%rd37, %rd136, %rd139, %rd27;
	mul.wide.u32 	%rd140, %r8, 8;
	add.s64 	%rd141, %rd4, %rd140;
	ld.global.u64 	%rd38, [%rd141];
	or.b64  	%rd142, %rd212, %rd38;
	and.b64  	%rd143, %rd142, -4294967296;
	setp.ne.s64 	%p16, %rd143, 0;
	@%p16 bra 	$L__BB2_21;
	cvt.u32.u64 	%r38, %rd38;
	cvt.u32.u64 	%r39, %rd212;
	div.u32 	%r40, %r39, %r38;
	mul.lo.s32 	%r41, %r40, %r38;
	sub.s32 	%r42, %r39, %r41;
	cvt.u64.u32 	%rd225, %r40;
	cvt.u64.u32 	%rd215, %r42;
	bra.uni 	$L__BB2_22;
$L__BB2_21:
	div.s64 	%rd225, %rd212, %rd38;
	mul.lo.s64 	%rd144, %rd225, %rd38;
	sub.s64 	%rd215, %rd212, %rd144;
$L__BB2_22:
	and.b64  	%rd45, %rd215, 4294967295;
	add.s64 	%rd146, %rd3, %rd140;
	ld.global.u64 	%rd46, [%rd146];
	setp.lt.s64 	%p17, %rd45, %rd46;
	mov.b16 	%rs48, 1;
	@%p17 bra 	$L__BB2_24;
	add.s64 	%rd148, %rd2, %rd140;
	ld.global.u64 	%rd149, [%rd148];
	sub.s64 	%rd150, %rd38, %rd149;
	setp.lt.s64 	%p18, %rd45, %rd150;
	selp.b16 	%rs48, %rs39, 1, %p18;
$L__BB2_24:
	sub.s64 	%rd151, %rd45, %rd46;
	add.s64 	%rd153, %rd1, %rd140;
	ld.global.u64 	%rd154, [%rd153];
	mad.lo.s64 	%rd227, %rd151, %rd154, %rd37;
	add.s32 	%r58, %r58, -4;
	add.s32 	%r57, %r57, 4;
	setp.ne.s32 	%p19, %r57, 0;
	@%p19 bra 	$L__BB2_4;
	add.s32 	%r60, %r58, 1;
$L__BB2_26:
	and.b32  	%r14, %r1, 3;
	setp.eq.s32 	%p20, %r14, 0;
	@%p20 bra 	$L__BB2_46;
	setp.eq.s32 	%p21, %r14, 1;
	@%p21 bra 	$L__BB2_39;
	mul.wide.u32 	%rd156, %r60, 8;
	add.s64 	%rd157, %rd4, %rd156;
	ld.global.u64 	%rd51, [%rd157];
	or.b64  	%rd158, %rd225, %rd51;
	and.b64  	%rd159, %rd158, -4294967296;
	setp.ne.s64 	%p22, %rd159, 0;
	@%p22 bra 	$L__BB2_30;
	cvt.u32.u64 	%r43, %rd51;
	cvt.u32.u64 	%r44, %rd225;
	div.u32 	%r45, %r44, %r43;
	mul.lo.s32 	%r46, %r45, %r43;
	sub.s32 	%r47, %r44, %r46;
	cvt.u64.u32 	%rd219, %r45;
	cvt.u64.u32 	%rd220, %r47;
	bra.uni 	$L__BB2_31;
$L__BB2_30:
	div.s64 	%rd219, %rd225, %rd51;
	mul.lo.s64 	%rd160, %rd219, %rd51;
	sub.s64 	%rd220, %rd225, %rd160;
$L__BB2_31:
	and.b64  	%rd58, %rd220, 4294967295;
	add.s64 	%rd162, %rd3, %rd156;
	ld.global.u64 	%rd59, [%rd162];
	setp.lt.s64 	%p23, %rd58, %rd59;
	mov.b16 	%rs43, 1;
	@%p23 bra 	$L__BB2_33;
	add.s64 	%rd164, %rd2, %rd156;
	ld.global.u64 	%rd165, [%rd164];
	sub.s64 	%rd166, %rd51, %rd165;
	setp.lt.s64 	%p24, %rd58, %rd166;
	selp.b16 	%rs43, %rs48, 1, %p24;
$L__BB2_33:
	sub.s64 	%rd167, %rd58, %rd59;
	add.s64 	%rd169, %rd1, %rd156;
	ld.global.u64 	%rd170, [%rd169];
	mad.lo.s64 	%rd60, %rd167, %rd170, %rd227;
	add.s32 	%r15, %r60, -1;
	mul.wide.u32 	%rd171, %r15, 8;
	add.s64 	%rd172, %rd4, %rd171;
	ld.global.u64 	%rd61, [%rd172];
	or.b64  	%rd173, %rd219, %rd61;
	and.b64  	%rd174, %rd173, -4294967296;
	setp.ne.s64 	%p25, %rd174, 0;
	@%p25 bra 	$L__BB2_35;
	cvt.u32.u64 	%r48, %rd61;
	cvt.u32.u64 	%r49, %rd219;
	div.u32 	%r50, %r49, %r48;
	mul.lo.s32 	%r51, %r50, %r48;
	sub.s32 	%r52, %r49, %r51;
	cvt.u64.u32 	%rd225, %r50;
	cvt.u64.u32 	%rd222, %r52;
	bra.uni 	$L__BB2_36;
$L__BB2_35:
	div.s64 	%rd225, %rd219, %rd61;
	mul.lo.s64 	%rd175, %rd225, %rd61;
	sub.s64 	%rd222, %rd219, %rd175;
$L__BB2_36:
	and.b64  	%rd68, %rd222, 4294967295;
	add.s64 	%rd177, %rd3, %rd171;
	ld.global.u64 	%rd69, [%rd177];
	setp.lt.s64 	%p26, %rd68, %rd69;
	mov.b16 	%rs48, 1;
	@%p26 bra 	$L__BB2_38;
	add.s64 	%rd179, %rd2, %rd171;
	ld.global.u64 	%rd180, [%rd179];
	sub.s64 	%rd181, %rd61, %rd180;
	setp.lt.s64 	%p27, %rd68, %rd181;
	selp.b16 	%rs48, %rs43, 1, %p27;
$L__BB2_38:
	sub.s64 	%rd182, %rd68, %rd69;
	add.s64 	%rd184, %rd1, %rd171;
	ld.global.u64 	%rd185, [%rd184];
	mad.lo.s64 	%rd227, %rd182, %rd185, %rd60;
	add.s32 	%r60, %r60, -2;
$L__BB2_39:
	and.b32  	%r53, %r1, 1;
	setp.eq.b32 	%p28, %r53, 1;
	not.pred 	%p29, %p28;
	@%p29 bra 	$L__BB2_46;
	mul.wide.u32 	%rd186, %r60, 8;
	add.s64 	%rd187, %rd4, %rd186;
	ld.global.u64 	%rd74, [%rd187];
	or.b64  	%rd188, %rd225, %rd74;
	and.b64  	%rd189, %rd188, -4294967296;
	setp.ne.s64 	%p30, %rd189, 0;
	@%p30 bra 	$L__BB2_42;
	cvt.u32.u64 	%r54, %rd74;
	cvt.u32.u64 	%r55, %rd225;
	rem.u32 	%r56, %r55, %r54;
	cvt.u64.u32 	%rd226, %r56;
	bra.uni 	$L__BB2_43;
$L__BB2_42:
	rem.s64 	%rd226, %rd225, %rd74;
$L__BB2_43:
	and.b64  	%rd78, %rd226, 4294967295;
	add.s64 	%rd191, %rd3, %rd186;
	ld.global.u64 	%rd79, [%rd191];
	setp.lt.s64 	%p31, %rd78, %rd79;
	mov.b16 	%rs47, 1;
	@%p31 bra 	$L__BB2_45;
	add.s64 	%rd193, %rd2, %rd186;
	ld.global.u64 	%rd194, [%rd193];
	sub.s64 	%rd195, %rd74, %rd194;
	setp.lt.s64 	%p32, %rd78, %rd195;
	selp.b16 	%rs47, %rs48, 1, %p32;
$L__BB2_45:
	sub.s64 	%rd196, %rd78, %rd79;
	add.s64 	%rd198, %rd1, %rd186;
	ld.global.u64 	%rd199, [%rd198];
	mad.lo.s64 	%rd227, %rd196, %rd199, %rd227;
	mov.u16 	%rs48, %rs47;
$L__BB2_46:
	and.b16  	%rs35, %rs48, 255;
	setp.eq.s16 	%p34, %rs35, 0;
$L__BB2_47:
	not.pred 	%p33, %p34;
	@%p33 bra 	$L__BB2_49;
	ld.param.u64 	%rd205, [pad_i8_param_1];
	cvta.to.global.u64 	%rd200, %rd205;
	add.s64 	%rd201, %rd200, %rd227;
	ld.global.u8 	%rs49, [%rd201];
$L__BB2_49:
	ld.param.u64 	%rd204, [pad_i8_param_0];
	cvta.to.global.u64 	%rd202, %rd204;
	add.s64 	%rd203, %rd202, %rd5;
	st.global.u8 	[%rd203], %rs49;
$L__BB2_50:
	ret;

}
	// .globl	pad_u16
.visible .entry pad_u16(
	.param .u64 .ptr .align 1 pad_u16_param_0,
	.param .u64 .ptr .align 1 pad_u16_param_1,
	.param .u16 pad_u16_param_2,
	.param .u64 .ptr .align 1 pad_u16_param_3,
	.param .u64 .ptr .align 1 pad_u16_param_4,
	.param .u64 .ptr .align 1 pad_u16_param_5,
	.param .u64 .ptr .align 1 pad_u16_param_6,
	.param .u64 pad_u16_param_7,
	.param .u64 .ptr .align 1 pad_u16_param_8,
	.param .u64 .ptr .align 1 pad_u16_param_9,
	.param .u64 pad_u16_param_10
)
{
	.reg .pred 	%p<35>;
	.reg .b16 	%rs<50>;
	.reg .b32 	%r<61>;
	.reg .b64 	%rd<231>;

	ld.param.u16 	%rs49, [pad_u16_param_2];
	ld.param.u64 	%rd86, [pad_u16_param_3];
	ld.param.u64 	%rd87, [pad_u16_param_6];
	ld.param.u64 	%rd85, [pad_u16_param_7];
	ld.param.u64 	%rd88, [pad_u16_param_8];
	ld.param.u64 	%rd89, [pad_u16_param_9];
	ld.param.u64 	%rd90, [pad_u16_param_10];
	cvta.to.global.u64 	%rd1, %rd87;
	cvta.to.global.u64 	%rd2, %rd89;
	cvta.to.global.u64 	%rd3, %rd88;
	cvta.to.global.u64 	%rd4, %rd86;
	mov.u32 	%r18, %ctaid.x;
	mov.u32 	%r19, %ntid.x;
	mov.u32 	%r20, %tid.x;
	mad.lo.s32 	%r21, %r18, %r19, %r20;
	cvt.u64.u32 	%rd5, %r21;
	setp.le.u64 	%p3, %rd90, %rd5;
	@%p3 bra 	$L__BB3_50;
	cvt.u32.u64 	%r1, %rd85;
	add.s32 	%r60, %r1, -1;
	setp.lt.s32 	%p5, %r60, 0;
	mov.b64 	%rd229, 0;
	mov.pred 	%p34, -1;
	@%p5 bra 	$L__BB3_47;
	setp.lt.u32 	%p6, %r60, 3;
	mov.b16 	%rs48, 0;
	mov.b64 	%rd229, 0;
	mov.u64 	%rd227, %rd5;
	@%p6 bra 	$L__BB3_26;
	add.s32 	%r58, %r1, -2;
	and.b32  	%r22, %r1, -4;
	neg.s32 	%r57, %r22;
	mov.b16 	%rs48, 0;
	mov.b64 	%rd229, 0;
	mov.u64 	%rd227, %rd5;
$L__BB3_4:
	.pragma "nounroll";
	add.s32 	%r7, %r58, 1;
	mul.wide.u32 	%rd95, %r7, 8;
	add.s64 	%rd96, %rd4, %rd95;
	ld.global.u64 	%rd8, [%rd96];
	or.b64  	%rd97, %rd227, %rd8;
	and.b64  	%rd98, %rd97, -4294967296;
	setp.ne.s64 	%p7, %rd98, 0;
	@%p7 bra 	$L__BB3_6;
	cvt.u32.u64 	%r23, %rd8;
	cvt.u32.u64 	%r24, %rd227;
	div.u32 	%r25, %r24, %r23;
	mul.lo.s32 	%r26, %r25, %r23;
	sub.s32 	%r27, %r24, %r26;
	cvt.u64.u32 	%rd210, %r25;
	cvt.u64.u32 	%rd211, %r27;
	bra.uni 	$L__BB3_7;
$L__BB3_6:
	div.s64 	%rd210, %rd227, %rd8;
	mul.lo.s64 	%rd99, %rd210, %rd8;
	sub.s64 	%rd211, %rd227, %rd99;
$L__BB3_7:
	and.b64  	%rd15, %rd211, 4294967295;
	add.s64 	%rd101, %rd3, %rd95;
	ld.global.u64 	%rd16, [%rd101];
	setp.lt.s64 	%p8, %rd15, %rd16;
	mov.b16 	%rs37, 1;
	@%p8 bra 	$L__BB3_9;
	add.s64 	%rd103, %rd2, %rd95;
	ld.global.u64 	%rd104, [%rd103];
	sub.s64 	%rd105, %rd8, %rd104;
	setp.lt.s64 	%p9, %rd15, %rd105;
	selp.b16 	%rs37, %rs48, 1, %p9;
$L__BB3_9:
	sub.s64 	%rd106, %rd15, %rd16;
	add.s64 	%rd108, %rd1, %rd95;
	ld.global.u64 	%rd109, [%rd108];
	mad.lo.s64 	%rd17, %rd106, %rd109, %rd229;
	add.s32 	%r8, %r58, -2;
	mul.wide.u32 	%rd110, %r58, 8;
	add.s64 	%rd111, %rd4, %rd110;
	ld.global.u64 	%rd18, [%rd111];
	or.b64  	%rd112, %rd210, %rd18;
	and.b64  	%rd113, %rd112, -4294967296;
	setp.ne.s64 	%p10, %rd113, 0;
	@%p10 bra 	$L__BB3_11;
	cvt.u32.u64 	%r28, %rd18;
	cvt.u32.u64 	%r29, %rd210;
	div.u32 	%r30, %r29, %r28;
	mul.lo.s32 	%r31, %r30, %r28;
	sub.s32 	%r32, %r29, %r31;
	cvt.u64.u32 	%rd212, %r30;
	cvt.u64.u32 	%rd213, %r32;
	bra.uni 	$L__BB3_12;
$L__BB3_11:
	div.s64 	%rd212, %rd210, %rd18;
	mul.lo.s64 	%rd114, %rd212, %rd18;
	sub.s64 	%rd213, %rd210, %rd114;
$L__BB3_12:
	and.b64  	%rd25, %rd213, 4294967295;
	add.s64 	%rd116, %rd3, %rd110;
	ld.global.u64 	%rd26, [%rd116];
	setp.lt.s64 	%p11, %rd25, %rd26;
	mov.b16 	%rs38, 1;
	@%p11 bra 	$L__BB3_14;
	add.s64 	%rd118, %rd2, %rd110;
	ld.global.u64 	%rd119, [%rd118];
	sub.s64 	%rd120, %rd18, %rd119;
	setp.lt.s64 	%p12, %rd25, %rd120;
	selp.b16 	%rs38, %rs37, 1, %p12;
$L__BB3_14:
	sub.s64 	%rd121, %rd25, %rd26;
	add.s64 	%rd123, %rd1, %rd110;
	ld.global.u64 	%rd124, [%rd123];
	mad.lo.s64 	%rd27, %rd121, %rd124, %rd17;
	add.s32 	%r9, %r58, -1;
	mul.wide.u32 	%rd125, %r9, 8;
	add.s64 	%rd126, %rd4, %rd125;
	ld.global.u64 	%rd28, [%rd126];
	or.b64  	%rd127, %rd212, %rd28;
	and.b64  	%rd128, %rd127, -4294967296;
	setp.ne.s64 	%p13, %rd128, 0;
	@%p13 bra 	$L__BB3_16;
	cvt.u32.u64 	%r33, %rd28;
	cvt.u32.u64 	%r34, %rd212;
	div.u32 	%r35, %r34, %r33;
	mul.lo.s32 	%r36, %r35, %r33;
	sub.s32 	%r37, %r34, %r36;
	cvt.u64.u32 	%rd214, %r35;
	cvt.u64.u32 	%rd215, %r37;
	bra.uni 	$L__BB3_17;
$L__BB3_16:
	div.s64 	%rd214, %rd212, %rd28;
	mul.lo.s64 	%rd129, %rd214, %rd28;
	sub.s64 	%rd215, %rd212, %rd129;
$L__BB3_17:
	and.b64  	%rd35, %rd215, 4294967295;
	add.s64 	%rd131, %rd3, %rd125;
	ld.global.u64 	%rd36, [%rd131];
	setp.lt.s64 	%p14, %rd35, %rd36;
	mov.b16 	%rs39, 1;
	@%p14 bra 	$L__BB3_19;
	add.s64 	%rd133, %rd2, %rd125;
	ld.global.u64 	%rd134, [%rd133];
	sub.s64 	%rd135, %rd28, %rd134;
	setp.lt.s64 	%p15, %rd35, %rd135;
	selp.b16 	%rs39, %rs38, 1, %p15;
$L__BB3_19:
	sub.s64 	%rd136, %rd35, %rd36;
	add.s64 	%rd138, %rd1, %rd125;
	ld.global.u64 	%rd139, [%rd138];
	mad.lo.s64 	%rd37, %rd136, %rd139, %rd27;
	mul.wide.u32 	%rd140, %r8, 8;
	add.s64 	%rd141, %rd4, %rd140;
	ld.global.u64 	%rd38, [%rd141];
	or.b64  	%rd142, %rd214, %rd38;
	and.b64  	%rd143, %rd142, -4294967296;
	setp.ne.s64 	%p16, %rd143, 0;
	@%p16 bra 	$L__BB3_21;
	cvt.u32.u64 	%r38, %rd38;
	cvt.u32.u64 	%r39, %rd214;
	div.u32 	%r40, %r39, %r38;
	mul.lo.s32 	%r41, %r40, %r38;
	sub.s32 	%r42, %r39, %r41;
	cvt.u64.u32 	%rd227, %r40;
	cvt.u64.u32 	%rd217, %r42;
	bra.uni 	$L__BB3_22;
$L__BB3_21:
	div.s64 	%rd227, %rd214, %rd38;
	mul.lo.s64 	%rd144, %rd227, %rd38;
	sub.s64 	%rd217, %rd214, %rd144;
$L__BB3_22:
	and.b64  	%rd45, %rd217, 4294967295;
	add.s64 	%rd146, %rd3, %rd140;
	ld.global.u64 	%rd46, [%rd146];
	setp.lt.s64 	%p17, %rd45, %rd46;
	mov.b16 	%rs48, 1;
	@%p17 bra 	$L__BB3_24;
	add.s64 	%rd148, %rd2, %rd140;
	ld.global.u64 	%rd149, [%rd148];
	sub.s64 	%rd150, %rd38, %rd149;
	setp.lt.s64 	%p18, %rd45, %rd150;
	selp.b16 	%rs48, %rs39, 1, %p18;
$L__BB3_24:
	sub.s64 	%rd151, %rd45, %rd46;
	add.s64 	%rd153, %rd1, %rd140;
	ld.global.u64 	%rd154, [%rd153];
	mad.lo.s64 	%rd229, %rd151, %rd154, %rd37;
	add.s32 	%r58, %r58, -4;
	add.s32 	%r57, %r57, 4;
	setp.ne.s32 	%p19, %r57, 0;
	@%p19 bra 	$L__BB3_4;
	add.s32 	%r60, %r58, 1;
$L__BB3_26:
	and.b32  	%r14, %r1, 3;
	setp.eq.s32 	%p20, %r14, 0;
	@%p20 bra 	$L__BB3_46;
	setp.eq.s32 	%p21, %r14, 1;
	@%p21 bra 	$L__BB3_39;
	mul.wide.u32 	%rd156, %r60, 8;
	add.s64 	%rd157, %rd4, %rd156;
	ld.global.u64 	%rd51, [%rd157];
	or.b64  	%rd158, %rd227, %rd51;
	and.b64  	%rd159, %rd158, -4294967296;
	setp.ne.s64 	%p22, %rd159, 0;
	@%p22 bra 	$L__BB3_30;
	cvt.u32.u64 	%r43, %rd51;
	cvt.u32.u64 	%r44, %rd227;
	div.u32 	%r45, %r44, %r43;
	mul.lo.s32 	%r46, %r45, %r43;
	sub.s32 	%r47, %r44, %r46;
	cvt.u64.u32 	%rd221, %r45;
	cvt.u64.u32 	%rd222, %r47;
	bra.uni 	$L__BB3_31;
$L__BB3_30:
	div.s64 	%rd221, %rd227, %rd51;
	mul.lo.s64 	%rd160, %rd221, %rd51;
	sub.s64 	%rd222, %rd227, %rd160;
$L__BB3_31:
	and.b64  	%rd58, %rd222, 4294967295;
	add.s64 	%rd162, %rd3, %rd156;
	ld.global.u64 	%rd59, [%rd162];
	setp.lt.s64 	%p23, %rd58, %rd59;
	mov.b16 	%rs43, 1;
	@%p23 bra 	$L__BB3_33;
	add.s64 	%rd164, %rd2, %rd156;
	ld.global.u64 	%rd165, [%rd164];
	sub.s64 	%rd166, %rd51, %rd165;
	setp.lt.s64 	%p24, %rd58, %rd166;
	selp.b16 	%rs43, %rs48, 1, %p24;
$L__BB3_33:
	sub.s64 	%rd167, %rd58, %rd59;
	add.s64 	%rd169, %rd1, %rd156;
	ld.global.u64 	%rd170, [%rd169];
	mad.lo.s64 	%rd60, %rd167, %rd170, %rd229;
	add.s32 	%r15, %r60, -1;
	mul.wide.u32 	%rd171, %r15, 8;
	add.s64 	%rd172, %rd4, %rd171;
	ld.global.u64 	%rd61, [%rd172];
	or.b64  	%rd173, %rd221, %rd61;
	and.b64  	%rd174, %rd173, -4294967296;
	setp.ne.s64 	%p25, %rd174, 0;
	@%p25 bra 	$L__BB3_35;
	cvt.u32.u64 	%r48, %rd61;
	cvt.u32.u64 	%r49, %rd221;
	div.u32 	%r50, %r49, %r48;
	mul.lo.s32 	%r51, %r50, %r48;
	sub.s32 	%r52, %r49, %r51;
	cvt.u64.u32 	%rd227, %r50;
	cvt.u64.u32 	%rd224, %r52;
	bra.uni 	$L__BB3_36;
$L__BB3_35:
	div.s64 	%rd227, %rd221, %rd61;
	mul.lo.s64 	%rd175, %rd227, %rd61;
	sub.s64 	%rd224, %rd221, %rd175;
$L__BB3_36:
	and.b64  	%rd68, %rd224, 4294967295;
	add.s64 	%rd177, %rd3, %rd171;
	ld.global.u64 	%rd69, [%rd177];
	setp.lt.s64 	%p26, %rd68, %rd69;
	mov.b16 	%rs48, 1;
	@%p26 bra 	$L__BB3_38;
	add.s64 	%rd179, %rd2, %rd171;
	ld.global.u64 	%rd180, [%rd179];
	sub.s64 	%rd181, %rd61, %rd180;
	setp.lt.s64 	%p27, %rd68, %rd181;
	selp.b16 	%rs48, %rs43, 1, %p27;
$L__BB3_38:
	sub.s64 	%rd182, %rd68, %rd69;
	add.s64 	%rd184, %rd1, %rd171;
	ld.global.u64 	%rd185, [%rd184];
	mad.lo.s64 	%rd229, %rd182, %rd185, %rd60;
	add.s32 	%r60, %r60, -2;
$L__BB3_39:
	and.b32  	%r53, %r1, 1;
	setp.eq.b32 	%p28, %r53, 1;
	not.pred 	%p29, %p28;
	@%p29 bra 	$L__BB3_46;
	mul.wide.u32 	%rd186, %r60, 8;
	add.s64 	%rd187, %rd4, %rd186;
	ld.global.u64 	%rd74, [%rd187];
	or.b64  	%rd188, %rd227, %rd74;
	and.b64  	%rd189, %rd188, -4294967296;
	setp.ne.s64 	%p30, %rd189, 0;
	@%p30 bra 	$L__BB3_42;
	cvt.u32.u64 	%r54, %rd74;
	cvt.u32.u64 	%r55, %rd227;
	rem.u32 	%r56, %r55, %r54;
	cvt.u64.u32 	%rd228, %r56;
	bra.uni 	$L__BB3_43;
$L__BB3_42:
	rem.s64 	%rd228, %rd227, %rd74;
$L__BB3_43:
	and.b64  	%rd78, %rd228, 4294967295;
	add.s64 	%rd191, %rd3, %rd186;
	ld.global.u64 	%rd79, [%rd191];
	setp.lt.s64 	%p31, %rd78, %rd79;
	mov.b16 	%rs47, 1;
	@%p31 bra 	$L__BB3_45;
	add.s64 	%rd193, %rd2, %rd186;
	ld.global.u64 	%rd194, [%rd193];
	sub.s64 	%rd195, %rd74, %rd194;
	setp.lt.s64 	%p32, %rd78, %rd195;
	selp.b16 	%rs47, %rs48, 1, %p32;
$L__BB3_45:
	sub.s64 	%rd196, %rd78, %rd79;
	add.s64 	%rd198, %rd1, %rd186;
	ld.global.u64 	%rd199, [%rd198];
	mad.lo.s64 	%rd229, %rd196, %rd199, %rd229;
	mov.u16 	%rs48, %rs47;
$L__BB3_46:
	and.b16  	%rs35, %rs48, 255;
	setp.eq.s16 	%p34, %rs35, 0;
$L__BB3_47:
	not.pred 	%p33, %p34;
	@%p33 bra 	$L__BB3_49;
	ld.param.u64 	%rd207, [pad_u16_param_1];
	cvta.to.global.u64 	%rd200, %rd207;
	shl.b64 	%rd201, %rd229, 1;
	add.s64 	%rd202, %rd200, %rd201;
	ld.global.u16 	%rs49, [%rd202];
$L__BB3_49:
	ld.param.u64 	%rd206, [pad_u16_param_0];
	cvta.to.global.u64 	%rd203, %rd206;
	shl.b64 	%rd204, %rd5, 1;
	add.s64 	%rd205, %rd203, %rd204;
	st.global.u16 	[%rd205], %rs49;
$L__BB3_50:
	ret;

}
	// .globl	pad_i16
.visible .entry pad_i16(
	.param .u64 .ptr .align 1 pad_i16_param_0,
	.param .u64 .ptr .align 1 pad_i16_param_1,
	.param .u16 pad_i16_param_2,
	.param .u64 .ptr .align 1 pad_i16_param_3,
	.param .u64 .ptr .align 1 pad_i16_param_4,
	.param .u64 .ptr .align 1 pad_i16_param_5,
	.param .u64 .ptr .align 1 pad_i16_param_6,
	.param .u64 pad_i16_param_7,
	.param .u64 .ptr .align 1 pad_i16_param_8,
	.param .u64 .ptr .align 1 pad_i16_param_9,
	.param .u64 pad_i16_param_10
)
{
	.reg .pred 	%p<35>;
	.reg .b16 	%rs<50>;
	.reg .b32 	%r<61>;
	.reg .b64 	%rd<231>;

	ld.param.u16 	%rs49, [pad_i16_param_2];
	ld.param.u64 	%rd86, [pad_i16_param_3];
	ld.param.u64 	%rd87, [pad_i16_param_6];
	ld.param.u64 	%rd85, [pad_i16_param_7];
	ld.param.u64 	%rd88, [pad_i16_param_8];
	ld.param.u64 	%rd89, [pad_i16_param_9];
	ld.param.u64 	%rd90, [pad_i16_param_10];
	cvta.to.global.u64 	%rd1, %rd87;
	cvta.to.global.u64 	%rd2, %rd89;
	cvta.to.global.u64 	%rd3, %rd88;
	cvta.to.global.u64 	%rd4, %rd86;
	mov.u32 	%r18, %ctaid.x;
	mov.u32 	%r19, %ntid.x;
	mov.u32 	%r20, %tid.x;
	mad.lo.s32 	%r21, %r18, %r19, %r20;
	cvt.u64.u32 	%rd5, %r21;
	setp.le.u64 	%p3, %rd90, %rd5;
	@%p3 bra 	$L__BB4_50;
	cvt.u32.u64 	%r1, %rd85;
	add.s32 	%r60, %r1, -1;
	setp.lt.s32 	%p5, %r60, 0;
	mov.b64 	%rd229, 0;
	mov.pred 	%p34, -1;
	@%p5 bra 	$L__BB4_47;
	setp.lt.u32 	%p6, %r60, 3;
	mov.b16 	%rs48, 0;
	mov.b64 	%rd229, 0;
	mov.u64 	%rd227, %rd5;
	@%p6 bra 	$L__BB4_26;
	add.s32 	%r58, %r1, -2;
	and.b32  	%r22, %r1, -4;
	neg.s32 	%r57, %r22;
	mov.b16 	%rs48, 0;
	mov.b64 	%rd229, 0;
	mov.u64 	%rd227, %rd5;
$L__BB4_4:
	.pragma "nounroll";
	add.s32 	%r7, %r58, 1;
	mul.wide.u32 	%rd95, %r7, 8;
	add.s64 	%rd96, %rd4, %rd95;
	ld.global.u64 	%rd8, [%rd96];
	or.b64  	%rd97, %rd227, %rd8;
	and.b64  	%rd98, %rd97, -4294967296;
	setp.ne.s64 	%p7, %rd98, 0;
	@%p7 bra 	$L__BB4_6;
	cvt.u32.u64 	%r23, %rd8;
	cvt.u32.u64 	%r24, %rd227;
	div.u32 	%r25, %r24, %r23;
	mul.lo.s32 	%r26, %r25, %r23;
	sub.s32 	%r27, %r24, %r26;
	cvt.u64.u32 	%rd210, %r25;
	cvt.u64.u32 	%rd211, %r27;
	bra.uni 	$L__BB4_7;
$L__BB4_6:
	div.s64 	%rd210, %rd227, %rd8;
	mul.lo.s64 	%rd99, %rd210, %rd8;
	sub.s64 	%rd211, %rd227, %rd99;
$L__BB4_7:
	and.b64  	%rd15, %rd211, 4294967295;
	add.s64 	%rd101, %rd3, %rd95;
	ld.global.u64 	%rd16, [%rd101];
	setp.lt.s64 	%p8, %rd15, %rd16;
	mov.b16 	%rs37, 1;
	@%p8 bra 	$L__BB4_9;
	add.s64 	%rd103, %rd2, %rd95;
	ld.global.u64 	%rd104, [%rd103];
	sub.s64 	%rd105, %rd8, %rd104;
	setp.lt.s64 	%p9, %rd15, %rd105;
	selp.b16 	%rs37, %rs48, 1, %p9;
$L__BB4_9:
	sub.s64 	%rd106, %rd15, %rd16;
	add.s64 	%rd108, %rd1, %rd95;
	ld.global.u64 	%rd109, [%rd108];
	mad.lo.s64 	%rd17, %rd106, %rd109, %rd229;
	add.s32 	%r8, %r58, -2;
	mul.wide.u32 	%rd110, %r58, 8;
	add.s64 	%rd111, %rd4, %rd110;
	ld.global.u64 	%rd18, [%rd111];
	or.b64  	%rd112, %rd210, %rd18;
	and.b64  	%rd113, %rd112, -4294967296;
	setp.ne.s64 	%p10, %rd113, 0;
	@%p10 bra 	$L__BB4_11;
	cvt.u32.u64 	%r28, %rd18;
	cvt.u32.u64 	%r29, %rd210;
	div.u32 	%r30, %r29, %r28;
	mul.lo.s32 	%r31, %r30, %r28;
	sub.s32 	%r32, %r29, %r31;
	cvt.u64.u32 	%rd212, %r30;
	cvt.u64.u32 	%rd213, %r32;
	bra.uni 	$L__BB4_12;
$L__BB4_11:
	div.s64 	%rd212, %rd210, %rd18;
	mul.lo.s64 	%rd114, %rd212, %rd18;
	sub.s64 	%rd213, %rd210, %rd114;
$L__BB4_12:
	and.b64  	%rd25, %rd213, 4294967295;
	add.s64 	%rd116, %rd3, %rd110;
	ld.global.u64 	%rd26, [%rd116];
	setp.lt.s64 	%p11, %rd25, %rd26;
	mov.b16 	%rs38, 1;
	@%p11 bra 	$L__BB4_14;
	add.s64 	%rd118, %rd2, %rd110;
	ld.global.u64 	%rd119, [%rd118];
	sub.s64 	%rd120, %rd18, %rd119;
	setp.lt.s64 	%p12, %rd25, %rd120;
	selp.b16 	%rs38, %rs37, 1, %p12;
$L__BB4_14:
	sub.s64 	%rd121, %rd25, %rd26;
	add.s64 	%rd123, %rd1, %rd110;
	ld.global.u64 	%rd124, [%rd123];
	mad.lo.s64 	%rd27, %rd121, %rd124, %rd17;
	add.s32 	%r9, %r58, -1;
	mul.wide.u32 	%rd125, %r9, 8;
	add.s64 	%rd126, %rd4, %rd125;
	ld.global.u64 	%rd28, [%rd126];
	or.b64  	%rd127, %rd212, %rd28;
	and.b64  	%rd128, %rd127, -4294967296;
	setp.ne.s64 	%p13, %rd128, 0;
	@%p13 bra 	$L__BB4_16;
	cvt.u32.u64 	%r33, %rd28;
	cvt.u32.u64 	%r34, %rd212;
	div.u32 	%r35, %r34, %r33;
	mul.lo.s32 	%r36, %r35, %r33;
	sub.s32 	%r37, %r34, %r36;
	cvt.u64.u32 	%rd214, %r35;
	cvt.u64.u32 	%rd215, %r37;
	bra.uni 	$L__BB4_17;
$L__BB4_16:
	div.s64 	%rd214, %rd212, %rd28;
	mul.lo.s64 	%rd129, %rd214, %rd28;
	sub.s64 	%rd215, %rd212, %rd129;
$L__BB4_17:
	and.b64  	%rd35, %rd215, 4294967295;
	add.s64 	%rd131, %rd3, %rd125;
	ld.global.u64 	%rd36, [%rd131];
	setp.lt.s64 	%p14, %rd35, %rd36;
	mov.b16 	%rs39, 1;
	@%p14 bra 	$L__BB4_19;
	add.s64 	%rd133, %rd2, %rd125;
	ld.global.u64 	%rd134, [%rd133];
	sub.s64 	%rd135, %rd28, %rd134;
	setp.lt.s64 	%p15, %rd35, %rd135;
	selp.b16 	%rs39, %rs38, 1, %p15;
$L__BB4_19:
	sub.s64 	%rd136, %rd35, %rd36;
	add.s64 	%rd138, %rd1, %rd125;
	ld.global.u64 	%rd139, [%rd138];
	mad.lo.s64 	%rd37, %rd136, %rd139, %rd27;
	mul.wide.u32 	%rd140, %r8, 8;
	add.s64 	%rd141, %rd4, %rd140;
	ld.global.u64 	%rd38, [%rd141];
	or.b64  	%rd142, %rd214, %rd38;
	and.b64  	%rd143, %rd142, -4294967296;
	setp.ne.s64 	%p16, %rd143, 0;
	@%p16 bra 	$L__BB4_21;
	cvt.u32.u64 	%r38, %rd38;
	cvt.u32.u64 	%r39, %rd214;
	div.u32 	%r40, %r39, %r38;
	mul.lo.s32 	%r41, %r40, %r38;
	sub.s32 	%r42, %r39, %r41;
	cvt.u64.u32 	%rd227, %r40;
	cvt.u64.u32 	%rd217, %r42;
	bra.uni 	$L__BB4_22;
$L__BB4_21:
	div.s64 	%rd227, %rd214, %rd38;
	mul.lo.s64 	%rd144, %rd227, %rd38;
	sub.s64 	%rd217, %rd214, %rd144;
$L__BB4_22:
	and.b64  	%rd45, %rd217, 4294967295;
	add.s64 	%rd146, %rd3, %rd140;
	ld.global.u64 	%rd46, [%rd146];
	setp.lt.s64 	%p17, %rd45, %rd46;
	mov.b16 	%rs48, 1;
	@%p17 bra 	$L__BB4_24;
	add.s64 	%rd148, %rd2, %rd140;
	ld.global.u64 	%rd149, [%rd148];
	sub.s64 	%rd150, %rd38, %rd149;
	setp.lt.s64 	%p18, %rd45, %rd150;
	selp.b16 	%rs48, %rs39, 1, %p18;
$L__BB4_24:
	sub.s64 	%rd151, %rd45, %rd46;
	add.s64 	%rd153, %rd1, %rd140;
	ld.global.u64 	%rd154, [%rd153];
	mad.lo.s64 	%rd229, %rd151, %rd154, %rd37;
	add.s32 	%r58, %r58, -4;
	add.s32 	%r57, %r57, 4;
	setp.ne.s32 	%p19, %r57, 0;
	@%p19 bra 	$L__BB4_4;
	add.s32 	%r60, %r58, 1;
$L__BB4_26:
	and.b32  	%r14, %r1, 3;
	setp.eq.s32 	%p20, %r14, 0;
	@%p20 bra 	$L__BB4_46;
	setp.eq.s32 	%p21, %r14, 1;
	@%p21 bra 	$L__BB4_39;
	mul.wide.u32 	%rd156, %r60, 8;
	add.s64 	%rd157, %rd4, %rd156;
	ld.global.u64 	%rd51, [%rd157];
	or.b64  	%rd158, %rd227, %rd51;
	and.b64  	%rd159, %rd158, -4294967296;
	setp.ne.s64 	%p22, %rd159, 0;
	@%p22 bra 	$L__BB4_30;
	cvt.u32.u64 	%r43, %rd51;
	cvt.u32.u64 	%r44, %rd227;
	div.u32 	%r45, %r44, %r43;
	mul.lo.s32 	%r46, %r45, %r43;
	sub.s32 	%r47, %r44, %r46;
	cvt.u64.u32 	%rd221, %r45;
	cvt.u64.u32 	%rd222, %r47;
	bra.uni 	$L__BB4_31;
$L__BB4_30:
	div.s64 	%rd221, %rd227, %rd51;
	mul.lo.s64 	%rd160, %rd221, %rd51;
	sub.s64 	%rd222, %rd227, %rd160;
$L__BB4_31:
	and.b64  	%rd58, %rd222, 4294967295;
	add.s64 	%rd162, %rd3, %rd156;
	ld.global.u64 	%rd59, [%rd162];
	setp.lt.s64 	%p23, %rd58, %rd59;
	mov.b16 	%rs43, 1;
	@%p23 bra 	$L__BB4_33;
	add.s64 	%rd164, %rd2, %rd156;
	ld.global.u64 	%rd165, [%rd164];
	sub.s64 	%rd166, %rd51, %rd165;
	setp.lt.s64 	%p24, %rd58, %rd166;
	selp.b16 	%rs43, %rs48, 1, %p24;
$L__BB4_33:
	sub.s64 	%rd167, %rd58, %rd59;
	add.s64 	%rd169, %rd1, %rd156;
	ld.global.u64 	%rd170, [%rd169];
	mad.lo.s64 	%rd60, %rd167, %rd170, %rd229;
	add.s32 	%r15, %r60, -1;
	mul.wide.u32 	%rd171, %r15, 8;
	add.s64 	%rd172, %rd4, %rd171;
	ld.global.u64 	%rd61, [%rd172];
	or.b64  	%rd173, %rd221, %rd61;
	and.b64  	%rd174, %rd173, -4294967296;
	setp.ne.s64 	%p25, %rd174, 0;
	@%p25 bra 	$L__BB4_35;
	cvt.u32.u64 	%r48, %rd61;
	cvt.u32.u64 	%r49, %rd221;
	div.u32 	%r50, %r49, %r48;
	mul.lo.s32 	%r51, %r50, %r48;
	sub.s32 	%r52, %r49, %r51;
	cvt.u64.u32 	%rd227, %r50;
	cvt.u64.u32 	%rd224, %r52;
	bra.uni 	$L__BB4_36;
$L__BB4_35:
	div.s64 	%rd227, %rd221, %rd61;
	mul.lo.s64 	%rd175, %rd227, %rd61;
	sub.s64 	%rd224, %rd221, %rd175;
$L__BB4_36:
	and.b64  	%rd68, %rd224, 4294967295;
	add.s64 	%rd177, %rd3, %rd171;
	ld.global.u64 	%rd69, [%rd177];
	setp.lt.s64 	%p26, %rd68, %rd69;
	mov.b16 	%rs48, 1;
	@%p26 bra 	$L__BB4_38;
	add.s64 	%rd179, %rd2, %rd171;
	ld.global.u64 	%rd180, [%rd179];
	sub.s64 	%rd181, %rd61, %rd180;
	setp.lt.s64 	%p27, %rd68, %rd181;
	selp.b16 	%rs48, %rs43, 1, %p27;
$L__BB4_38:
	sub.s64 	%rd182, %rd68, %rd69;
	add.s64 	%rd184, %rd1, %rd171;
	ld.global.u64 	%rd185, [%rd184];
	mad.lo.s64 	%rd229, %rd182, %rd185, %rd60;
	add.s32 	%r60, %r60, -2;
$L__BB4_39:
	and.b32  	%r53, %r1, 1;
	setp.eq.b32 	%p28, %r53, 1;
	not.pred 	%p29, %p28;
	@%p29 bra 	$L__BB4_46;
	mul.wide.u32 	%rd186, %r60, 8;
	add.s64 	%rd187, %rd4, %rd186;
	ld.global.u64 	%rd74, [%rd187];
	or.b64  	%rd188, %rd227, %rd74;
	and.b64  	%rd189, %rd188, -4294967296;
	setp.ne.s64 	%p30, %rd189, 0;
	@%p30 bra 	$L__BB4_42;
	cvt.u32.u64 	%r54, %rd74;
	cvt.u32.u64 	%r55, %rd227;
	rem.u32 	%r56, %r55, %r54;
	cvt.u64.u32 	%rd228, %r56;
	bra.uni 	$L__BB4_43;
$L__BB4_42:
	rem.s64 	%rd228, %rd227, %rd74;
$L__BB4_43:
	and.b64  	%rd78, %rd228, 4294967295;
	add.s64 	%rd191, %rd3, %rd186;
	ld.global.u64 	%rd79, [%rd191];
	setp.lt.s64 	%p31, %rd78, %rd79;
	mov.b16 	%rs47, 1;
	@%p31 bra 	$L__BB4_45;
	add.s64 	%rd193, %rd2, %rd186;
	ld.global.u64 	%rd194, [%rd193];
	sub.s64 	%rd195, %rd74, %rd194;
	setp.lt.s64 	%p32, %rd78, %rd195;
	selp.b16 	%rs47, %rs48, 1, %p32;
$L__BB4_45:
	sub.s64 	%rd196, %rd78, %rd79;
	add.s64 	%rd198, %rd1, %rd186;
	ld.global.u64 	%rd199, [%rd198];
	mad.lo.s64 	%rd229, %rd196, %rd199, %rd229;
	mov.u16 	%rs48, %rs47;
$L__BB4_46:
	and.b16  	%rs35, %rs48, 255;
	setp.eq.s16 	%p34, %rs35, 0;
$L__BB4_47:
	not.pred 	%p33, %p34;
	@%p33 bra 	$L__BB4_49;
	ld.param.u64 	%rd207, [pad_i16_param_1];
	cvta.to.global.u64 	%rd200, %rd207;
	shl.b64 	%rd201, %rd229, 1;
	add.s64 	%rd202, %rd200, %rd201;
	ld.global.u16 	%rs49, [%rd202];
$L__BB4_49:
	ld.param.u64 	%rd206, [pad_i16_param_0];
	cvta.to.global.u64 	%rd203, %rd206;
	shl.b64 	%rd204, %rd5, 1;
	add.s64 	%rd205, %rd203, %rd204;
	st.global.u16 	[%rd205], %rs49;
$L__BB4_50:
	ret;

}
	// .globl	pad_u32
.visible .entry pad_u32(
	.param .u64 .ptr .align 1 pad_u32_param_0,
	.param .u64 .ptr .align 1 pad_u32_param_1,
	.param .u32 pad_u32_param_2,
	.param .u64 .ptr .align 1 pad_u32_param_3,
	.param .u64 .ptr .align 1 pad_u32_param_4,
	.param .u64 .ptr .align 1 pad_u32_param_5,
	.param .u64 .ptr .align 1 pad_u32_param_6,
	.param .u64 pad_u32_param_7,
	.param .u64 .ptr .align 1 pad_u32_param_8,
	.param .u64 .ptr .align 1 pad_u32_param_9,
	.param .u64 pad_u32_param_10
)
{
	.reg .pred 	%p<35>;
	.reg .b16 	%rs<46>;
	.reg .b32 	%r<65>;
	.reg .b64 	%rd<231>;

	ld.param.u32 	%r64, [pad_u32_param_2];
	ld.param.u64 	%rd86, [pad_u32_param_3];
	ld.param.u64 	%rd87, [pad_u32_param_6];
	ld.param.u64 	%rd85, [pad_u32_param_7];
	ld.param.u64 	%rd88, [pad_u32_param_8];
	ld.param.u64 	%rd89, [pad_u32_param_9];
	ld.param.u64 	%rd90, [pad_u32_param_10];
	cvta.to.global.u64 	%rd1, %rd87;
	cvta.to.global.u64 	%rd2, %rd89;
	cvta.to.global.u64 	%rd3, %rd88;
	cvta.to.global.u64 	%rd4, %rd86;
	mov.u32 	%r21, %ctaid.x;
	mov.u32 	%r22, %ntid.x;
	mov.u32 	%r23, %tid.x;
	mad.lo.s32 	%r24, %r21, %r22, %r23;
	cvt.u64.u32 	%rd5, %r24;
	setp.le.u64 	%p3, %rd90, %rd5;
	@%p3 bra 	$L__BB5_50;
	cvt.u32.u64 	%r1, %rd85;
	add.s32 	%r63, %r1, -1;
	setp.lt.s32 	%p5, %r63, 0;
	mov.b64 	%rd229, 0;
	mov.pred 	%p34, -1;
	@%p5 bra 	$L__BB5_47;
	setp.lt.u32 	%p6, %r63, 3;
	mov.b16 	%rs45, 0;
	mov.b64 	%rd229, 0;
	mov.u64 	%rd227, %rd5;
	@%p6 bra 	$L__BB5_26;
	add.s32 	%r61, %r1, -2;
	and.b32  	%r25, %r1, -4;
	neg.s32 	%r60, %r25;
	mov.b16 	%rs45, 0;
	mov.b64 	%rd229, 0;
	mov.u64 	%rd227, %rd5;
$L__BB5_4:
	.pragma "nounroll";
	add.s32 	%r7, %r61, 1;
	mul.wide.u32 	%rd95, %r7, 8;
	add.s64 	%rd96, %rd4, %rd95;
	ld.global.u64 	%rd8, [%rd96];
	or.b64  	%rd97, %rd227, %rd8;
	and.b64  	%rd98, %rd97, -4294967296;
	setp.ne.s64 	%p7, %rd98, 0;
	@%p7 bra 	$L__BB5_6;
	cvt.u32.u64 	%r26, %rd8;
	cvt.u32.u64 	%r27, %rd227;
	div.u32 	%r28, %r27, %r26;
	mul.lo.s32 	%r29, %r28, %r26;
	sub.s32 	%r30, %r27, %r29;
	cvt.u64.u32 	%rd210, %r28;
	cvt.u64.u32 	%rd211, %r30;
	bra.uni 	$L__BB5_7;
$L__BB5_6:
	div.s64 	%rd210, %rd227, %rd8;
	mul.lo.s64 	%rd99, %rd210, %rd8;
	sub.s64 	%rd211, %rd227, %rd99;
$L__BB5_7:
	and.b64  	%rd15, %rd211, 4294967295;
	add.s64 	%rd101, %rd3, %rd95;
	ld.global.u64 	%rd16, [%rd101];
	setp.lt.s64 	%p8, %rd15, %rd16;
	mov.b16 	%rs34, 1;
	@%p8 bra 	$L__BB5_9;
	add.s64 	%rd103, %rd2, %rd95;
	ld.global.u64 	%rd104, [%rd103];
	sub.s64 	%rd105, %rd8, %rd104;
	setp.lt.s64 	%p9, %rd15, %rd105;
	selp.b16 	%rs34, %rs45, 1, %p9;
$L__BB5_9:
	sub.s64 	%rd106, %rd15, %rd16;
	add.s64 	%rd108, %rd1, %rd95;
	ld.global.u64 	%rd109, [%rd108];
	mad.lo.s64 	%rd17, %rd106, %rd109, %rd229;
	add.s32 	%r8, %r61, -2;
	mul.wide.u32 	%rd110, %r61, 8;
	add.s64 	%rd111, %rd4, %rd110;
	ld.global.u64 	%rd18, [%rd111];
	or.b64  	%rd112, %rd210, %rd18;
	and.b64  	%rd113, %rd112, -4294967296;
	setp.ne.s64 	%p10, %rd113, 0;
	@%p10 bra 	$L__BB5_11;
	cvt.u32.u64 	%r31, %rd18;
	cvt.u32.u64 	%r32, %rd210;
	div.u32 	%r33, %r32, %r31;
	mul.lo.s32 	%r34, %r33, %r31;
	sub.s32 	%r35, %r32, %r34;
	cvt.u64.u32 	%rd212, %r33;
	cvt.u64.u32 	%rd213, %r35;
	bra.uni 	$L__BB5_12;
$L__BB5_11:
	div.s64 	%rd212, %rd210, %rd18;
	mul.lo.s64 	%rd114, %rd212, %rd18;
	sub.s64 	%rd213, %rd210, %rd114;
$L__BB5_12:
	and.b64  	%rd25, %rd213, 4294967295;
	add.s64 	%rd116, %rd3, %rd110;
	ld.global.u64 	%rd26, [%rd116];
	setp.lt.s64 	%p11, %rd25, %rd26;
	mov.b16 	%rs35, 1;
	@%p11 bra 	$L__BB5_14;
	add.s64 	%rd118, %rd2, %rd110;
	ld.global.u64 	%rd119, [%rd118];
	sub.s64 	%rd120, %rd18, %rd119;
	setp.lt.s64 	%p12, %rd25, %rd120;
	selp.b16 	%rs35, %rs34, 1, %p12;
$L__BB5_14:
	sub.s64 	%rd121, %rd25, %rd26;
	add.s64 	%rd123, %rd1, %rd110;
	ld.global.u64 	%rd124, [%rd123];
	mad.lo.s64 	%rd27, %rd121, %rd124, %rd17;
	add.s32 	%r9, %r61, -1;
	mul.wide.u32 	%rd125, %r9, 8;
	add.s64 	%rd126, %rd4, %rd125;
	ld.global.u64 	%rd28, [%rd126];
	or.b64  	%rd127, %rd212, %rd28;
	and.b64  	%rd128, %rd127, -4294967296;
	setp.ne.s64 	%p13, %rd128, 0;
	@%p13 bra 	$L__BB5_16;
	cvt.u32.u64 	%r36, %rd28;
	cvt.u32.u64 	%r37, %rd212;
	div.u32 	%r38, %r37, %r36;
	mul.lo.s32 	%r39, %r38, %r36;
	sub.s32 	%r40, %r37, %r39;
	cvt.u64.u32 	%rd214, %r38;
	cvt.u64.u32 	%rd215, %r40;
	bra.uni 	$L__BB5_17;
$L__BB5_16:
	div.s64 	%rd214, %rd212, %rd28;
	mul.lo.s64 	%rd129, %rd214, %rd28;
	sub.s64 	%rd215, %rd212, %rd129;
$L__BB5_17:
	and.b64  	%rd35, %rd215, 4294967295;
	add.s64 	%rd131, %rd3, %rd125;
	ld.global.u64 	%rd36, [%rd131];
	setp.lt.s64 	%p14, %rd35, %rd36;
	mov.b16 	%rs36, 1;
	@%p14 bra 	$L__BB5_19;
	add.s64 	%rd133, %rd2, %rd125;
	ld.global.u64 	%rd134, [%rd133];
	sub.s64 	%rd135, %rd28, %rd134;
	setp.lt.s64 	%p15, %rd35, %rd135;
	selp.b16 	%rs36, %rs35, 1, %p15;
$L__BB5_19:
	sub.s64 	%rd136, %rd35, %rd36;
	add.s64 	%rd138, %rd1, %rd125;
	ld.global.u64 	%rd139, [%rd138];
	mad.lo.s64 	%rd37, %rd136, %rd139, %rd27;
	mul.wide.u32 	%rd140, %r8, 8;
	add.s64 	%rd141, %rd4, %rd140;
	ld.global.u64 	%rd38, [%rd141];
	or.b64  	%rd142, %rd214, %rd38;
	and.b64  	%rd143, %rd142, -4294967296;
	setp.ne.s64 	%p16, %rd143, 0;
	@%p16 bra 	$L__BB5_21;
	cvt.u32.u64 	%r41, %rd38;
	cvt.u32.u64 	%r42, %rd214;
	div.u32 	%r43, %r42, %r41;
	mul.lo.s32 	%r44, %r43, %r41;
	sub.s32 	%r45, %r42, %r44;
	cvt.u64.u32 	%rd227, %r43;
	cvt.u64.u32 	%rd217, %r45;
	bra.uni 	$L__BB5_22;
$L__BB5_21:
	div.s64 	%rd227, %rd214, %rd38;
	mul.lo.s64 	%rd144, %rd227, %rd38;
	sub.s64 	%rd217, %rd214, %rd144;
$L__BB5_22:
	and.b64  	%rd45, %rd217, 4294967295;
	add.s64 	%rd146, %rd3, %rd140;
	ld.global.u64 	%rd46, [%rd146];
	setp.lt.s64 	%p17, %rd45, %rd46;
	mov.b16 	%rs45, 1;
	@%p17 bra 	$L__BB5_24;
	add.s64 	%rd148, %rd2, %rd140;
	ld.global.u64 	%rd149, [%rd148];
	sub.s64 	%rd150, %rd38, %rd149;
	setp.lt.s64 	%p18, %rd45, %rd150;
	selp.b16 	%rs45, %rs36, 1, %p18;
$L__BB5_24:
	sub.s64 	%rd151, %rd45, %rd46;
	add.s64 	%rd153, %rd1, %rd140;
	ld.global.u64 	%rd154, [%rd153];
	mad.lo.s64 	%rd229, %rd151, %rd154, %rd37;
	add.s32 	%r61, %r61, -4;
	add.s32 	%r60, %r60, 4;
	setp.ne.s32 	%p19, %r60, 0;
	@%p19 bra 	$L__BB5_4;
	add.s32 	%r63, %r61, 1;
$L__BB5_26:
	and.b32  	%r14, %r1, 3;
	setp.eq.s32 	%p20, %r14, 0;
	@%p20 bra 	$L__BB5_46;
	setp.eq.s32 	%p21, %r14, 1;
	@%p21 bra 	$L__BB5_39;
	mul.wide.u32 	%rd156, %r63, 8;
	add.s64 	%rd157, %rd4, %rd156;
	ld.global.u64 	%rd51, [%rd157];
	or.b64  	%rd158, %rd227, %rd51;
	and.b64  	%rd159, %rd158, -4294967296;
	setp.ne.s64 	%p22, %rd159, 0;
	@%p22 bra 	$L__BB5_30;
	cvt.u32.u64 	%r46, %rd51;
	cvt.u32.u64 	%r47, %rd227;
	div.u32 	%r48, %r47, %r46;
	mul.lo.s32 	%r49, %r48, %r46;
	sub.s32 	%r50, %r47, %r49;
	cvt.u64.u32 	%rd221, %r48;
	cvt.u64.u32 	%rd222, %r50;
	bra.uni 	$L__BB5_31;
$L__BB5_30:
	div.s64 	%rd221, %rd227, %rd51;
	mul.lo.s64 	%rd160, %rd221, %rd51;
	sub.s64 	%rd222, %rd227, %rd160;
$L__BB5_31:
	and.b64  	%rd58, %rd222, 4294967295;
	add.s64 	%rd162, %rd3, %rd156;
	ld.global.u64 	%rd59, [%rd162];
	setp.lt.s64 	%p23, %rd58, %rd59;
	mov.b16 	%rs40, 1;
	@%p23 bra 	$L__BB5_33;
	add.s64 	%rd164, %rd2, %rd156;
	ld.global.u64 	%rd165, [%rd164];
	sub.s64 	%rd166, %rd51, %rd165;
	setp.lt.s64 	%p24, %rd58, %rd166;
	selp.b16 	%rs40, %rs45, 1, %p24;
$L__BB5_33:
	sub.s64 	%rd167, %rd58, %rd59;
	add.s64 	%rd169, %rd1, %rd156;
	ld.global.u64 	%rd170, [%rd169];
	mad.lo.s64 	%rd60, %rd167, %rd170, %rd229;
	add.s32 	%r15, %r63, -1;
	mul.wide.u32 	%rd171, %r15, 8;
	add.s64 	%rd172, %rd4, %rd171;
	ld.global.u64 	%rd61, [%rd172];
	or.b64  	%rd173, %rd221, %rd61;
	and.b64  	%rd174, %rd173, -4294967296;
	setp.ne.s64 	%p25, %rd174, 0;
	@%p25 bra 	$L__BB5_35;
	cvt.u32.u64 	%r51, %rd61;
	cvt.u32.u64 	%r52, %rd221;
	div.u32 	%r53, %r52, %r51;
	mul.lo.s32 	%r54, %r53, %r51;
	sub.s32 	%r55, %r52, %r54;
	cvt.u64.u32 	%rd227, %r53;
	cvt.u64.u32 	%rd224, %r55;
	bra.uni 	$L__BB5_36;
$L__BB5_35:
	div.s64 	%rd227, %rd221, %rd61;
	mul.lo.s64 	%rd175, %rd227, %rd61;
	sub.s64 	%rd224, %rd221, %rd175;
$L__BB5_36:
	and.b64  	%rd68, %rd224, 4294967295;
	add.s64 	%rd177, %rd3, %rd171;
	ld.global.u64 	%rd69, [%rd177];
	setp.lt.s64 	%p26, %rd68, %rd69;
	mov.b16 	%rs45, 1;
	@%p26 bra 	$L__BB5_38;
	add.s64 	%rd179, %rd2, %rd171;
	ld.global.u64 	%rd180, [%rd179];
	sub.s64 	%rd181, %rd61, %rd180;
	setp.lt.s64 	%p27, %rd68, %rd181;
	selp.b16 	%rs45, %rs40, 1, %p27;
$L__BB5_38:
	sub.s64 	%rd182, %rd68, %rd69;
	add.s64 	%rd184, %rd1, %rd171;
	ld.global.u64 	%rd185, [%rd184];
	mad.lo.s64 	%rd229, %rd182, %rd185, %rd60;
	add.s32 	%r63, %r63, -2;
$L__BB5_39:
	and.b32  	%r56, %r1, 1;
	setp.eq.b32 	%p28, %r56, 1;
	not.pred 	%p29, %p28;
	@%p29 bra 	$L__BB5_46;
	mul.wide.u32 	%rd186, %r63, 8;
	add.s64 	%rd187, %rd4, %rd186;
	ld.global.u64 	%rd74, [%rd187];
	or.b64  	%rd188, %rd227, %rd74;
	and.b64  	%rd189, %rd188, -4294967296;
	setp.ne.s64 	%p30, %rd189, 0;
	@%p30 bra 	$L__BB5_42;
	cvt.u32.u64 	%r57, %rd74;
	cvt.u32.u64 	%r58, %rd227;
	rem.u32 	%r59, %r58, %r57;
	cvt.u64.u32 	%rd228, %r59;
	bra.uni 	$L__BB5_43;
$L__BB5_42:
	rem.s64 	%rd228, %rd227, %rd74;
$L__BB5_43:
	and.b64  	%rd78, %rd228, 4294967295;
	add.s64 	%rd191, %rd3, %rd186;
	ld.global.u64 	%rd79, [%rd191];
	setp.lt.s64 	%p31, %rd78, %rd79;
	mov.b16 	%rs44, 1;
	@%p31 bra 	$L__BB5_45;
	add.s64 	%rd193, %rd2, %rd186;
	ld.global.u64 	%rd194, [%rd193];
	sub.s64 	%rd195, %rd74, %rd194;
	setp.lt.s64 	%p32, %rd78, %rd195;
	selp.b16 	%rs44, %rs45, 1, %p32;
$L__BB5_45:
	sub.s64 	%rd196, %rd78, %rd79;
	add.s64 	%rd198, %rd1, %rd186;
	ld.global.u64 	%rd199, [%rd198];
	mad.lo.s64 	%rd229, %rd196, %rd199, %rd229;
	mov.u16 	%rs45, %rs44;
$L__BB5_46:
	and.b16  	%rs32, %rs45, 255;
	setp.eq.s16 	%p34, %rs32, 0;
$L__BB5_47:
	not.pred 	%p33, %p34;
	@%p33 bra 	$L__BB5_49;
	ld.param.u64 	%rd207, [pad_u32_param_1];
	cvta.to.global.u64 	%rd200, %rd207;
	shl.b64 	%rd201, %rd229, 2;
	add.s64 	%rd202, %rd200, %rd201;
	ld.global.u32 	%r64, [%rd202];
$L__BB5_49:
	ld.param.u64 	%rd206, [pad_u32_param_0];
	cvta.to.global.u64 	%rd203, %rd206;
	shl.b64 	%rd204, %rd5, 2;
	add.s64 	%rd205, %rd203, %rd204;
	st.global.u32 	[%rd205], %r64;
$L__BB5_50:
	ret;

}
	// .globl	pad_i32
.visible .entry pad_i32(
	.param .u64 .ptr .align 1 pad_i32_param_0,
	.param .u64 .ptr .align 1 pad_i32_param_1,
	.param .u32 pad_i32_param_2,
	.param .u64 .ptr .align 1 pad_i32_param_3,
	.param .u64 .ptr .align 1 pad_i32_param_4,
	.param .u64 .ptr .align 1 pad_i32_param_5,
	.param .u64 .ptr .align 1 pad_i32_param_6,
	.param .u64 pad_i32_param_7,
	.param .u64 .ptr .align 1 pad_i32_param_8,
	.param .u64 .ptr .align 1 pad_i32_param_9,
	.param .u64 pad_i32_param_10
)
{
	.reg .pred 	%p<35>;
	.reg .b16 	%rs<46>;
	.reg .b32 	%r<65>;
	.reg .b64 	%rd<231>;

	ld.param.u32 	%r64, [pad_i32_param_2];
	ld.param.u64 	%rd86, [pad_i32_param_3];
	ld.param.u64 	%rd87, [pad_i32_param_6];
	ld.param.u64 	%rd85, [pad_i32_param_7];
	ld.param.u64 	%rd88, [pad_i32_param_8];
	ld.param.u64 	%rd89, [pad_i32_param_9];
	ld.param.u64 	%rd90, [pad_i32_param_10];
	cvta.to.global.u64 	%rd1, %rd87;
	cvta.to.global.u64 	%rd2, %rd89;
	cvta.to.global.u64 	%rd3, %rd88;
	cvta.to.global.u64 	%rd4, %rd86;
	mov.u32 	%r21, %ctaid.x;
	mov.u32 	%r22, %ntid.x;
	mov.u32 	%r23, %tid.x;
	mad.lo.s32 	%r24, %r21, %r22, %r23;
	cvt.u64.u32 	%rd5, %r24;
	setp.le.u64 	%p3, %rd90, %rd5;
	@%p3 bra 	$L__BB6_50;
	cvt.u32.u64 	%r1, %rd85;
	add.s32 	%r63, %r1, -1;
	setp.lt.s32 	%p5, %r63, 0;
	mov.b64 	%rd229, 0;
	mov.pred 	%p34, -1;
	@%p5 bra 	$L__BB6_47;
	setp.lt.u32 	%p6, %r63, 3;
	mov.b16 	%rs45, 0;
	mov.b64 	%rd229, 0;
	mov.u64 	%rd227, %rd5;
	@%p6 bra 	$L__BB6_26;
	add.s32 	%r61, %r1, -2;
	and.b32  	%r25, %r1, -4;
	neg.s32 	%r60, %r25;
	mov.b16 	%rs45, 0;
	mov.b64 	%rd229, 0;
	mov.u64 	%rd227, %rd5;
$L__BB6_4:
	.pragma "nounroll";
	add.s32 	%r7, %r61, 1;
	mul.wide.u32 	%rd95, %r7, 8;
	add.s64 	%rd96, %rd4, %rd95;
	ld.global.u64 	%rd8, [%rd96];
	or.b64  	%rd97, %rd227, %rd8;
	and.b64  	%rd98, %rd97, -4294967296;
	setp.ne.s64 	%p7, %rd98, 0;
	@%p7 bra 	$L__BB6_6;
	cvt.u32.u64 	%r26, %rd8;
	cvt.u32.u64 	%r27, %rd227;
	div.u32 	%r28, %r27, %r26;
	mul.lo.s32 	%r29, %r28, %r26;
	sub.s32 	%r30, %r27, %r29;
	cvt.u64.u32 	%rd210, %r28;
	cvt.u64.u32 	%rd211, %r30;
	bra.uni 	$L__BB6_7;
$L__BB6_6:
	div.s64 	%rd210, %rd227, %rd8;
	mul.lo.s64 	%rd99, %rd210, %rd8;
	sub.s64 	%rd211, %rd227, %rd99;
$L__BB6_7:
	and.b64  	%rd15, %rd211, 4294967295;
	add.s64 	%rd101, %rd3, %rd95;
	ld.global.u64 	%rd16, [%rd101];
	setp.lt.s64 	%p8, %rd15, %rd16;
	mov.b16 	%rs34, 1;
	@%p8 bra 	$L__BB6_9;
	add.s64 	%rd103, %rd2, %rd95;
	ld.global.u64 	%rd104, [%rd103];
	sub.s64 	%rd105, %rd8, %rd104;
	setp.lt.s64 	%p9, %rd15, %rd105;
	selp.b16 	%rs34, %rs45, 1, %p9;
$L__BB6_9:
	sub.s64 	%rd106, %rd15, %rd16;
	add.s64 	%rd108, %rd1, %rd95;
	ld.global.u64 	%rd109, [%rd108];
	mad.lo.s64 	%rd17, %rd106, %rd109, %rd229;
	add.s32 	%r8, %r61, -2;
	mul.wide.u32 	%rd110, %r61, 8;
	add.s64 	%rd111, %rd4, %rd110;
	ld.global.u64 	%rd18, [%rd111];
	or.b64  	%rd112, %rd210, %rd18;
	and.b64  	%rd113, %rd112, -4294967296;
	setp.ne.s64 	%p10, %rd113, 0;
	@%p10 bra 	$L__BB6_11;
	cvt.u32.u64 	%r31, %rd18;
	cvt.u32.u64 	%r32, %rd210;
	div.u32 	%r33, %r32, %r31;
	mul.lo.s32 	%r34, %r33, %r31;
	sub.s32 	%r35, %r32, %r34;
	cvt.u64.u32 	%rd212, %r33;
	cvt.u64.u32 	%rd213, %r35;
	bra.uni 	$L__BB6_12;
$L__BB6_11:
	div.s64 	%rd212, %rd210, %rd18;
	mul.lo.s64 	%rd114, %rd212, %rd18;
	sub.s64 	%rd213, %rd210, %rd114;
$L__BB6_12:
	and.b64  	%rd25, %rd213, 4294967295;
	add.s64 	%rd116, %rd3, %rd110;
	ld.global.u64 	%rd26, [%rd116];
	setp.lt.s64 	%p11, %rd25, %rd26;
	mov.b16 	%rs35, 1;
	@%p11 bra 	$L__BB6_14;
	add.s64 	%rd118, %rd2, %rd110;
	ld.global.u64 	%rd119, [%rd118];
	sub.s64 	%rd120, %rd18, %rd119;
	setp.lt.s64 	%p12, %rd25, %rd120;
	selp.b16 	%rs35, %rs34, 1, %p12;
$L__BB6_14:
	sub.s64 	%rd121, %rd25, %rd26;
	add.s64 	%rd123, %rd1, %rd110;
	ld.global.u64 	%rd124, [%rd123];
	mad.lo.s64 	%rd27, %rd121, %rd124, %rd17;
	add.s32 	%r9, %r61, -1;
	mul.wide.u32 	%rd125, %r9, 8;
	add.s64 	%rd126, %rd4, %rd125;
	ld.global.u64 	%rd28, [%rd126];
	or.b64  	%rd127, %rd212, %rd28;
	and.b64  	%rd128, %rd127, -4294967296;
	setp.ne.s64 	%p13, %rd128, 0;
	@%p13 bra 	$L__BB6_16;
	cvt.u32.u64 	%r36, %rd28;
	cvt.u32.u64 	%r37, %rd212;
	div.u32 	%r38, %r37, %r36;
	mul.lo.s32 	%r39, %r38, %r36;
	sub.s32 	%r40, %r37, %r39;
	cvt.u64.u32 	%rd214, %r38;
	cvt.u64.u32 	%rd215, %r40;
	bra.uni 	$L__BB6_17;
$L__BB6_16:
	div.s64 	%rd214, %rd212, %rd28;
	mul.lo.s64 	%rd129, %rd214, %rd28;
	sub.s64 	%rd215, %rd212, %rd129;
$L__BB6_17:
	and.b64  	%rd35, %rd215, 4294967295;
	add.s64 	%rd131, %rd3, %rd125;
	ld.global.u64 	%rd36, [%rd131];
	setp.lt.s64 	%p14, %rd35, %rd36;
	mov.b16 	%rs36, 1;
	@%p14 bra 	$L__BB6_19;
	add.s64 	%rd133, %rd2, %rd125;
	ld.global.u64 	%rd134, [%rd133];
	sub.s64 	%rd135, %rd28, %rd134;
	setp.lt.s64 	%p15, %rd35, %rd135;
	selp.b16 	%rs36, %rs35, 1, %p15;
$L__BB6_19:
	sub.s64 	%rd136, %rd35, %rd36;
	add.s64 	%rd138, %rd1, %rd125;
	ld.global.u64 	%rd139, [%rd138];
	mad.lo.s64 	%rd37, %rd136, %rd139, %rd27;
	mul.wide.u32 	%rd140, %r8, 8;
	add.s64 	%rd141, %rd4, %rd140;
	ld.global.u64 	%rd38, [%rd141];
	or.b64  	%rd142, %rd214, %rd38;
	and.b64  	%rd143, %rd142, -4294967296;
	setp.ne.s64 	%p16, %rd143, 0;
	@%p16 bra 	$L__BB6_21;
	cvt.u32.u64 	%r41, %rd38;
	cvt.u32.u64 	%r42, %rd214;
	div.u32 	%r43, %r42, %r41;
	mul.lo.s32 	%r44, %r43, %r41;
	sub.s32 	%r45, %r42, %r44;
	cvt.u64.u32 	%rd227, %r43;
	cvt.u64.u32 	%rd217, %r45;
	bra.uni 	$L__BB6_22;
$L__BB6_21:
	div.s64 	%rd227, %rd214, %rd38;
	mul.lo.s64 	%rd144, %rd227, %rd38;
	sub.s64 	%rd217, %rd214, %rd144;
$L__BB6_22:
	and.b64  	%rd45, %rd217, 4294967295;
	add.s64 	%rd146, %rd3, %rd140;
	ld.global.u64 	%rd46, [%rd146];
	setp.lt.s64 	%p17, %rd45, %rd46;
	mov.b16 	%rs45, 1;
	@%p17 bra 	$L__BB6_24;
	add.s64 	%rd148, %rd2, %rd140;
	ld.global.u64 	%rd149, [%rd148];
	sub.s64 	%rd150, %rd38, %rd149;
	setp.lt.s64 	%p18, %rd45, %rd150;
	selp.b16 	%rs45, %rs36, 1, %p18;
$L__BB6_24:
	sub.s64 	%rd151, %rd45, %rd46;
	add.s64 	%rd153, %rd1, %rd140;
	ld.global.u64 	%rd154, [%rd153];
	mad.lo.s64 	%rd229, %rd151, %rd154, %rd37;
	add.s32 	%r61, %r61, -4;
	add.s32 	%r60, %r60, 4;
	setp.ne.s32 	%p19, %r60, 0;
	@%p19 bra 	$L__BB6_4;
	add.s32 	%r63, %r61, 1;
$L__BB6_26:
	and.b32  	%r14, %r1, 3;
	setp.eq.s32 	%p20, %r14, 0;
	@%p20 bra 	$L__BB6_46;
	setp.eq.s32 	%p21, %r14, 1;
	@%p21 bra 	$L__BB6_39;
	mul.wide.u32 	%rd156, %r63, 8;
	add.s64 	%rd157, %rd4, %rd156;
	ld.global.u64 	%rd51, [%rd157];
	or.b64  	%rd158, %rd227, %rd51;
	and.b64  	%rd159, %rd158, -4294967296;
	setp.ne.s64 	%p22, %rd159, 0;
	@%p22 bra 	$L__BB6_30;
	cvt.u32.u64 	%r46, %rd51;
	cvt.u32.u64 	%r47, %rd227;
	div.u32 	%r48, %r47, %r46;
	mul.lo.s32 	%r49, %r48, %r46;
	sub.s32 	%r50, %r47, %r49;
	cvt.u64.u32 	%rd221, %r48;
	cvt.u64.u32 	%rd222, %r50;
	bra.uni 	$L__BB6_31;
$L__BB6_30:
	div.s64 	%rd221, %rd227, %rd51;
	mul.lo.s64 	%rd160, %rd221, %rd51;
	sub.s64 	%rd222, %rd227, %rd160;
$L__BB6_31:
	and.b64  	%rd58, %rd222, 4294967295;
	add.s64 	%rd162, %rd3, %rd156;
	ld.global.u64 	%rd59, [%rd162];
	setp.lt.s64 	%p23, %rd58, %rd59;
	mov.b16 	%rs40, 1;
	@%p23 bra 	$L__BB6_33;
	add.s64 	%rd164, %rd2, %rd156;
	ld.global.u64 	%rd165, [%rd164];
	sub.s64 	%rd166, %rd51, %rd165;
	setp.lt.s64 	%p24, %rd58, %rd166;
	selp.b16 	%rs40, %rs45, 1, %p24;
$L__BB6_33:
	sub.s64 	%rd167, %rd58, %rd59;
	add.s64 	%rd169, %rd1, %rd156;
	ld.global.u64 	%rd170, [%rd169];
	mad.lo.s64 	%rd60, %rd167, %rd170, %rd229;
	add.s32 	%r15, %r63, -1;
	mul.wide.u32 	%rd171, %r15, 8;
	add.s64 	%rd172, %rd4, %rd171;
	ld.global.u64 	%rd61, [%rd172];
	or.b64  	%rd173, %rd221, %rd61;
	and.b64  	%rd174, %rd173, -4294967296;
	setp.ne.s64 	%p25, %rd174, 0;
	@%p25 bra 	$L__BB6_35;
	cvt.u32.u64 	%r51, %rd61;
	cvt.u32.u64 	%r52, %rd221;
	div.u32 	%r53, %r52, %r51;
	mul.lo.s32 	%r54, %r53, %r51;
	sub.s32 	%r55, %r52, %r54;
	cvt.u64.u32 	%rd227, %r53;
	cvt.u64.u32 	%rd224, %r55;
	bra.uni 	$L__BB6_36;
$L__BB6_35:
	div.s64 	%rd227, %rd221, %rd61;
	mul.lo.s64 	%rd175, %rd227, %rd61;
	sub.s64 	%rd224, %rd221, %rd175;
$L__BB6_36:
	and.b64  	%rd68, %rd224, 4294967295;
	add.s64 	%rd177, %rd3, %rd171;
	ld.global.u64 	%rd69, [%rd177];
	setp.lt.s64 	%p26, %rd68, %rd69;
	mov.b16 	%rs45, 1;
	@%p26 bra 	$L__BB6_38;
	add.s64 	%rd179, %rd2, %rd171;
	ld.global.u64 	%rd180, [%rd179];
	sub.s64 	%rd181, %rd61, %rd180;
	setp.lt.s64 	%p27, %rd68, %rd181;
	selp.b16 	%rs45, %rs40, 1, %p27;
$L__BB6_38:
	sub.s64 	%rd182, %rd68, %rd69;
	add.s64 	%rd184, %rd1, %rd171;
	ld.global.u64 	%rd185, [%rd184];
	mad.lo.s64 	%rd229, %rd182, %rd185, %rd60;
	add.s32 	%r63, %r63, -2;
$L__BB6_39:
	and.b32  	%r56, %r1, 1;
	setp.eq.b32 	%p28, %r56, 1;
	not.pred 	%p29, %p28;
	@%p29 bra 	$L__BB6_46;
	mul.wide.u32 	%rd186, %r63, 8;
	add.s64 	%rd187, %rd4, %rd186;
	ld.global.u64 	%rd74, [%rd187];
	or.b64  	%rd188, %rd227, %rd74;
	and.b64  	%rd189, %rd188, -4294967296;
	setp.ne.s64 	%p30, %rd189, 0;
	@%p30 bra 	$L__BB6_42;
	cvt.u32.u64 	%r57, %rd74;
	cvt.u32.u64 	%r58, %rd227;
	rem.u32 	%r59, %r58, %r57;
	cvt.u64.u32 	%rd228, %r59;
	bra.uni 	$L__BB6_43;
$L__BB6_42:
	rem.s64 	%rd228, %rd227, %rd74;
$L__BB6_43:
	and.b64  	%rd78, %rd228, 4294967295;
	add.s64 	%rd191, %rd3, %rd186;
	ld.global.u64 	%rd79, [%rd191];
	setp.lt.s64 	%p31, %rd78, %rd79;
	mov.b16 	%rs44, 1;
	@%p31 bra 	$L__BB6_45;
	add.s64 	%rd193, %rd2, %rd186;
	ld.global.u64 	%rd194, [%rd193];
	sub.s64 	%rd195, %rd74, %rd194;
	setp.lt.s64 	%p32, %rd78, %rd195;
	selp.b16 	%rs44, %rs45, 1, %p32;
$L__BB6_45:
	sub.s64 	%rd196, %rd78, %rd79;
	add.s64 	%rd198, %rd1, %rd186;
	ld.global.u64 	%rd199, [%rd198];
	mad.lo.s64 	%rd229, %rd196, %rd199, %rd229;
	mov.u16 	%rs45, %rs44;
$L__BB6_46:
	and.b16  	%rs32, %rs45, 255;
	setp.eq.s16 	%p34, %rs32, 0;
$L__BB6_47:
	not.pred 	%p33, %p34;
	@%p33 bra 	$L__BB6_49;
	ld.param.u64 	%rd207, [pad_i32_param_1];
	cvta.to.global.u64 	%rd200, %rd207;
	shl.b64 	%rd201, %rd229, 2;
	add.s64 	%rd202, %rd200, %rd201;
	ld.global.u32 	%r64, [%rd202];
$L__BB6_49:
	ld.param.u64 	%rd206, [pad_i32_param_0];
	cvta.to.global.u64 	%rd203, %rd206;
	shl.b64 	%rd204, %rd5, 2;
	add.s64 	%rd205, %rd203, %rd204;
	st.global.u32 	[%rd205], %r64;
$L__BB6_50:
	ret;

}
	// .globl	pad_u64
.visible .entry pad_u64(
	.param .u64 .ptr .align 1 pad_u64_param_0,
	.param .u64 .ptr .align 1 pad_u64_param_1,
	.param .u64 pad_u64_param_2,
	.param .u64 .ptr .align 1 pad_u64_param_3,
	.param .u64 .ptr .align 1 pad_u64_param_4,
	.param .u64 .ptr .align 1 pad_u64_param_5,
	.param .u64 .ptr .align 1 pad_u64_param_6,
	.param .u64 pad_u64_param_7,
	.param .u64 .ptr .align 1 pad_u64_param_8,
	.param .u64 .ptr .align 1 pad_u64_param_9,
	.param .u64 pad_u64_param_10
)
{
	.reg .pred 	%p<35>;
	.reg .b16 	%rs<46>;
	.reg .b32 	%r<61>;
	.reg .b64 	%rd<235>;

	ld.param.u64 	%rd86, [pad_u64_param_1];
	ld.param.u64 	%rd89, [pad_u64_param_3];
	ld.param.u64 	%rd90, [pad_u64_param_6];
	ld.param.u64 	%rd88, [pad_u64_param_7];
	ld.param.u64 	%rd91, [pad_u64_param_8];
	ld.param.u64 	%rd92, [pad_u64_param_9];
	ld.param.u64 	%rd93, [pad_u64_param_10];
	cvta.to.global.u64 	%rd1, %rd90;
	cvta.to.global.u64 	%rd2, %rd92;
	cvta.to.global.u64 	%rd3, %rd91;
	cvta.to.global.u64 	%rd4, %rd89;
	mov.u32 	%r18, %ctaid.x;
	mov.u32 	%r19, %ntid.x;
	mov.u32 	%r20, %tid.x;
	mad.lo.s32 	%r21, %r18, %r19, %r20;
	cvt.u64.u32 	%rd5, %r21;
	setp.le.u64 	%p3, %rd93, %rd5;
	@%p3 bra 	$L__BB7_50;
	cvt.u32.u64 	%r1, %rd88;
	add.s32 	%r60, %r1, -1;
	setp.lt.s32 	%p5, %r60, 0;
	mov.b64 	%rd232, 0;
	mov.pred 	%p34, -1;
	@%p5 bra 	$L__BB7_47;
	setp.lt.u32 	%p6, %r60, 3;
	mov.b16 	%rs45, 0;
	mov.b64 	%rd232, 0;
	mov.u64 	%rd230, %rd5;
	@%p6 bra 	$L__BB7_26;
	add.s32 	%r58, %r1, -2;
	and.b32  	%r22, %r1, -4;
	neg.s32 	%r57, %r22;
	mov.b16 	%rs45, 0;
	mov.b64 	%rd232, 0;
	mov.u64 	%rd230, %rd5;
$L__BB7_4:
	.pragma "nounroll";
	add.s32 	%r7, %r58, 1;
	mul.wide.u32 	%rd98, %r7, 8;
	add.s64 	%rd99, %rd4, %rd98;
	ld.global.u64 	%rd8, [%rd99];
	or.b64  	%rd100, %rd230, %rd8;
	and.b64  	%rd101, %rd100, -4294967296;
	setp.ne.s64 	%p7, %rd101, 0;
	@%p7 bra 	$L__BB7_6;
	cvt.u32.u64 	%r23, %rd8;
	cvt.u32.u64 	%r24, %rd230;
	div.u32 	%r25, %r24, %r23;
	mul.lo.s32 	%r26, %r25, %r23;
	sub.s32 	%r27, %r24, %r26;
	cvt.u64.u32 	%rd213, %r25;
	cvt.u64.u32 	%rd214, %r27;
	bra.uni 	$L__BB7_7;
$L__BB7_6:
	div.s64 	%rd213, %rd230, %rd8;
	mul.lo.s64 	%rd102, %rd213, %rd8;
	sub.s64 	%rd214, %rd230, %rd102;
$L__BB7_7:
	and.b64  	%rd15, %rd214, 4294967295;
	add.s64 	%rd104, %rd3, %rd98;
	ld.global.u64 	%rd16, [%rd104];
	setp.lt.s64 	%p8, %rd15, %rd16;
	mov.b16 	%rs34, 1;
	@%p8 bra 	$L__BB7_9;
	add.s64 	%rd106, %rd2, %rd98;
	ld.global.u64 	%rd107, [%rd106];
	sub.s64 	%rd108, %rd8, %rd107;
	setp.lt.s64 	%p9, %rd15, %rd108;
	selp.b16 	%rs34, %rs45, 1, %p9;
$L__BB7_9:
	sub.s64 	%rd109, %rd15, %rd16;
	add.s64 	%rd111, %rd1, %rd98;
	ld.global.u64 	%rd112, [%rd111];
	mad.lo.s64 	%rd17, %rd109, %rd112, %rd232;
	add.s32 	%r8, %r58, -2;
	mul.wide.u32 	%rd113, %r58, 8;
	add.s64 	%rd114, %rd4, %rd113;
	ld.global.u64 	%rd18, [%rd114];
	or.b64  	%rd115, %rd213, %rd18;
	and.b64  	%rd116, %rd115, -4294967296;
	setp.ne.s64 	%p10, %rd116, 0;
	@%p10 bra 	$L__BB7_11;
	cvt.u32.u64 	%r28, %rd18;
	cvt.u32.u64 	%r29, %rd213;
	div.u32 	%r30, %r29, %r28;
	mul.lo.s32 	%r31, %r30, %r28;
	sub.s32 	%r32, %r29, %r31;
	cvt.u64.u32 	%rd215, %r30;
	cvt.u64.u32 	%rd216, %r32;
	bra.uni 	$L__BB7_12;
$L__BB7_11:
	div.s64 	%rd215, %rd213, %rd18;
	mul.lo.s64 	%rd117, %rd215, %rd18;
	sub.s64 	%rd216, %rd213, %rd117;
$L__BB7_12:
	and.b64  	%rd25, %rd216, 4294967295;
	add.s64 	%rd119, %rd3, %rd113;
	ld.global.u64 	%rd26, [%rd119];
	setp.lt.s64 	%p11, %rd25, %rd26;
	mov.b16 	%rs35, 1;
	@%p11 bra 	$L__BB7_14;
	mul.wide.u32 	%rd120, %r58, 8;
	add.s64 	%rd121, %rd2, %rd120;
	ld.global.u64 	%rd122, [%rd121];
	sub.s64 	%rd123, %rd18, %rd122;
	setp.lt.s64 	%p12, %rd25, %rd123;
	selp.b16 	%rs35, %rs34, 1, %p12;
$L__BB7_14:
	sub.s64 	%rd124, %rd25, %rd26;
	mul.wide.u32 	%rd125, %r58, 8;
	add.s64 	%rd126, %rd1, %rd125;
	ld.global.u64 	%rd127, [%rd126];
	mad.lo.s64 	%rd27, %rd124, %rd127, %rd17;
	add.s32 	%r9, %r58, -1;
	mul.wide.u32 	%rd128, %r9, 8;
	add.s64 	%rd129, %rd4, %rd128;
	ld.global.u64 	%rd28, [%rd129];
	or.b64  	%rd130, %rd215, %rd28;
	and.b64  	%rd131, %rd130, -4294967296;
	setp.ne.s64 	%p13, %rd131, 0;
	@%p13 bra 	$L__BB7_16;
	cvt.u32.u64 	%r33, %rd28;
	cvt.u32.u64 	%r34, %rd215;
	div.u32 	%r35, %r34, %r33;
	mul.lo.s32 	%r36, %r35, %r33;
	sub.s32 	%r37, %r34, %r36;
	cvt.u64.u32 	%rd217, %r35;
	cvt.u64.u32 	%rd218, %r37;
	bra.uni 	$L__BB7_17;
$L__BB7_16:
	div.s64 	%rd217, %rd215, %rd28;
	mul.lo.s64 	%rd132, %rd217, %rd28;
	sub.s64 	%rd218, %rd215, %rd132;
$L__BB7_17:
	and.b64  	%rd35, %rd218, 4294967295;
	add.s64 	%rd134, %rd3, %rd128;
	ld.global.u64 	%rd36, [%rd134];
	setp.lt.s64 	%p14, %rd35, %rd36;
	mov.b16 	%rs36, 1;
	@%p14 bra 	$L__BB7_19;
	mul.wide.u32 	%rd135, %r9, 8;
	add.s64 	%rd136, %rd2, %rd135;
	ld.global.u64 	%rd137, [%rd136];
	sub.s64 	%rd138, %rd28, %rd137;
	setp.lt.s64 	%p15, %rd35, %rd138;
	selp.b16 	%rs36, %rs35, 1, %p15;
$L__BB7_19:
	sub.s64 	%rd139, %rd35, %rd36;
	mul.wide.u32 	%rd140, %r9, 8;
	add.s64 	%rd141, %rd1, %rd140;
	ld.global.u64 	%rd142, [%rd141];
	mad.lo.s64 	%rd37, %rd139, %rd142, %rd27;
	mul.wide.u32 	%rd143, %r8, 8;
	add.s64 	%rd144, %rd4, %rd143;
	ld.global.u64 	%rd38, [%rd144];
	or.b64  	%rd145, %rd217, %rd38;
	and.b64  	%rd146, %rd145, -4294967296;
	setp.ne.s64 	%p16, %rd146, 0;
	@%p16 bra 	$L__BB7_21;
	cvt.u32.u64 	%r38, %rd38;
	cvt.u32.u64 	%r39, %rd217;
	div.u32 	%r40, %r39, %r38;
	mul.lo.s32 	%r41, %r40, %r38;
	sub.s32 	%r42, %r39, %r41;
	cvt.u64.u32 	%rd230, %r40;
	cvt.u64.u32 	%rd220, %r42;
	bra.uni 	$L__BB7_22;
$L__BB7_21:
	div.s64 	%rd230, %rd217, %rd38;
	mul.lo.s64 	%rd147, %rd230, %rd38;
	sub.s64 	%rd220, %rd217, %rd147;
$L__BB7_22:
	and.b64  	%rd45, %rd220, 4294967295;
	add.s64 	%rd149, %rd3, %rd143;
	ld.global.u64 	%rd46, [%rd149];
	setp.lt.s64 	%p17, %rd45, %rd46;
	mov.b16 	%rs45, 1;
	@%p17 bra 	$L__BB7_24;
	add.s64 	%rd151, %rd2, %rd143;
	ld.global.u64 	%rd152, [%rd151];
	sub.s64 	%rd153, %rd38, %rd152;
	setp.lt.s64 	%p18, %rd45, %rd153;
	selp.b16 	%rs45, %rs36, 1, %p18;
$L__BB7_24:
	sub.s64 	%rd154, %rd45, %rd46;
	add.s64 	%rd156, %rd1, %rd143;
	ld.global.u64 	%rd157, [%rd156];
	mad.lo.s64 	%rd232, %rd154, %rd157, %rd37;
	add.s32 	%r58, %r58, -4;
	add.s32 	%r57, %r57, 4;
	setp.ne.s32 	%p19, %r57, 0;
	@%p19 bra 	$L__BB7_4;
	add.s32 	%r60, %r58, 1;
$L__BB7_26:
	and.b32  	%r14, %r1, 3;
	setp.eq.s32 	%p20, %r14, 0;
	@%p20 bra 	$L__BB7_46;
	setp.eq.s32 	%p21, %r14, 1;
	@%p21 bra 	$L__BB7_39;
	mul.wide.u32 	%rd159, %r60, 8;
	add.s64 	%rd160, %rd4, %rd159;
	ld.global.u64 	%rd51, [%rd160];
	or.b64  	%rd161, %rd230, %rd51;
	and.b64  	%rd162, %rd161, -4294967296;
	setp.ne.s64 	%p22, %rd162, 0;
	@%p22 bra 	$L__BB7_30;
	cvt.u32.u64 	%r43, %rd51;
	cvt.u32.u64 	%r44, %rd230;
	div.u32 	%r45, %r44, %r43;
	mul.lo.s32 	%r46, %r45, %r43;
	sub.s32 	%r47, %r44, %r46;
	cvt.u64.u32 	%rd224, %r45;
	cvt.u64.u32 	%rd225, %r47;
	bra.uni 	$L__BB7_31;
$L__BB7_30:
	div.s64 	%rd224, %rd230, %rd51;
	mul.lo.s64 	%rd163, %rd224, %rd51;
	sub.s64 	%rd225, %rd230, %rd163;
$L__BB7_31:
	and.b64  	%rd58, %rd225, 4294967295;
	add.s64 	%rd165, %rd3, %rd159;
	ld.global.u64 	%rd59, [%rd165];
	setp.lt.s64 	%p23, %rd58, %rd59;
	mov.b16 	%rs40, 1;
	@%p23 bra 	$L__BB7_33;
	add.s64 	%rd167, %rd2, %rd159;
	ld.global.u64 	%rd168, [%rd167];
	sub.s64 	%rd169, %rd51, %rd168;
	setp.lt.s64 	%p24, %rd58, %rd169;
	selp.b16 	%rs40, %rs45, 1, %p24;
$L__BB7_33:
	sub.s64 	%rd170, %rd58, %rd59;
	add.s64 	%rd172, %rd1, %rd159;
	ld.global.u64 	%rd173, [%rd172];
	mad.lo.s64 	%rd60, %rd170, %rd173, %rd232;
	add.s32 	%r15, %r60, -1;
	mul.wide.u32 	%rd174, %r15, 8;
	add.s64 	%rd175, %rd4, %rd174;
	ld.global.u64 	%rd61, [%rd175];
	or.b64  	%rd176, %rd224, %rd61;
	and.b64  	%rd177, %rd176, -4294967296;
	setp.ne.s64 	%p25, %rd177, 0;
	@%p25 bra 	$L__BB7_35;
	cvt.u32.u64 	%r48, %rd61;
	cvt.u32.u64 	%r49, %rd224;
	div.u32 	%r50, %r49, %r48;
	mul.lo.s32 	%r51, %r50, %r48;
	sub.s32 	%r52, %r49, %r51;
	cvt.u64.u32 	%rd230, %r50;
	cvt.u64.u32 	%rd227, %r52;
	bra.uni 	$L__BB7_36;
$L__BB7_35:
	div.s64 	%rd230, %rd224, %rd61;
	mul.lo.s64 	%rd178, %rd230, %rd61;
	sub.s64 	%rd227, %rd224, %rd178;
$L__BB7_36:
	and.b64  	%rd68, %rd227, 4294967295;
	add.s64 	%rd180, %rd3, %rd174;
	ld.global.u64 	%rd69, [%rd180];
	setp.lt.s64 	%p26, %rd68, %rd69;
	mov.b16 	%rs45, 1;
	@%p26 bra 	$L__BB7_38;
	add.s64 	%rd182, %rd2, %rd174;
	ld.global.u64 	%rd183, [%rd182];
	sub.s64 	%rd184, %rd61, %rd183;
	setp.lt.s64 	%p27, %rd68, %rd184;
	selp.b16 	%rs45, %rs40, 1, %p27;
$L__BB7_38:
	sub.s64 	%rd185, %rd68, %rd69;
	add.s64 	%rd187, %rd1, %rd174;
	ld.global.u64 	%rd188, [%rd187];
	mad.lo.s64 	%rd232, %rd185, %rd188, %rd60;
	add.s32 	%r60, %r60, -2;
$L__BB7_39:
	and.b32  	%r53, %r1, 1;
	setp.eq.b32 	%p28, %r53, 1;
	not.pred 	%p29, %p28;
	@%p29 bra 	$L__BB7_46;
	mul.wide.u32 	%rd189, %r60, 8;
	add.s64 	%rd190, %rd4, %rd189;
	ld.global.u64 	%rd74, [%rd190];
	or.b64  	%rd191, %rd230, %rd74;
	and.b64  	%rd192, %rd191, -4294967296;
	setp.ne.s64 	%p30, %rd192, 0;
	@%p30 bra 	$L__BB7_42;
	cvt.u32.u64 	%r54, %rd74;
	cvt.u32.u64 	%r55, %rd230;
	rem.u32 	%r56, %r55, %r54;
	cvt.u64.u32 	%rd231, %r56;
	bra.uni 	$L__BB7_43;
$L__BB7_42:
	rem.s64 	%rd231, %rd230, %rd74;
$L__BB7_43:
	and.b64  	%rd78, %rd231, 4294967295;
	add.s64 	%rd194, %rd3, %rd189;
	ld.global.u64 	%rd79, [%rd194];
	setp.lt.s64 	%p31, %rd78, %rd79;
	mov.b16 	%rs44, 1;
	@%p31 bra 	$L__BB7_45;
	add.s64 	%rd196, %rd2, %rd189;
	ld.global.u64 	%rd197, [%rd196];
	sub.s64 	%rd198, %rd74, %rd197;
	setp.lt.s64 	%p32, %rd78, %rd198;
	selp.b16 	%rs44, %rs45, 1, %p32;
$L__BB7_45:
	sub.s64 	%rd199, %rd78, %rd79;
	add.s64 	%rd201, %rd1, %rd189;
	ld.global.u64 	%rd202, [%rd201];
	mad.lo.s64 	%rd232, %rd199, %rd202, %rd232;
	mov.u16 	%rs45, %rs44;
$L__BB7_46:
	and.b16  	%rs32, %rs45, 255;
	setp.eq.s16 	%p34, %rs32, 0;
$L__BB7_47:
	ld.param.u64 	%rd234, [pad_u64_param_2];
	not.pred 	%p33, %p34;
	@%p33 bra 	$L__BB7_49;
	cvta.to.global.u64 	%rd203, %rd86;
	shl.b64 	%rd204, %rd232, 3;
	add.s64 	%rd205, %rd203, %rd204;
	ld.global.u64 	%rd234, [%rd205];
$L__BB7_49:
	ld.param.u64 	%rd209, [pad_u64_param_0];
	cvta.to.global.u64 	%rd206, %rd209;
	shl.b64 	%rd207, %rd5, 3;
	add.s64 	%rd208, %rd206, %rd207;
	st.global.u64 	[%rd208], %rd234;
$L__BB7_50:
	ret;

}
	// .globl	pad_i64
.visible .entry pad_i64(
	.param .u64 .ptr .align 1 pad_i64_param_0,
	.param .u64 .ptr .align 1 pad_i64_param_1,
	.param .u64 pad_i64_param_2,
	.param .u64 .ptr .align 1 pad_i64_param_3,
	.param .u64 .ptr .align 1 pad_i64_param_4,
	.param .u64 .ptr .align 1 pad_i64_param_5,
	.param .u64 .ptr .align 1 pad_i64_param_6,
	.param .u64 pad_i64_param_7,
	.param .u64 .ptr .align 1 pad_i64_param_8,
	.param .u64 .ptr .align 1 pad_i64_param_9,
	.param .u64 pad_i64_param_10
)
{
	.reg .pred 	%p<35>;
	.reg .b16 	%rs<46>;
	.reg .b32 	%r<61>;
	.reg .b64 	%rd<235>;

	ld.param.u64 	%rd86, [pad_i64_param_1];
	ld.param.u64 	%rd89, [pad_i64_param_3];
	ld.param.u64 	%rd90, [pad_i64_param_6];
	ld.param.u64 	%rd88, [pad_i64_param_7];
	ld.param.u64 	%rd91, [pad_i64_param_8];
	ld.param.u64 	%rd92, [pad_i64_param_9];
	ld.param.u64 	%rd93, [pad_i64_param_10];
	cvta.to.global.u64 	%rd1, %rd90;
	cvta.to.global.u64 	%rd2, %rd92;
	cvta.to.global.u64 	%rd3, %rd91;
	cvta.to.global.u64 	%rd4, %rd89;
	mov.u32 	%r18, %ctaid.x;
	mov.u32 	%r19, %ntid.x;
	mov.u32 	%r20, %tid.x;
	mad.lo.s32 	%r21, %r18, %r19, %r20;
	cvt.u64.u32 	%rd5, %r21;
	setp.le.u64 	%p3, %rd93, %rd5;
	@%p3 bra 	$L__BB8_50;
	cvt.u32.u64 	%r1, %rd88;
	add.s32 	%r60, %r1, -1;
	setp.lt.s32 	%p5, %r60, 0;
	mov.b64 	%rd232, 0;
	mov.pred 	%p34, -1;
	@%p5 bra 	$L__BB8_47;
	setp.lt.u32 	%p6, %r60, 3;
	mov.b16 	%rs45, 0;
	mov.b64 	%rd232, 0;
	mov.u64 	%rd230, %rd5;
	@%p6 bra 	$L__BB8_26;
	add.s32 	%r58, %r1, -2;
	and.b32  	%r22, %r1, -4;
	neg.s32 	%r57, %r22;
	mov.b16 	%rs45, 0;
	mov.b64 	%rd232, 0;
	mov.u64 	%rd230, %rd5;
$L__BB8_4:
	.pragma "nounroll";
	add.s32 	%r7, %r58, 1;
	mul.wide.u32 	%rd98, %r7, 8;
	add.s64 	%rd99, %rd4, %rd98;
	ld.global.u64 	%rd8, [%rd99];
	or.b64  	%rd100, %rd230, %rd8;
	and.b64  	%rd101, %rd100, -4294967296;
	setp.ne.s64 	%p7, %rd101, 0;
	@%p7 bra 	$L__BB8_6;
	cvt.u32.u64 	%r23, %rd8;
	cvt.u32.u64 	%r24, %rd230;
	div.u32 	%r25, %r24, %r23;
	mul.lo.s32 	%r26, %r25, %r23;
	sub.s32 	%r27, %r24, %r26;
	cvt.u64.u32 	%rd213, %r25;
	cvt.u64.u32 	%rd214, %r27;
	bra.uni 	$L__BB8_7;
$L__BB8_6:
	div.s64 	%rd213, %rd230, %rd8;
	mul.lo.s64 	%rd102, %rd213, %rd8;
	sub.s64 	%rd214, %rd230, %rd102;
$L__BB8_7:
	and.b64  	%rd15, %rd214, 4294967295;
	add.s64 	%rd104, %rd3, %rd98;
	ld.global.u64 	%rd16, [%rd104];
	setp.lt.s64 	%p8, %rd15, %rd16;
	mov.b16 	%rs34, 1;
	@%p8 bra 	$L__BB8_9;
	add.s64 	%rd106, %rd2, %rd98;
	ld.global.u64 	%rd107, [%rd106];
	sub.s64 	%rd108, %rd8, %rd107;
	setp.lt.s64 	%p9, %rd15, %rd108;
	selp.b16 	%rs34, %rs45, 1, %p9;
$L__BB8_9:
	sub.s64 	%rd109, %rd15, %rd16;
	add.s64 	%rd111, %rd1, %rd98;
	ld.global.u64 	%rd112, [%rd111];
	mad.lo.s64 	%rd17, %rd109, %rd112, %rd232;
	add.s32 	%r8, %r58, -2;
	mul.wide.u32 	%rd113, %r58, 8;
	add.s64 	%rd114, %rd4, %rd113;
	ld.global.u64 	%rd18, [%rd114];
	or.b64  	%rd115, %rd213, %rd18;
	and.b64  	%rd116, %rd115, -4294967296;
	setp.ne.s64 	%p10, %rd116, 0;
	@%p10 bra 	$L__BB8_11;
	cvt.u32.u64 	%r28, %rd18;
	cvt.u32.u64 	%r29, %rd213;
	div.u32 	%r30, %r29, %r28;
	mul.lo.s32 	%r31, %r30, %r28;
	sub.s32 	%r32, %r29, %r31;
	cvt.u64.u32 	%rd215, %r30;
	cvt.u64.u32 	%rd216, %r32;
	bra.uni 	$L__BB8_12;
$L__BB8_11:
	div.s64 	%rd215, %rd213, %rd18;
	mul.lo.s64 	%rd117, %rd215, %rd18;
	sub.s64 	%rd216, %rd213, %rd117;
$L__BB8_12:
	and.b64  	%rd25, %rd216, 4294967295;
	add.s64 	%rd119, %rd3, %rd113;
	ld.global.u64 	%rd26, [%rd119];
	setp.lt.s64 	%p11, %rd25, %rd26;
	mov.b16 	%rs35, 1;
	@%p11 bra 	$L__BB8_14;
	mul.wide.u32 	%rd120, %r58, 8;
	add.s64 	%rd121, %rd2, %rd120;
	ld.global.u64 	%rd122, [%rd121];
	sub.s64 	%rd123, %rd18, %rd122;
	setp.lt.s64 	%p12, %rd25, %rd123;
	selp.b16 	%rs35, %rs34, 1, %p12;
$L__BB8_14:
	sub.s64 	%rd124, %rd25, %rd26;
	mul.wide.u32 	%rd125, %r58, 8;
	add.s64 	%rd126, %rd1, %rd125;
	ld.global.u64 	%rd127, [%rd126];
	mad.lo.s64 	%rd27, %rd124, %rd127, %rd17;
	add.s32 	%r9, %r58, -1;
	mul.wide.u32 	%rd128, %r9, 8;
	add.s64 	%rd129, %rd4, %rd128;
	ld.global.u64 	%rd28, [%rd129];
	or.b64  	%rd130, %rd215, %rd28;
	and.b64  	%rd131, %rd130, -4294967296;
	setp.ne.s64 	%p13, %rd131, 0;
	@%p13 bra 	$L__BB8_16;
	cvt.u32.u64 	%r33, %rd28;
	cvt.u32.u64 	%r34, %rd215;
	div.u32 	%r35, %r34, %r33;
	mul.lo.s32 	%r36, %r35, %r33;
	sub.s32 	%r37, %r34, %r36;
	cvt.u64.u32 	%rd217, %r35;
	cvt.u64.u32 	%rd218, %r37;
	bra.uni 	$L__BB8_17;
$L__BB8_16:
	div.s64 	%rd217, %rd215, %rd28;
	mul.lo.s64 	%rd132, %rd217, %rd28;
	sub.s64 	%rd218, %rd215, %rd132;
$L__BB8_17:
	and.b64  	%rd35, %rd218, 4294967295;
	add.s64 	%rd134, %rd3, %rd128;
	ld.global.u64 	%rd36, [%rd134];
	setp.lt.s64 	%p14, %rd35, %rd36;
	mov.b16 	%rs36, 1;
	@%p14 bra 	$L__BB8_19;
	mul.wide.u32 	%rd135, %r9, 8;
	add.s64 	%rd136, %rd2, %rd135;
	ld.global.u64 	%rd137, [%rd136];
	sub.s64 	%rd138, %rd28, %rd137;
	setp.lt.s64 	%p15, %rd35, %rd138;
	selp.b16 	%rs36, %rs35, 1, %p15;
$L__BB8_19:
	sub.s64 	%rd139, %rd35, %rd36;
	mul.wide.u32 	%rd140, %r9, 8;
	add.s64 	%rd141, %rd1, %rd140;
	ld.global.u64 	%rd142, [%rd141];
	mad.lo.s64 	%rd37, %rd139, %rd142, %rd27;
	mul.wide.u32 	%rd143, %r8, 8;
	add.s64 	%rd144, %rd4, %rd143;
	ld.global.u64 	%rd38, [%rd144];
	or.b64  	%rd145, %rd217, %rd38;
	and.b64  	%rd146, %rd145, -4294967296;
	setp.ne.s64 	%p16, %rd146, 0;
	@%p16 bra 	$L__BB8_21;
	cvt.u32.u64 	%r38, %rd38;
	cvt.u32.u64 	%r39, %rd217;
	div.u32 	%r40, %r39, %r38;
	mul.lo.s32 	%r41, %r40, %r38;
	sub.s32 	%r42, %r39, %r41;
	cvt.u64.u32 	%rd230, %r40;
	cvt.u64.u32 	%rd220, %r42;
	bra.uni 	$L__BB8_22;
$L__BB8_21:
	div.s64 	%rd230, %rd217, %rd38;
	mul.lo.s64 	%rd147, %rd230, %rd38;
	sub.s64 	%rd220, %rd217, %rd147;
$L__BB8_22:
	and.b64  	%rd45, %rd220, 4294967295;
	add.s64 	%rd149, %rd3, %rd143;
	ld.global.u64 	%rd46, [%rd149];
	setp.lt.s64 	%p17, %rd45, %rd46;
	mov.b16 	%rs45, 1;
	@%p17 bra 	$L__BB8_24;
	add.s64 	%rd151, %rd2, %rd143;
	ld.global.u64 	%rd152, [%rd151];
	sub.s64 	%rd153, %rd38, %rd152;
	setp.lt.s64 	%p18, %rd45, %rd153;
	selp.b16 	%rs45, %rs36, 1, %p18;
$L__BB8_24:
	sub.s64 	%rd154, %rd45, %rd46;
	add.s64 	%rd156, %rd1, %rd143;
	ld.global.u64 	%rd157, [%rd156];
	mad.lo.s64 	%rd232, %rd154, %rd157, %rd37;
	add.s32 	%r58, %r58, -4;
	add.s32 	%r57, %r57, 4;
	setp.ne.s32 	%p19, %r57, 0;
	@%p19 bra 	$L__BB8_4;
	add.s32 	%r60, %r58, 1;
$L__BB8_26:
	and.b32  	%r14, %r1, 3;
	setp.eq.s32 	%p20, %r14, 0;
	@%p20 bra 	$L__BB8_46;
	setp.eq.s32 	%p21, %r14, 1;
	@%p21 bra 	$L__BB8_39;
	mul.wide.u32 	%rd159, %r60, 8;
	add.s64 	%rd160, %rd4, %rd159;
	ld.global.u64 	%rd51, [%rd160];
	or.b64  	%rd161, %rd230, %rd51;
	and.b64  	%rd162, %rd161, -4294967296;
	setp.ne.s64 	%p22, %rd162, 0;
	@%p22 bra 	$L__BB8_30;
	cvt.u32.u64 	%r43, %rd51;
	cvt.u32.u64 	%r44, %rd230;
	div.u32 	%r45, %r44, %r43;
	mul.lo.s32 	%r46, %r45, %r43;
	sub.s32 	%r47, %r44, %r46;
	cvt.u64.u32 	%rd224, %r45;
	cvt.u64.u32 	%rd225, %r47;
	bra.uni 	$L__BB8_31;
$L__BB8_30:
	div.s64 	%rd224, %rd230, %rd51;
	mul.lo.s64 	%rd163, %rd224, %rd51;
	sub.s64 	%rd225, %rd230, %rd163;
$L__BB8_31:
	and.b64  	%rd58, %rd225, 4294967295;
	add.s64 	%rd165, %rd3, %rd159;
	ld.global.u64 	%rd59, [%rd165];
	setp.lt.s64 	%p23, %rd58, %rd59;
	mov.b16 	%rs40, 1;
	@%p23 bra 	$L__BB8_33;
	add.s64 	%rd167, %rd2, %rd159;
	ld.global.u64 	%rd168, [%rd167];
	sub.s64 	%rd169, %rd51, %rd168;
	setp.lt.s64 	%p24, %rd58, %rd169;
	selp.b16 	%rs40, %rs45, 1, %p24;
$L__BB8_33:
	sub.s64 	%rd170, %rd58, %rd59;
	add.s64 	%rd172, %rd1, %rd159;
	ld.global.u64 	%rd173, [%rd172];
	mad.lo.s64 	%rd60, %rd170, %rd173, %rd232;
	add.s32 	%r15, %r60, -1;
	mul.wide.u32 	%rd174, %r15, 8;
	add.s64 	%rd175, %rd4, %rd174;
	ld.global.u64 	%rd61, [%rd175];
	or.b64  	%rd176, %rd224, %rd61;
	and.b64  	%rd177, %rd176, -4294967296;
	setp.ne.s64 	%p25, %rd177, 0;
	@%p25 bra 	$L__BB8_35;
	cvt.u32.u64 	%r48, %rd61;
	cvt.u32.u64 	%r49, %rd224;
	div.u32 	%r50, %r49, %r48;
	mul.lo.s32 	%r51, %r50, %r48;
	sub.s32 	%r52, %r49, %r51;
	cvt.u64.u32 	%rd230, %r50;
	cvt.u64.u32 	%rd227, %r52;
	bra.uni 	$L__BB8_36;
$L__BB8_35:
	div.s64 	%rd230, %rd224, %rd61;
	mul.lo.s64 	%rd178, %rd230, %rd61;
	sub.s64 	%rd227, %rd224, %rd178;
$L__BB8_36:
	and.b64  	%rd68, %rd227, 4294967295;
	add.s64 	%rd180, %rd3, %rd174;
	ld.global.u64 	%rd69, [%rd180];
	setp.lt.s64 	%p26, %rd68, %rd69;
	mov.b16 	%rs45, 1;
	@%p26 bra 	$L__BB8_38;
	add.s64 	%rd182, %rd2, %rd174;
	ld.global.u64 	%rd183, [%rd182];
	sub.s64 	%rd184, %rd61, %rd183;
	setp.lt.s64 	%p27, %rd68, %rd184;
	selp.b16 	%rs45, %rs40, 1, %p27;
$L__BB8_38:
	sub.s64 	%rd185, %rd68, %rd69;
	add.s64 	%rd187, %rd1, %rd174;
	ld.global.u64 	%rd188, [%rd187];
	mad.lo.s64 	%rd232, %rd185, %rd188, %rd60;
	add.s32 	%r60, %r60, -2;
$L__BB8_39:
	and.b32  	%r53, %r1, 1;
	setp.eq.b32 	%p28, %r53, 1;
	not.pred 	%p29, %p28;
	@%p29 bra 	$L__BB8_46;
	mul.wide.u32 	%rd189, %r60, 8;
	add.s64 	%rd190, %rd4, %rd189;
	ld.global.u64 	%rd74, [%rd190];
	or.b64  	%rd191, %rd230, %rd74;
	and.b64  	%rd192, %rd191, -4294967296;
	setp.ne.s64 	%p30, %rd192, 0;
	@%p30 bra 	$L__BB8_42;
	cvt.u32.u64 	%r54, %rd74;
	cvt.u32.u64 	%r55, %rd230;
	rem.u32 	%r56, %r55, %r54;
	cvt.u64.u32 	%rd231, %r56;
	bra.uni 	$L__BB8_43;
$L__BB8_42:
	rem.s64 	%rd231, %rd230, %rd74;
$L__BB8_43:
	and.b64  	%rd78, %rd231, 4294967295;
	add.s64 	%rd194, %rd3, %rd189;
	ld.global.u64 	%rd79, [%rd194];
	setp.lt.s64 	%p31, %rd78, %rd79;
	mov.b16 	%rs44, 1;
	@%p31 bra 	$L__BB8_45;
	add.s64 	%rd196, %rd2, %rd189;
	ld.global.u64 	%rd197, [%rd196];
	sub.s64 	%rd198, %rd74, %rd197;
	setp.lt.s64 	%p32, %rd78, %rd198;
	selp.b16 	%rs44, %rs45, 1, %p32;
$L__BB8_45:
	sub.s64 	%rd199, %rd78, %rd79;
	add.s64 	%rd201, %rd1, %rd189;
	ld.global.u64 	%rd202, [%rd201];
	mad.lo.s64 	%rd232, %rd199, %rd202, %rd232;
	mov.u16 	%rs45, %rs44;
$L__BB8_46:
	and.b16  	%rs32, %rs45, 255;
	setp.eq.s16 	%p34, %rs32, 0;
$L__BB8_47:
	ld.param.u64 	%rd234, [pad_i64_param_2];
	not.pred 	%p33, %p34;
	@%p33 bra 	$L__BB8_49;
	cvta.to.global.u64 	%rd203, %rd86;
	shl.b64 	%rd204, %rd232, 3;
	add.s64 	%rd205, %rd203, %rd204;
	ld.global.u64 	%rd234, [%rd205];
$L__BB8_49:
	ld.param.u64 	%rd209, [pad_i64_param_0];
	cvta.to.global.u64 	%rd206, %rd209;
	shl.b64 	%rd207, %rd5, 3;
	add.s64 	%rd208, %rd206, %rd207;
	st.global.u64 	[%rd208], %rd234;
$L__BB8_50:
	ret;

}
	// .globl	pad_f32
.visible .entry pad_f32(
	.param .u64 .ptr .align 1 pad_f32_param_0,
	.param .u64 .ptr .align 1 pad_f32_param_1,
	.param .f32 pad_f32_param_2,
	.param .u64 .ptr .align 1 pad_f32_param_3,
	.param .u64 .ptr .align 1 pad_f32_param_4,
	.param .u64 .ptr .align 1 pad_f32_param_5,
	.param .u64 .ptr .align 1 pad_f32_param_6,
	.param .u64 pad_f32_param_7,
	.param .u64 .ptr .align 1 pad_f32_param_8,
	.param .u64 .ptr .align 1 pad_f32_param_9,
	.param .u64 pad_f32_param_10
)
{
	.reg .pred 	%p<35>;
	.reg .b16 	%rs<46>;
	.reg .b32 	%r<61>;
	.reg .b32 	%f<5>;
	.reg .b64 	%rd<231>;

	ld.param.f32 	%f4, [pad_f32_param_2];
	ld.param.u64 	%rd86, [pad_f32_param_3];
	ld.param.u64 	%rd87, [pad_f32_param_6];
	ld.param.u64 	%rd85, [pad_f32_param_7];
	ld.param.u64 	%rd88, [pad_f32_param_8];
	ld.param.u64 	%rd89, [pad_f32_param_9];
	ld.param.u64 	%rd90, [pad_f32_param_10];
	cvta.to.global.u64 	%rd1, %rd87;
	cvta.to.global.u64 	%rd2, %rd89;
	cvta.to.global.u64 	%rd3, %rd88;
	cvta.to.global.u64 	%rd4, %rd86;
	mov.u32 	%r18, %ctaid.x;
	mov.u32 	%r19, %ntid.x;
	mov.u32 	%r20, %tid.x;
	mad.lo.s32 	%r21, %r18, %r19, %r20;
	cvt.u64.u32 	%rd5, %r21;
	setp.le.u64 	%p3, %rd90, %rd5;
	@%p3 bra 	$L__BB9_50;
	cvt.u32.u64 	%r1, %rd85;
	add.s32 	%r60, %r1, -1;
	setp.lt.s32 	%p5, %r60, 0;
	mov.b64 	%rd229, 0;
	mov.pred 	%p34, -1;
	@%p5 bra 	$L__BB9_47;
	setp.lt.u32 	%p6, %r60, 3;
	mov.b16 	%rs45, 0;
	mov.b64 	%rd229, 0;
	mov.u64 	%rd227, %rd5;
	@%p6 bra 	$L__BB9_26;
	add.s32 	%r58, %r1, -2;
	and.b32  	%r22, %r1, -4;
	neg.s32 	%r57, %r22;
	mov.b16 	%rs45, 0;
	mov.b64 	%rd229, 0;
	mov.u64 	%rd227, %rd5;
$L__BB9_4:
	.pragma "nounroll";
	add.s32 	%r7, %r58, 1;
	mul.wide.u32 	%rd95, %r7, 8;
	add.s64 	%rd96, %rd4, %rd95;
	ld.global.u64 	%rd8, [%rd96];
	or.b64  	%rd97, %rd227, %rd8;
	and.b64  	%rd98, %rd97, -4294967296;
	setp.ne.s64 	%p7, %rd98, 0;
	@%p7 bra 	$L__BB9_6;
	cvt.u32.u64 	%r23, %rd8;
	cvt.u32.u64 	%r24, %rd227;
	div.u32 	%r25, %r24, %r23;
	mul.lo.s32 	%r26, %r25, %r23;
	sub.s32 	%r27, %r24, %r26;
	cvt.u64.u32 	%rd210, %r25;
	cvt.u64.u32 	%rd211, %r27;
	bra.uni 	$L__BB9_7;
$L__BB9_6:
	div.s64 	%rd210, %rd227, %rd8;
	mul.lo.s64 	%rd99, %rd210, %rd8;
	sub.s64 	%rd211, %rd227, %rd99;
$L__BB9_7:
	and.b64  	%rd15, %rd211, 4294967295;
	add.s64 	%rd101, %rd3, %rd95;
	ld.global.u64 	%rd16, [%rd101];
	setp.lt.s64 	%p8, %rd15, %rd16;
	mov.b16 	%rs34, 1;
	@%p8 bra 	$L__BB9_9;
	add.s64 	%rd103, %rd2, %rd95;
	ld.global.u64 	%rd104, [%rd103];
	sub.s64 	%rd105, %rd8, %rd104;
	setp.lt.s64 	%p9, %rd15, %rd105;
	selp.b16 	%rs34, %rs45, 1, %p9;
$L__BB9_9:
	sub.s64 	%rd106, %rd15, %rd16;
	add.s64 	%rd108, %rd1, %rd95;
	ld.global.u64 	%rd109, [%rd108];
	mad.lo.s64 	%rd17, %rd106, %rd109, %rd229;
	add.s32 	%r8, %r58, -2;
	mul.wide.u32 	%rd110, %r58, 8;
	add.s64 	%rd111, %rd4, %rd110;
	ld.global.u64 	%rd18, [%rd111];
	or.b64  	%rd112, %rd210, %rd18;
	and.b64  	%rd113, %rd112, -4294967296;
	setp.ne.s64 	%p10, %rd113, 0;
	@%p10 bra 	$L__BB9_11;
	cvt.u32.u64 	%r28, %rd18;
	cvt.u32.u64 	%r29, %rd210;
	div.u32 	%r30, %r29, %r28;
	mul.lo.s32 	%r31, %r30, %r28;
	sub.s32 	%r32, %r29, %r31;
	cvt.u64.u32 	%rd212, %r30;
	cvt.u64.u32 	%rd213, %r32;
	bra.uni 	$L__BB9_12;
$L__BB9_11:
	div.s64 	%rd212, %rd210, %rd18;
	mul.lo.s64 	%rd114, %rd212, %rd18;
	sub.s64 	%rd213, %rd210, %rd114;
$L__BB9_12:
	and.b64  	%rd25, %rd213, 4294967295;
	add.s64 	%rd116, %rd3, %rd110;
	ld.global.u64 	%rd26, [%rd116];
	setp.lt.s64 	%p11, %rd25, %rd26;
	mov.b16 	%rs35, 1;
	@%p11 bra 	$L__BB9_14;
	add.s64 	%rd118, %rd2, %rd110;
	ld.global.u64 	%rd119, [%rd118];
	sub.s64 	%rd120, %rd18, %rd119;
	setp.lt.s64 	%p12, %rd25, %rd120;
	selp.b16 	%rs35, %rs34, 1, %p12;
$L__BB9_14:
	sub.s64 	%rd121, %rd25, %rd26;
	add.s64 	%rd123, %rd1, %rd110;
	ld.global.u64 	%rd124, [%rd123];
	mad.lo.s64 	%rd27, %rd121, %rd124, %rd17;
	add.s32 	%r9, %r58, -1;
	mul.wide.u32 	%rd125, %r9, 8;
	add.s64 	%rd126, %rd4, %rd125;
	ld.global.u64 	%rd28, [%rd126];
	or.b64  	%rd127, %rd212, %rd28;
	and.b64  	%rd128, %rd127, -4294967296;
	setp.ne.s64 	%p13, %rd128, 0;
	@%p13 bra 	$L__BB9_16;
	cvt.u32.u64 	%r33, %rd28;
	cvt.u32.u64 	%r34, %rd212;
	div.u32 	%r35, %r34, %r33;
	mul.lo.s32 	%r36, %r35, %r33;
	sub.s32 	%r37, %r34, %r36;
	cvt.u64.u32 	%rd214, %r35;
	cvt.u64.u32 	%rd215, %r37;
	bra.uni 	$L__BB9_17;
$L__BB9_16:
	div.s64 	%rd214, %rd212, %rd28;
	mul.lo.s64 	%rd129, %rd214, %rd28;
	sub.s64 	%rd215, %rd212, %rd129;
$L__BB9_17:
	and.b64  	%rd35, %rd215, 4294967295;
	add.s64 	%rd131, %rd3, %rd125;
	ld.global.u64 	%rd36, [%rd131];
	setp.lt.s64 	%p14, %rd35, %rd36;
	mov.b16 	%rs36, 1;
	@%p14 bra 	$L__BB9_19;
	add.s64 	%rd133, %rd2, %rd125;
	ld.global.u64 	%rd134, [%rd133];
	sub.s64 	%rd135, %rd28, %rd134;
	setp.lt.s64 	%p15, %rd35, %rd135;
	selp.b16 	%rs36, %rs35, 1, %p15;
$L__BB9_19:
	sub.s64 	%rd136, %rd35, %rd36;
	add.s64 	%rd138, %rd1, %rd125;
	ld.global.u64 	%rd139, [%rd138];
	mad.lo.s64 	%rd37, %rd136, %rd139, %rd27;
	mul.wide.u32 	%rd140, %r8, 8;
	add.s64 	%rd141, %rd4, %rd140;
	ld.global.u64 	%rd38, [%rd141];
	or.b64  	%rd142, %rd214, %rd38;
	and.b64  	%rd143, %rd142, -4294967296;
	setp.ne.s64 	%p16, %rd143, 0;
	@%p16 bra 	$L__BB9_21;
	cvt.u32.u64 	%r38, %rd38;
	cvt.u32.u64 	%r39, %rd214;
	div.u32 	%r40, %r39, %r38;
	mul.lo.s32 	%r41, %r40, %r38;
	sub.s32 	%r42, %r39, %r41;
	cvt.u64.u32 	%rd227, %r40;
	cvt.u64.u32 	%rd217, %r42;
	bra.uni 	$L__BB9_22;
$L__BB9_21:
	div.s64 	%rd227, %rd214, %rd38;
	mul.lo.s64 	%rd144, %rd227, %rd38;
	sub.s64 	%rd217, %rd214, %rd144;
$L__BB9_22:
	and.b64  	%rd45, %rd217, 4294967295;
	add.s64 	%rd146, %rd3, %rd140;
	ld.global.u64 	%rd46, [%rd146];
	setp.lt.s64 	%p17, %rd45, %rd46;
	mov.b16 	%rs45, 1;
	@%p17 bra 	$L__BB9_24;
	add.s64 	%rd148, %rd2, %rd140;
	ld.global.u64 	%rd149, [%rd148];
	sub.s64 	%rd150, %rd38, %rd149;
	setp.lt.s64 	%p18, %rd45, %rd150;
	selp.b16 	%rs45, %rs36, 1, %p18;
$L__BB9_24:
	sub.s64 	%rd151, %rd45, %rd46;
	add.s64 	%rd153, %rd1, %rd140;
	ld.global.u64 	%rd154, [%rd153];
	mad.lo.s64 	%rd229, %rd151, %rd154, %rd37;
	add.s32 	%r58, %r58, -4;
	add.s32 	%r57, %r57, 4;
	setp.ne.s32 	%p19, %r57, 0;
	@%p19 bra 	$L__BB9_4;
	add.s32 	%r60, %r58, 1;
$L__BB9_26:
	and.b32  	%r14, %r1, 3;
	setp.eq.s32 	%p20, %r14, 0;
	@%p20 bra 	$L__BB9_46;
	setp.eq.s32 	%p21, %r14, 1;
	@%p21 bra 	$L__BB9_39;
	mul.wide.u32 	%rd156, %r60, 8;
	add.s64 	%rd157, %rd4, %rd156;
	ld.global.u64 	%rd51, [%rd157];
	or.b64  	%rd158, %rd227, %rd51;
	and.b64  	%rd159, %rd158, -4294967296;
	setp.ne.s64 	%p22, %rd159, 0;
	@%p22 bra 	$L__BB9_30;
	cvt.u32.u64 	%r43, %rd51;
	cvt.u32.u64 	%r44, %rd227;
	div.u32 	%r45, %r44, %r43;
	mul.lo.s32 	%r46, %r45, %r43;
	sub.s32 	%r47, %r44, %r46;
	cvt.u64.u32 	%rd221, %r45;
	cvt.u64.u32 	%rd222, %r47;
	bra.uni 	$L__BB9_31;
$L__BB9_30:
	div.s64 	%rd221, %rd227, %rd51;
	mul.lo.s64 	%rd160, %rd221, %rd51;
	sub.s64 	%rd222, %rd227, %rd160;
$L__BB9_31:
	and.b64  	%rd58, %rd222, 4294967295;
	add.s64 	%rd162, %rd3, %rd156;
	ld.global.u64 	%rd59, [%rd162];
	setp.lt.s64 	%p23, %rd58, %rd59;
	mov.b16 	%rs40, 1;
	@%p23 bra 	$L__BB9_33;
	add.s64 	%rd164, %rd2, %rd156;
	ld.global.u64 	%rd165, [%rd164];
	sub.s64 	%rd166, %rd51, %rd165;
	setp.lt.s64 	%p24, %rd58, %rd166;
	selp.b16 	%rs40, %rs45, 1, %p24;
$L__BB9_33:
	sub.s64 	%rd167, %rd58, %rd59;
	add.s64 	%rd169, %rd1, %rd156;
	ld.global.u64 	%rd170, [%rd169];
	mad.lo.s64 	%rd60, %rd167, %rd170, %rd229;
	add.s32 	%r15, %r60, -1;
	mul.wide.u32 	%rd171, %r15, 8;
	add.s64 	%rd172, %rd4, %rd171;
	ld.global.u64 	%rd61, [%rd172];
	or.b64  	%rd173, %rd221, %rd61;
	and.b64  	%rd174, %rd173, -4294967296;
	setp.ne.s64 	%p25, %rd174, 0;
	@%p25 bra 	$L__BB9_35;
	cvt.u32.u64 	%r48, %rd61;
	cvt.u32.u64 	%r49, %rd221;
	div.u32 	%r50, %r49, %r48;
	mul.lo.s32 	%r51, %r50, %r48;
	sub.s32 	%r52, %r49, %r51;
	cvt.u64.u32 	%rd227, %r50;
	cvt.u64.u32 	%rd224, %r52;
	bra.uni 	$L__BB9_36;
$L__BB9_35:
	div.s64 	%rd227, %rd221, %rd61;
	mul.lo.s64 	%rd175, %rd227, %rd61;
	sub.s64 	%rd224, %rd221, %rd175;
$L__BB9_36:
	and.b64  	%rd68, %rd224, 4294967295;
	add.s64 	%rd177, %rd3, %rd171;
	ld.global.u64 	%rd69, [%rd177];
	setp.lt.s64 	%p26, %rd68, %rd69;
	mov.b16 	%rs45, 1;
	@%p26 bra 	$L__BB9_38;
	add.s64 	%rd179, %rd2, %rd171;
	ld.global.u64 	%rd180, [%rd179];
	sub.s64 	%rd181, %rd61, %rd180;
	setp.lt.s64 	%p27, %rd68, %rd181;
	selp.b16 	%rs45, %rs40, 1, %p27;
$L__BB9_38:
	sub.s64 	%rd182, %rd68, %rd69;
	add.s64 	%rd184, %rd1, %rd171;
	ld.global.u64 	%rd185, [%rd184];
	mad.lo.s64 	%rd229, %rd182, %rd185, %rd60;
	add.s32 	%r60, %r60, -2;
$L__BB9_39:
	and.b32  	%r53, %r1, 1;
	setp.eq.b32 	%p28, %r53, 1;
	not.pred 	%p29, %p28;
	@%p29 bra 	$L__BB9_46;
	mul.wide.u32 	%rd186, %r60, 8;
	add.s64 	%rd187, %rd4, %rd186;
	ld.global.u64 	%rd74, [%rd187];
	or.b64  	%rd188, %rd227, %rd74;
	and.b64  	%rd189, %rd188, -4294967296;
	setp.ne.s64 	%p30, %rd189, 0;
	@%p30 bra 	$L__BB9_42;
	cvt.u32.u64 	%r54, %rd74;
	cvt.u32.u64 	%r55, %rd227;
	rem.u32 	%r56, %r55, %r54;
	cvt.u64.u32 	%rd228, %r56;
	bra.uni 	$L__BB9_43;
$L__BB9_42:
	rem.s64 	%rd228, %rd227, %rd74;
$L__BB9_43:
	and.b64  	%rd78, %rd228, 4294967295;
	add.s64 	%rd191, %rd3, %rd186;
	ld.global.u64 	%rd79, [%rd191];
	setp.lt.s64 	%p31, %rd78, %rd79;
	mov.b16 	%rs44, 1;
	@%p31 bra 	$L__BB9_45;
	add.s64 	%rd193, %rd2, %rd186;
	ld.global.u64 	%rd194, [%rd193];
	sub.s64 	%rd195, %rd74, %rd194;
	setp.lt.s64 	%p32, %rd78, %rd195;
	selp.b16 	%rs44, %rs45, 1, %p32;
$L__BB9_45:
	sub.s64 	%rd196, %rd78, %rd79;
	add.s64 	%rd198, %rd1, %rd186;
	ld.global.u64 	%rd199, [%rd198];
	mad.lo.s64 	%rd229, %rd196, %rd199, %rd229;
	mov.u16 	%rs45, %rs44;
$L__BB9_46:
	and.b16  	%rs32, %rs45, 255;
	setp.eq.s16 	%p34, %rs32, 0;
$L__BB9_47:
	not.pred 	%p33, %p34;
	@%p33 bra 	$L__BB9_49;
	ld.param.u64 	%rd207, [pad_f32_param_1];
	cvta.to.global.u64 	%rd200, %rd207;
	shl.b64 	%rd201, %rd229, 2;
	add.s64 	%rd202, %rd200, %rd201;
	ld.global.f32 	%f4, [%rd202];
$L__BB9_49:
	ld.param.u64 	%rd206, [pad_f32_param_0];
	cvta.to.global.u64 	%rd203, %rd206;
	shl.b64 	%rd204, %rd5, 2;
	add.s64 	%rd205, %rd203, %rd204;
	st.global.f32 	[%rd205], %f4;
$L__BB9_50:
	ret;

}
	// .globl	pad_f64
.visible .entry pad_f64(
	.param .u64 .ptr .align 1 pad_f64_param_0,
	.param .u64 .ptr .align 1 pad_f64_param_1,
	.param .f64 pad_f64_param_2,
	.param .u64 .ptr .align 1 pad_f64_param_3,
	.param .u64 .ptr .align 1 pad_f64_param_4,
	.param .u64 .ptr .align 1 pad_f64_param_5,
	.param .u64 .ptr .align 1 pad_f64_param_6,
	.param .u64 pad_f64_param_7,
	.param .u64 .ptr .align 1 pad_f64_param_8,
	.param .u64 .ptr .align 1 pad_f64_param_9,
	.param .u64 pad_f64_param_10
)
{
	.reg .pred 	%p<35>;
	.reg .b16 	%rs<46>;
	.reg .b32 	%r<61>;
	.reg .b64 	%rd<230>;
	.reg .b64 	%fd<6>;

	ld.param.u64 	%rd84, [pad_f64_param_1];
	ld.param.u64 	%rd86, [pad_f64_param_3];
	ld.param.u64 	%rd87, [pad_f64_param_6];
	ld.param.u64 	%rd85, [pad_f64_param_7];
	ld.param.u64 	%rd88, [pad_f64_param_8];
	ld.param.u64 	%rd89, [pad_f64_param_9];
	ld.param.u64 	%rd90, [pad_f64_param_10];
	cvta.to.global.u64 	%rd1, %rd87;
	cvta.to.global.u64 	%rd2, %rd89;
	cvta.to.global.u64 	%rd3, %rd88;
	cvta.to.global.u64 	%rd4, %rd86;
	mov.u32 	%r18, %ctaid.x;
	mov.u32 	%r19, %ntid.x;
	mov.u32 	%r20, %tid.x;
	mad.lo.s32 	%r21, %r18, %r19, %r20;
	cvt.u64.u32 	%rd5, %r21;
	setp.le.u64 	%p3, %rd90, %rd5;
	@%p3 bra 	$L__BB10_50;
	cvt.u32.u64 	%r1, %rd85;
	add.s32 	%r60, %r1, -1;
	setp.lt.s32 	%p5, %r60, 0;
	mov.b64 	%rd228, 0;
	mov.pred 	%p34, -1;
	@%p5 bra 	$L__BB10_47;
	setp.lt.u32 	%p6, %r60, 3;
	mov.b16 	%rs45, 0;
	mov.b64 	%rd228, 0;
	mov.u64 	%rd226, %rd5;
	@%p6 bra 	$L__BB10_26;
	add.s32 	%r58, %r1, -2;
	and.b32  	%r22, %r1, -4;
	neg.s32 	%r57, %r22;
	mov.b16 	%rs45, 0;
	mov.b64 	%rd228, 0;
	mov.u64 	%rd226, %rd5;
$L__BB10_4:
	.pragma "nounroll";
	add.s32 	%r7, %r58, 1;
	mul.wide.u32 	%rd95, %r7, 8;
	add.s64 	%rd96, %rd4, %rd95;
	ld.global.u64 	%rd8, [%rd96];
	or.b64  	%rd97, %rd226, %rd8;
	and.b64  	%rd98, %rd97, -4294967296;
	setp.ne.s64 	%p7, %rd98, 0;
	@%p7 bra 	$L__BB10_6;
	cvt.u32.u64 	%r23, %rd8;
	cvt.u32.u64 	%r24, %rd226;
	div.u32 	%r25, %r24, %r23;
	mul.lo.s32 	%r26, %r25, %r23;
	sub.s32 	%r27, %r24, %r26;
	cvt.u64.u32 	%rd209, %r25;
	cvt.u64.u32 	%rd210, %r27;
	bra.uni 	$L__BB10_7;
$L__BB10_6:
	div.s64 	%rd209, %rd226, %rd8;
	mul.lo.s64 	%rd99, %rd209, %rd8;
	sub.s64 	%rd210, %rd226, %rd99;
$L__BB10_7:
	and.b64  	%rd15, %rd210, 4294967295;
	add.s64 	%rd101, %rd3, %rd95;
	ld.global.u64 	%rd16, [%rd101];
	setp.lt.s64 	%p8, %rd15, %rd16;
	mov.b16 	%rs34, 1;
	@%p8 bra 	$L__BB10_9;
	add.s64 	%rd103, %rd2, %rd95;
	ld.global.u64 	%rd104, [%rd103];
	sub.s64 	%rd105, %rd8, %rd104;
	setp.lt.s64 	%p9, %rd15, %rd105;
	selp.b16 	%rs34, %rs45, 1, %p9;
$L__BB10_9:
	sub.s64 	%rd106, %rd15, %rd16;
	add.s64 	%rd108, %rd1, %rd95;
	ld.global.u64 	%rd109, [%rd108];
	mad.lo.s64 	%rd17, %rd106, %rd109, %rd228;
	add.s32 	%r8, %r58, -2;
	mul.wide.u32 	%rd110, %r58, 8;
	add.s64 	%rd111, %rd4, %rd110;
	ld.global.u64 	%rd18, [%rd111];
	or.b64  	%rd112, %rd209, %rd18;
	and.b64  	%rd113, %rd112, -4294967296;
	setp.ne.s64 	%p10, %rd113, 0;
	@%p10 bra 	$L__BB10_11;
	cvt.u32.u64 	%r28, %rd18;
	cvt.u32.u64 	%r29, %rd209;
	div.u32 	%r30, %r29, %r28;
	mul.lo.s32 	%r31, %r30, %r28;
	sub.s32 	%r32, %r29, %r31;
	cvt.u64.u32 	%rd211, %r30;
	cvt.u64.u32 	%rd212, %r32;
	bra.uni 	$L__BB10_12;
$L__BB10_11:
	div.s64 	%rd211, %rd209, %rd18;
	mul.lo.s64 	%rd114, %rd211, %rd18;
	sub.s64 	%rd212, %rd209, %rd114;
$L__BB10_12:
	and.b64  	%rd25, %rd212, 4294967295;
	add.s64 	%rd116, %rd3, %rd110;
	ld.global.u64 	%rd26, [%rd116];
	setp.lt.s64 	%p11, %rd25, %rd26;
	mov.b16 	%rs35, 1;
	@%p11 bra 	$L__BB10_14;
	mul.wide.u32 	%rd117, %r58, 8;
	add.s64 	%rd118, %rd2, %rd117;
	ld.global.u64 	%rd119, [%rd118];
	sub.s64 	%rd120, %rd18, %rd119;
	setp.lt.s64 	%p12, %rd25, %rd120;
	selp.b16 	%rs35, %rs34, 1, %p12;
$L__BB10_14:
	sub.s64 	%rd121, %rd25, %rd26;
	mul.wide.u32 	%rd122, %r58, 8;
	add.s64 	%rd123, %rd1, %rd122;
	ld.global.u64 	%rd124, [%rd123];
	mad.lo.s64 	%rd27, %rd121, %rd124, %rd17;
	add.s32 	%r9, %r58, -1;
	mul.wide.u32 	%rd125, %r9, 8;
	add.s64 	%rd126, %rd4, %rd125;
	ld.global.u64 	%rd28, [%rd126];
	or.b64  	%rd127, %rd211, %rd28;
	and.b64  	%rd128, %rd127, -4294967296;
	setp.ne.s64 	%p13, %rd128, 0;
	@%p13 bra 	$L__BB10_16;
	cvt.u32.u64 	%r33, %rd28;
	cvt.u32.u64 	%r34, %rd211;
	div.u32 	%r35, %r34, %r33;
	mul.lo.s32 	%r36, %r35, %r33;
	sub.s32 	%r37, %r34, %r36;
	cvt.u64.u32 	%rd213, %r35;
	cvt.u64.u32 	%rd214, %r37;
	bra.uni 	$L__BB10_17;
$L__BB10_16:
	div.s64 	%rd213, %rd211, %rd28;
	mul.lo.s64 	%rd129, %rd213, %rd28;
	sub.s64 	%rd214, %rd211, %rd129;
$L__BB10_17:
	and.b64  	%rd35, %rd214, 4294967295;
	add.s64 	%rd131, %rd3, %rd125;
	ld.global.u64 	%rd36, [%rd131];
	setp.lt.s64 	%p14, %rd35, %rd36;
	mov.b16 	%rs36, 1;
	@%p14 bra 	$L__BB10_19;
	mul.wide.u32 	%rd132, %r9, 8;
	add.s64 	%rd133, %rd2, %rd132;
	ld.global.u64 	%rd134, [%rd133];
	sub.s64 	%rd135, %rd28, %rd134;
	setp.lt.s64 	%p15, %rd35, %rd135;
	selp.b16 	%rs36, %rs35, 1, %p15;
$L__BB10_19:
	sub.s64 	%rd136, %rd35, %rd36;
	mul.wide.u32 	%rd137, %r9, 8;
	add.s64 	%rd138, %rd1, %rd137;
	ld.global.u64 	%rd139, [%rd138];
	mad.lo.s64 	%rd37, %rd136, %rd139, %rd27;
	mul.wide.u32 	%rd140, %r8, 8;
	add.s64 	%rd141, %rd4, %rd140;
	ld.global.u64 	%rd38, [%rd141];
	or.b64  	%rd142, %rd213, %rd38;
	and.b64  	%rd143, %rd142, -4294967296;
	setp.ne.s64 	%p16, %rd143, 0;
	@%p16 bra 	$L__BB10_21;
	cvt.u32.u64 	%r38, %rd38;
	cvt.u32.u64 	%r39, %rd213;
	div.u32 	%r40, %r39, %r38;
	mul.lo.s32 	%r41, %r40, %r38;
	sub.s32 	%r42, %r39, %r41;
	cvt.u64.u32 	%rd226, %r40;
	cvt.u64.u32 	%rd216, %r42;
	bra.uni 	$L__BB10_22;
$L__BB10_21:
	div.s64 	%rd226, %rd213, %rd38;
	mul.lo.s64 	%rd144, %rd226, %rd38;
	sub.s64 	%rd216, %rd213, %rd144;
$L__BB10_22:
	and.b64  	%rd45, %rd216, 4294967295;
	add.s64 	%rd146, %rd3, %rd140;
	ld.global.u64 	%rd46, [%rd146];
	setp.lt.s64 	%p17, %rd45, %rd46;
	mov.b16 	%rs45, 1;
	@%p17 bra 	$L__BB10_24;
	add.s64 	%rd148, %rd2, %rd140;
	ld.global.u64 	%rd149, [%rd148];
	sub.s64 	%rd150, %rd38, %rd149;
	setp.lt.s64 	%p18, %rd45, %rd150;
	selp.b16 	%rs45, %rs36, 1, %p18;
$L__BB10_24:
	sub.s64 	%rd151, %rd45, %rd46;
	add.s64 	%rd153, %rd1, %rd140;
	ld.global.u64 	%rd154, [%rd153];
	mad.lo.s64 	%rd228, %rd151, %rd154, %rd37;
	add.s32 	%r58, %r58, -4;
	add.s32 	%r57, %r57, 4;
	setp.ne.s32 	%p19, %r57, 0;
	@%p19 bra 	$L__BB10_4;
	add.s32 	%r60, %r58, 1;
$L__BB10_26:
	and.b32  	%r14, %r1, 3;
	setp.eq.s32 	%p20, %r14, 0;
	@%p20 bra 	$L__BB10_46;
	setp.eq.s32 	%p21, %r14, 1;
	@%p21 bra 	$L__BB10_39;
	mul.wide.u32 	%rd156, %r60, 8;
	add.s64 	%rd157, %rd4, %rd156;
	ld.global.u64 	%rd51, [%rd157];
	or.b64  	%rd158, %rd226, %rd51;
	and.b64  	%rd159, %rd158, -4294967296;
	setp.ne.s64 	%p22, %rd159, 0;
	@%p22 bra 	$L__BB10_30;
	cvt.u32.u64 	%r43, %rd51;
	cvt.u32.u64 	%r44, %rd226;
	div.u32 	%r45, %r44, %r43;
	mul.lo.s32 	%r46, %r45, %r43;
	sub.s32 	%r47, %r44, %r46;
	cvt.u64.u32 	%rd220, %r45;
	cvt.u64.u32 	%rd221, %r47;
	bra.uni 	$L__BB10_31;
$L__BB10_30:
	div.s64 	%rd220, %rd226, %rd51;
	mul.lo.s64 	%rd160, %rd220, %rd51;
	sub.s64 	%rd221, %rd226, %rd160;
$L__BB10_31:
	and.b64  	%rd58, %rd221, 4294967295;
	add.s64 	%rd162, %rd3, %rd156;
	ld.global.u64 	%rd59, [%rd162];
	setp.lt.s64 	%p23, %rd58, %rd59;
	mov.b16 	%rs40, 1;
	@%p23 bra 	$L__BB10_33;
	add.s64 	%rd164, %rd2, %rd156;
	ld.global.u64 	%rd165, [%rd164];
	sub.s64 	%rd166, %rd51, %rd165;
	setp.lt.s64 	%p24, %rd58, %rd166;
	selp.b16 	%rs40, %rs45, 1, %p24;
$L__BB10_33:
	sub.s64 	%rd167, %rd58, %rd59;
	add.s64 	%rd169, %rd1, %rd156;
	ld.global.u64 	%rd170, [%rd169];
	mad.lo.s64 	%rd60, %rd167, %rd170, %rd228;
	add.s32 	%r15, %r60, -1;
	mul.wide.u32 	%rd171, %r15, 8;
	add.s64 	%rd172, %rd4, %rd171;
	ld.global.u64 	%rd61, [%rd172];
	or.b64  	%rd173, %rd220, %rd61;
	and.b64  	%rd174, %rd173, -4294967296;
	setp.ne.s64 	%p25, %rd174, 0;
	@%p25 bra 	$L__BB10_35;
	cvt.u32.u64 	%r48, %rd61;
	cvt.u32.u64 	%r49, %rd220;
	div.u32 	%r50, %r49, %r48;
	mul.lo.s32 	%r51, %r50, %r48;
	sub.s32 	%r52, %r49, %r51;
	cvt.u64.u32 	%rd226, %r50;
	cvt.u64.u32 	%rd223, %r52;
	bra.uni 	$L__BB10_36;
$L__BB10_35:
	div.s64 	%rd226, %rd220, %rd61;
	mul.lo.s64 	%rd175, %rd226, %rd61;
	sub.s64 	%rd223, %rd220, %rd175;
$L__BB10_36:
	and.b64  	%rd68, %rd223, 4294967295;
	add.s64 	%rd177, %rd3, %rd171;
	ld.global.u64 	%rd69, [%rd177];
	setp.lt.s64 	%p26, %rd68, %rd69;
	mov.b16 	%rs45, 1;
	@%p26 bra 	$L__BB10_38;
	add.s64 	%rd179, %rd2, %rd171;
	ld.global.u64 	%rd180, [%rd179];
	sub.s64 	%rd181, %rd61, %rd180;
	setp.lt.s64 	%p27, %rd68, %rd181;
	selp.b16 	%rs45, %rs40, 1, %p27;
$L__BB10_38:
	sub.s64 	%rd182, %rd68, %rd69;
	add.s64 	%rd184, %rd1, %rd171;
	ld.global.u64 	%rd185, [%rd184];
	mad.lo.s64 	%rd228, %rd182, %rd185, %rd60;
	add.s32 	%r60, %r60, -2;
$L__BB10_39:
	and.b32  	%r53, %r1, 1;
	setp.eq.b32 	%p28, %r53, 1;
	not.pred 	%p29, %p28;
	@%p29 bra 	$L__BB10_46;
	mul.wide.u32 	%rd186, %r60, 8;
	add.s64 	%rd187, %rd4, %rd186;
	ld.global.u64 	%rd74, [%rd187];
	or.b64  	%rd188, %rd226, %rd74;
	and.b64  	%rd189, %rd188, -4294967296;
	setp.ne.s64 	%p30, %rd189, 0;
	@%p30 bra 	$L__BB10_42;
	cvt.u32.u64 	%r54, %rd74;
	cvt.u32.u64 	%r55, %rd226;
	rem.u32 	%r56, %r55, %r54;
	cvt.u64.u32 	%rd227, %r56;
	bra.uni 	$L__BB10_43;
$L__BB10_42:
	rem.s64 	%rd227, %rd226, %rd74;
$L__BB10_43:
	and.b64  	%rd78, %rd227, 4294967295;
	add.s64 	%rd191, %rd3, %rd186;
	ld.global.u64 	%rd79, [%rd191];
	setp.lt.s64 	%p31, %rd78, %rd79;
	mov.b16 	%rs44, 1;
	@%p31 bra 	$L__BB10_45;
	add.s64 	%rd193, %rd2, %rd186;
	ld.global.u64 	%rd194, [%rd193];
	sub.s64 	%rd195, %rd74, %rd194;
	setp.lt.s64 	%p32, %rd78, %rd195;
	selp.b16 	%rs44, %rs45, 1, %p32;
$L__BB10_45:
	sub.s64 	%rd196, %rd78, %rd79;
	add.s64 	%rd198, %rd1, %rd186;
	ld.global.u64 	%rd199, [%rd198];
	mad.lo.s64 	%rd228, %rd196, %rd199, %rd228;
	mov.u16 	%rs45, %rs44;
$L__BB10_46:
	and.b16  	%rs32, %rs45, 255;
	setp.eq.s16 	%p34, %rs32, 0;
$L__BB10_47:
	ld.param.f64 	%fd5, [pad_f64_param_2];
	not.pred 	%p33, %p34;
	@%p33 bra 	$L__BB10_49;
	cvta.to.global.u64 	%rd200, %rd84;
	shl.b64 	%rd201, %rd228, 3;
	add.s64 	%rd202, %rd200, %rd201;
	ld.global.f64 	%fd5, [%rd202];
$L__BB10_49:
	ld.param.u64 	%rd206, [pad_f64_param_0];
	cvta.to.global.u64 	%rd203, %rd206;
	shl.b64 	%rd204, %rd5, 3;
	add.s64 	%rd205, %rd203, %rd204;
	st.global.f64 	[%rd205], %fd5;
$L__BB10_50:
	ret;

}
	// .globl	pad_f16
.visible .entry pad_f16(
	.param .u64 .ptr .align 1 pad_f16_param_0,
	.param .u64 .ptr .align 1 pad_f16_param_1,
	.param .align 2 .b8 pad_f16_param_2[2],
	.param .u64 .ptr .align 1 pad_f16_param_3,
	.param .u64 .ptr .align 1 pad_f16_param_4,
	.param .u64 .ptr .align 1 pad_f16_param_5,
	.param .u64 .ptr .align 1 pad_f16_param_6,
	.param .u64 pad_f16_param_7,
	.param .u64 .ptr .align 1 pad_f16_param_8,
	.param .u64 .ptr .align 1 pad_f16_param_9,
	.param .u64 pad_f16_param_10
)
{
	.reg .pred 	%p<34>;
	.reg .b16 	%rs<48>;
	.reg .b32 	%r<61>;
	.reg .b64 	%rd<231>;

	ld.param.u16 	%rs21, [pad_f16_param_2];
	ld.param.u64 	%rd87, [pad_f16_param_3];
	ld.param.u64 	%rd88, [pad_f16_param_6];
	ld.param.u64 	%rd86, [pad_f16_param_7];
	ld.param.u64 	%rd89, [pad_f16_param_8];
	ld.param.u64 	%rd90, [pad_f16_param_9];
	ld.param.u64 	%rd91, [pad_f16_param_10];
	cvta.to.global.u64 	%rd1, %rd88;
	cvta.to.global.u64 	%rd2, %rd90;
	cvta.to.global.u64 	%rd3, %rd89;
	cvta.to.global.u64 	%rd4, %rd87;
	mov.u32 	%r18, %ctaid.x;
	mov.u32 	%r19, %ntid.x;
	mov.u32 	%r20, %tid.x;
	mad.lo.s32 	%r21, %r18, %r19, %r20;
	cvt.u64.u32 	%rd5, %r21;
	setp.le.u64 	%p3, %rd91, %rd5;
	@%p3 bra 	$L__BB11_50;
	cvt.u32.u64 	%r1, %rd86;
	add.s32 	%r60, %r1, -1;
	setp.lt.s32 	%p5, %r60, 0;
	mov.b64 	%rd229, 0;
	mov.pred 	%p33, -1;
	@%p5 bra 	$L__BB11_47;
	setp.lt.u32 	%p6, %r60, 3;
	mov.b16 	%rs47, 0;
	mov.b64 	%rd229, 0;
	mov.u64 	%rd227, %rd5;
	@%p6 bra 	$L__BB11_26;
	add.s32 	%r58, %r1, -2;
	and.b32  	%r22, %r1, -4;
	neg.s32 	%r57, %r22;
	mov.b16 	%rs47, 0;
	mov.b64 	%rd229, 0;
	mov.u64 	%rd227, %rd5;
$L__BB11_4:
	.pragma "nounroll";
	add.s32 	%r7, %r58, 1;
	mul.wide.u32 	%rd96, %r7, 8;
	add.s64 	%rd97, %rd4, %rd96;
	ld.global.u64 	%rd8, [%rd97];
	or.b64  	%rd98, %rd227, %rd8;
	and.b64  	%rd99, %rd98, -4294967296;
	setp.ne.s64 	%p7, %rd99, 0;
	@%p7 bra 	$L__BB11_6;
	cvt.u32.u64 	%r23, %rd8;
	cvt.u32.u64 	%r24, %rd227;
	div.u32 	%r25, %r24, %r23;
	mul.lo.s32 	%r26, %r25, %r23;
	sub.s32 	%r27, %r24, %r26;
	cvt.u64.u32 	%rd210, %r25;
	cvt.u64.u32 	%rd211, %r27;
	bra.uni 	$L__BB11_7;
$L__BB11_6:
	div.s64 	%rd210, %rd227, %rd8;
	mul.lo.s64 	%rd100, %rd210, %rd8;
	sub.s64 	%rd211, %rd227, %rd100;
$L__BB11_7:
	and.b64  	%rd15, %rd211, 4294967295;
	add.s64 	%rd102, %rd3, %rd96;
	ld.global.u64 	%rd16, [%rd102];
	setp.lt.s64 	%p8, %rd15, %rd16;
	mov.b16 	%rs36, 1;
	@%p8 bra 	$L__BB11_9;
	add.s64 	%rd104, %rd2, %rd96;
	ld.global.u64 	%rd105, [%rd104];
	sub.s64 	%rd106, %rd8, %rd105;
	setp.lt.s64 	%p9, %rd15, %rd106;
	selp.b16 	%rs36, %rs47, 1, %p9;
$L__BB11_9:
	sub.s64 	%rd107, %rd15, %rd16;
	add.s64 	%rd109, %rd1, %rd96;
	ld.global.u64 	%rd110, [%rd109];
	mad.lo.s64 	%rd17, %rd107, %rd110, %rd229;
	add.s32 	%r8, %r58, -2;
	mul.wide.u32 	%rd111, %r58, 8;
	add.s64 	%rd112, %rd4, %rd111;
	ld.global.u64 	%rd18, [%rd112];
	or.b64  	%rd113, %rd210, %rd18;
	and.b64  	%rd114, %rd113, -4294967296;
	setp.ne.s64 	%p10, %rd114, 0;
	@%p10 bra 	$L__BB11_11;
	cvt.u32.u64 	%r28, %rd18;
	cvt.u32.u64 	%r29, %rd210;
	div.u32 	%r30, %r29, %r28;
	mul.lo.s32 	%r31, %r30, %r28;
	sub.s32 	%r32, %r29, %r31;
	cvt.u64.u32 	%rd212, %r30;
	cvt.u64.u32 	%rd213, %r32;
	bra.uni 	$L__BB11_12;
$L__BB11_11:
	div.s64 	%rd212, %rd210, %rd18;
	mul.lo.s64 	%rd115, %rd212, %rd18;
	sub.s64 	%rd213, %rd210, %rd115;
$L__BB11_12:
	and.b64  	%rd25, %rd213, 4294967295;
	add.s64 	%rd117, %rd3, %rd111;
	ld.global.u64 	%rd26, [%rd117];
	setp.lt.s64 	%p11, %rd25, %rd26;
	mov.b16 	%rs37, 1;
	@%p11 bra 	$L__BB11_14;
	add.s64 	%rd119, %rd2, %rd111;
	ld.global.u64 	%rd120, [%rd119];
	sub.s64 	%rd121, %rd18, %rd120;
	setp.lt.s64 	%p12, %rd25, %rd121;
	selp.b16 	%rs37, %rs36, 1, %p12;
$L__BB11_14:
	sub.s64 	%rd122, %rd25, %rd26;
	add.s64 	%rd124, %rd1, %rd111;
	ld.global.u64 	%rd125, [%rd124];
	mad.lo.s64 	%rd27, %rd122, %rd125, %rd17;
	add.s32 	%r9, %r58, -1;
	mul.wide.u32 	%rd126, %r9, 8;
	add.s64 	%rd127, %rd4, %rd126;
	ld.global.u64 	%rd28, [%rd127];
	or.b64  	%rd128, %rd212, %rd28;
	and.b64  	%rd129, %rd128, -4294967296;
	setp.ne.s64 	%p13, %rd129, 0;
	@%p13 bra 	$L__BB11_16;
	cvt.u32.u64 	%r33, %rd28;
	cvt.u32.u64 	%r34, %rd212;
	div.u32 	%r35, %r34, %r33;
	mul.lo.s32 	%r36, %r35, %r33;
	sub.s32 	%r37, %r34, %r36;
	cvt.u64.u32 	%rd214, %r35;
	cvt.u64.u32 	%rd215, %r37;
	bra.uni 	$L__BB11_17;
$L__BB11_16:
	div.s64 	%rd214, %rd212, %rd28;
	mul.lo.s64 	%rd130, %rd214, %rd28;
	sub.s64 	%rd215, %rd212, %rd130;
$L__BB11_17:
	and.b64  	%rd35, %rd215, 4294967295;
	add.s64 	%rd132, %rd3, %rd126;
	ld.global.u64 	%rd36, [%rd132];
	setp.lt.s64 	%p14, %rd35, %rd36;
	mov.b16 	%rs38, 1;
	@%p14 bra 	$L__BB11_19;
	add.s64 	%rd134, %rd2, %rd126;
	ld.global.u64 	%rd135, [%rd134];
	sub.s64 	%rd136, %rd28, %rd135;
	setp.lt.s64 	%p15, %rd35, %rd136;
	selp.b16 	%rs38, %rs37, 1, %p15;
$L__BB11_19:
	sub.s64 	%rd137, %rd35, %rd36;
	add.s64 	%rd139, %rd1, %rd126;
	ld.global.u64 	%rd140, [%rd139];
	mad.lo.s64 	%rd37, %rd137, %rd140, %rd27;
	mul.wide.u32 	%rd141, %r8, 8;
	add.s64 	%rd142, %rd4, %rd141;
	ld.global.u64 	%rd38, [%rd142];
	or.b64  	%rd143, %rd214, %rd38;
	and.b64  	%rd144, %rd143, -4294967296;
	setp.ne.s64 	%p16, %rd144, 0;
	@%p16 bra 	$L__BB11_21;
	cvt.u32.u64 	%r38, %rd38;
	cvt.u32.u64 	%r39, %rd214;
	div.u32 	%r40, %r39, %r38;
	mul.lo.s32 	%r41, %r40, %r38;
	sub.s32 	%r42, %r39, %r41;
	cvt.u64.u32 	%rd227, %r40;
	cvt.u64.u32 	%rd217, %r42;
	bra.uni 	$L__BB11_22;
$L__BB11_21:
	div.s64 	%rd227, %rd214, %rd38;
	mul.lo.s64 	%rd145, %rd227, %rd38;
	sub.s64 	%rd217, %rd214, %rd145;
$L__BB11_22:
	and.b64  	%rd45, %rd217, 4294967295;
	add.s64 	%rd147, %rd3, %rd141;
	ld.global.u64 	%rd46, [%rd147];
	setp.lt.s64 	%p17, %rd45, %rd46;
	mov.b16 	%rs47, 1;
	@%p17 bra 	$L__BB11_24;
	add.s64 	%rd149, %rd2, %rd141;
	ld.global.u64 	%rd150, [%rd149];
	sub.s64 	%rd151, %rd38, %rd150;
	setp.lt.s64 	%p18, %rd45, %rd151;
	selp.b16 	%rs47, %rs38, 1, %p18;
$L__BB11_24:
	sub.s64 	%rd152, %rd45, %rd46;
	add.s64 	%rd154, %rd1, %rd141;
	ld.global.u64 	%rd155, [%rd154];
	mad.lo.s64 	%rd229, %rd152, %rd155, %rd37;
	add.s32 	%r58, %r58, -4;
	add.s32 	%r57, %r57, 4;
	setp.ne.s32 	%p19, %r57, 0;
	@%p19 bra 	$L__BB11_4;
	add.s32 	%r60, %r58, 1;
$L__BB11_26:
	and.b32  	%r14, %r1, 3;
	setp.eq.s32 	%p20, %r14, 0;
	@%p20 bra 	$L__BB11_46;
	setp.eq.s32 	%p21, %r14, 1;
	@%p21 bra 	$L__BB11_39;
	mul.wide.u32 	%rd157, %r60, 8;
	add.s64 	%rd158, %rd4, %rd157;
	ld.global.u64 	%rd51, [%rd158];
	or.b64  	%rd159, %rd227, %rd51;
	and.b64  	%rd160, %rd159, -4294967296;
	setp.ne.s64 	%p22, %rd160, 0;
	@%p22 bra 	$L__BB11_30;
	cvt.u32.u64 	%r43, %rd51;
	cvt.u32.u64 	%r44, %rd227;
	div.u32 	%r45, %r44, %r43;
	mul.lo.s32 	%r46, %r45, %r43;
	sub.s32 	%r47, %r44, %r46;
	cvt.u64.u32 	%rd221, %r45;
	cvt.u64.u32 	%rd222, %r47;
	bra.uni 	$L__BB11_31;
$L__BB11_30:
	div.s64 	%rd221, %rd227, %rd51;
	mul.lo.s64 	%rd161, %rd221, %rd51;
	sub.s64 	%rd222, %rd227, %rd161;
$L__BB11_31:
	and.b64  	%rd58, %rd222, 4294967295;
	add.s64 	%rd163, %rd3, %rd157;
	ld.global.u64 	%rd59, [%rd163];
	setp.lt.s64 	%p23, %rd58, %rd59;
	mov.b16 	%rs42, 1;
	@%p23 bra 	$L__BB11_33;
	add.s64 	%rd165, %rd2, %rd157;
	ld.global.u64 	%rd166, [%rd165];
	sub.s64 	%rd167, %rd51, %rd166;
	setp.lt.s64 	%p24, %rd58, %rd167;
	selp.b16 	%rs42, %rs47, 1, %p24;
$L__BB11_33:
	sub.s64 	%rd168, %rd58, %rd59;
	add.s64 	%rd170, %rd1, %rd157;
	ld.global.u64 	%rd171, [%rd170];
	mad.lo.s64 	%rd60, %rd168, %rd171, %rd229;
	add.s32 	%r15, %r60, -1;
	mul.wide.u32 	%rd172, %r15, 8;
	add.s64 	%rd173, %rd4, %rd172;
	ld.global.u64 	%rd61, [%rd173];
	or.b64  	%rd174, %rd221, %rd61;
	and.b64  	%rd175, %rd174, -4294967296;
	setp.ne.s64 	%p25, %rd175, 0;
	@%p25 bra 	$L__BB11_35;
	cvt.u32.u64 	%r48, %rd61;
	cvt.u32.u64 	%r49, %rd221;
	div.u32 	%r50, %r49, %r48;
	mul.lo.s32 	%r51, %r50, %r48;
	sub.s32 	%r52, %r49, %r51;
	cvt.u64.u32 	%rd227, %r50;
	cvt.u64.u32 	%rd224, %r52;
	bra.uni 	$L__BB11_36;
$L__BB11_35:
	div.s64 	%rd227, %rd221, %rd61;
	mul.lo.s64 	%rd176, %rd227, %rd61;
	sub.s64 	%rd224, %rd221, %rd176;
$L__BB11_36:
	and.b64  	%rd68, %rd224, 4294967295;
	add.s64 	%rd178, %rd3, %rd172;
	ld.global.u64 	%rd69, [%rd178];
	setp.lt.s64 	%p26, %rd68, %rd69;
	mov.b16 	%rs47, 1;
	@%p26 bra 	$L__BB11_38;
	add.s64 	%rd180, %rd2, %rd172;
	ld.global.u64 	%rd181, [%rd180];
	sub.s64 	%rd182, %rd61, %rd181;
	setp.lt.s64 	%p27, %rd68, %rd182;
	selp.b16 	%rs47, %rs42, 1, %p27;
$L__BB11_38:
	sub.s64 	%rd183, %rd68, %rd69;
	add.s64 	%rd185, %rd1, %rd172;
	ld.global.u64 	%rd186, [%rd185];
	mad.lo.s64 	%rd229, %rd183, %rd186, %rd60;
	add.s32 	%r60, %r60, -2;
$L__BB11_39:
	and.b32  	%r53, %r1, 1;
	setp.eq.b32 	%p28, %r53, 1;
	not.pred 	%p29, %p28;
	@%p29 bra 	$L__BB11_46;
	mul.wide.u32 	%rd187, %r60, 8;
	add.s64 	%rd188, %rd4, %rd187;
	ld.global.u64 	%rd74, [%rd188];
	or.b64  	%rd189, %rd227, %rd74;
	and.b64  	%rd190, %rd189, -4294967296;
	setp.ne.s64 	%p30, %rd190, 0;
	@%p30 bra 	$L__BB11_42;
	cvt.u32.u64 	%r54, %rd74;
	cvt.u32.u64 	%r55, %rd227;
	rem.u32 	%r56, %r55, %r54;
	cvt.u64.u32 	%rd228, %r56;
	bra.uni 	$L__BB11_43;
$L__BB11_42:
	rem.s64 	%rd228, %rd227, %rd74;
$L__BB11_43:
	and.b64  	%rd78, %rd228, 4294967295;
	add.s64 	%rd192, %rd3, %rd187;
	ld.global.u64 	%rd79, [%rd192];
	setp.lt.s64 	%p31, %rd78, %rd79;
	mov.b16 	%rs46, 1;
	@%p31 bra 	$L__BB11_45;
	add.s64 	%rd194, %rd2, %rd187;
	ld.global.u64 	%rd195, [%rd194];
	sub.s64 	%rd196, %rd74, %rd195;
	setp.lt.s64 	%p32, %rd78, %rd196;
	selp.b16 	%rs46, %rs47, 1, %p32;
$L__BB11_45:
	sub.s64 	%rd197, %rd78, %rd79;
	add.s64 	%rd199, %rd1, %rd187;
	ld.global.u64 	%rd200, [%rd199];
	mad.lo.s64 	%rd229, %rd197, %rd200, %rd229;
	mov.u16 	%rs47, %rs46;
$L__BB11_46:
	and.b16  	%rs33, %rs47, 255;
	setp.eq.s16 	%p33, %rs33, 0;
$L__BB11_47:
	ld.param.u64 	%rd206, [pad_f16_param_0];
	cvta.to.global.u64 	%rd201, %rd206;
	shl.b64 	%rd202, %rd5, 1;
	add.s64 	%rd83, %rd201, %rd202;
	@%p33 bra 	$L__BB11_49;
	st.global.u16 	[%rd83], %rs21;
	bra.uni 	$L__BB11_50;
$L__BB11_49:
	ld.param.u64 	%rd207, [pad_f16_param_1];
	cvta.to.global.u64 	%rd203, %rd207;
	shl.b64 	%rd204, %rd229, 1;
	add.s64 	%rd205, %rd203, %rd204;
	ld.global.u16 	%rs34, [%rd205];
	st.global.u16 	[%rd83], %rs34;
$L__BB11_50:
	ret;

}
	// .globl	pad_bf16
.visible .entry pad_bf16(
	.param .u64 .ptr .align 1 pad_bf16_param_0,
	.param .u64 .ptr .align 1 pad_bf16_param_1,
	.param .align 2 .b8 pad_bf16_param_2[2],
	.param .u64 .ptr .align 1 pad_bf16_param_3,
	.param .u64 .ptr .align 1 pad_bf16_param_4,
	.param .u64 .ptr .align 1 pad_bf16_param_5,
	.param .u64 .ptr .align 1 pad_bf16_param_6,
	.param .u64 pad_bf16_param_7,
	.param .u64 .ptr .align 1 pad_bf16_param_8,
	.param .u64 .ptr .align 1 pad_bf16_param_9,
	.param .u64 pad_bf16_param_10
)
{
	.reg .pred 	%p<34>;
	.reg .b16 	%rs<48>;
	.reg .b32 	%r<61>;
	.reg .b64 	%rd<231>;

	ld.param.u16 	%rs21, [pad_bf16_param_2];
	ld.param.u64 	%rd87, [pad_bf16_param_3];
	ld.param.u64 	%rd88, [pad_bf16_param_6];
	ld.param.u64 	%rd86, [pad_bf16_param_7];
	ld.param.u64 	%rd89, [pad_bf16_param_8];
	ld.param.u64 	%rd90, [pad_bf16_param_9];
	ld.param.u64 	%rd91, [pad_bf16_param_10];
	cvta.to.global.u64 	%rd1, %rd88;
	cvta.to.global.u64 	%rd2, %rd90;
	cvta.to.global.u64 	%rd3, %rd89;
	cvta.to.global.u64 	%rd4, %rd87;
	mov.u32 	%r18, %ctaid.x;
	mov.u32 	%r19, %ntid.x;
	mov.u32 	%r20, %tid.x;
	mad.lo.s32 	%r21, %r18, %r19, %r20;
	cvt.u64.u32 	%rd5, %r21;
	setp.le.u64 	%p3, %rd91, %rd5;
	@%p3 bra 	$L__BB12_50;
	cvt.u32.u64 	%r1, %rd86;
	add.s32 	%r60, %r1, -1;
	setp.lt.s32 	%p5, %r60, 0;
	mov.b64 	%rd229, 0;
	mov.pred 	%p33, -1;
	@%p5 bra 	$L__BB12_47;
	setp.lt.u32 	%p6, %r60, 3;
	mov.b16 	%rs47, 0;
	mov.b64 	%rd229, 0;
	mov.u64 	%rd227, %rd5;
	@%p6 bra 	$L__BB12_26;
	add.s32 	%r58, %r1, -2;
	and.b32  	%r22, %r1, -4;
	neg.s32 	%r57, %r22;
	mov.b16 	%rs47, 0;
	mov.b64 	%rd229, 0;
	mov.u64 	%rd227, %rd5;
$L__BB12_4:
	.pragma "nounroll";
	add.s32 	%r7, %r58, 1;
	mul.wide.u32 	%rd96, %r7, 8;
	add.s64 	%rd97, %rd4, %rd96;
	ld.global.u64 	%rd8, [%rd97];
	or.b64  	%rd98, %rd227, %rd8;
	and.b64  	%rd99, %rd98, -4294967296;
	setp.ne.s64 	%p7, %rd99, 0;
	@%p7 bra 	$L__BB12_6;
	cvt.u32.u64 	%r23, %rd8;
	cvt.u32.u64 	%r24, %rd227;
	div.u32 	%r25, %r24, %r23;
	mul.lo.s32 	%r26, %r25, %r23;
	sub.s32 	%r27, %r24, %r26;
	cvt.u64.u32 	%rd210, %r25;
	cvt.u64.u32 	%rd211, %r27;
	bra.uni 	$L__BB12_7;
$L__BB12_6:
	div.s64 	%rd210, %rd227, %rd8;
	mul.lo.s64 	%rd100, %rd210, %rd8;
	sub.s64 	%rd211, %rd227, %rd100;
$L__BB12_7:
	and.b64  	%rd15, %rd211, 4294967295;
	add.s64 	%rd102, %rd3, %rd96;
	ld.global.u64 	%rd16, [%rd102];
	setp.lt.s64 	%p8, %rd15, %rd16;
	mov.b16 	%rs36, 1;
	@%p8 bra 	$L__BB12_9;
	add.s64 	%rd104, %rd2, %rd96;
	ld.global.u64 	%rd105, [%rd104];
	sub.s64 	%rd106, %rd8, %rd105;
	setp.lt.s64 	%p9, %rd15, %rd106;
	selp.b16 	%rs36, %rs47, 1, %p9;
$L__BB12_9:
	sub.s64 	%rd107, %rd15, %rd16;
	add.s64 	%rd109, %rd1, %rd96;
	ld.global.u64 	%rd110, [%rd109];
	mad.lo.s64 	%rd17, %rd107, %rd110, %rd229;
	add.s32 	%r8, %r58, -2;
	mul.wide.u32 	%rd111, %r58, 8;
	add.s64 	%rd112, %rd4, %rd111;
	ld.global.u64 	%rd18, [%rd112];
	or.b64  	%rd113, %rd210, %rd18;
	and.b64  	%rd114, %rd113, -4294967296;
	setp.ne.s64 	%p10, %rd114, 0;
	@%p10 bra 	$L__BB12_11;
	cvt.u32.u64 	%r28, %rd18;
	cvt.u32.u64 	%r29, %rd210;
	div.u32 	%r30, %r29, %r28;
	mul.lo.s32 	%r31, %r30, %r28;
	sub.s32 	%r32, %r29, %r31;
	cvt.u64.u32 	%rd212, %r30;
	cvt.u64.u32 	%rd213, %r32;
	bra.uni 	$L__BB12_12;
$L__BB12_11:
	div.s64 	%rd212, %rd210, %rd18;
	mul.lo.s64 	%rd115, %rd212, %rd18;
	sub.s64 	%rd213, %rd210, %rd115;
$L__BB12_12:
	and.b64  	%rd25, %rd213, 4294967295;
	add.s64 	%rd117, %rd3, %rd111;
	ld.global.u64 	%rd26, [%rd117];
	setp.lt.s64 	%p11, %rd25, %rd26;
	mov.b16 	%rs37, 1;
	@%p11 bra 	$L__BB12_14;
	add.s64 	%rd119, %rd2, %rd111;
	ld.global.u64 	%rd120, [%rd119];
	sub.s64 	%rd121, %rd18, %rd120;
	setp.lt.s64 	%p12, %rd25, %rd121;
	selp.b16 	%rs37, %rs36, 1, %p12;
$L__BB12_14:
	sub.s64 	%rd122, %rd25, %rd26;
	add.s64 	%rd124, %rd1, %rd111;
	ld.global.u64 	%rd125, [%rd124];
	mad.lo.s64 	%rd27, %rd122, %rd125, %rd17;
	add.s32 	%r9, %r58, -1;
	mul.wide.u32 	%rd126, %r9, 8;
	add.s64 	%rd127, %rd4, %rd126;
	ld.global.u64 	%rd28, [%rd127];
	or.b64  	%rd128, %rd212, %rd28;
	and.b64  	%rd129, %rd128, -4294967296;
	setp.ne.s64 	%p13, %rd129, 0;
	@%p13 bra 	$L__BB12_16;
	cvt.u32.u64 	%r33, %rd28;
	cvt.u32.u64 	%r34, %rd212;
	div.u32 	%r35, %r34, %r33;
	mul.lo.s32 	%r36, %r35, %r33;
	sub.s32 	%r37, %r34, %r36;
	cvt.u64.u32 	%rd214, %r35;
	cvt.u64.u32 	%rd215, %r37;
	bra.uni 	$L__BB12_17;
$L__BB12_16:
	div.s64 	%rd214, %rd212, %rd28;
	mul.lo.s64 	%rd130, %rd214, %rd28;
	sub.s64 	%rd215, %rd212, %rd130;
$L__BB12_17:
	and.b64  	%rd35, %rd215, 4294967295;
	add.s64 	%rd132, %rd3, %rd126;
	ld.global.u64 	%rd36, [%rd132];
	setp.lt.s64 	%p14, %rd35, %rd36;
	mov.b16 	%rs38, 1;
	@%p14 bra 	$L__BB12_19;
	add.s64 	%rd134, %rd2, %rd126;
	ld.global.u64 	%rd135, [%rd134];
	sub.s64 	%rd136, %rd28, %rd135;
	setp.lt.s64 	%p15, %rd35, %rd136;
	selp.b16 	%rs38, %rs37, 1, %p15;
$L__BB12_19:
	sub.s64 	%rd137, %rd35, %rd36;
	add.s64 	%rd139, %rd1, %rd126;
	ld.global.u64 	%rd140, [%rd139];
	mad.lo.s64 	%rd37, %rd137, %rd140, %rd27;
	mul.wide.u32 	%rd141, %r8, 8;
	add.s64 	%rd142, %rd4, %rd141;
	ld.global.u64 	%rd38, [%rd142];
	or.b64  	%rd143, %rd214, %rd38;
	and.b64  	%rd144, %rd143, -4294967296;
	setp.ne.s64 	%p16, %rd144, 0;
	@%p16 bra 	$L__BB12_21;
	cvt.u32.u64 	%r38, %rd38;
	cvt.u32.u64 	%r39, %rd214;
	div.u32 	%r40, %r39, %r38;
	mul.lo.s32 	%r41, %r40, %r38;
	sub.s32 	%r42, %r39, %r41;
	cvt.u64.u32 	%rd227, %r40;
	cvt.u64.u32 	%rd217, %r42;
	bra.uni 	$L__BB12_22;
$L__BB12_21:
	div.s64 	%rd227, %rd214, %rd38;
	mul.lo.s64 	%rd145, %rd227, %rd38;
	sub.s64 	%rd217, %rd214, %rd145;
$L__BB12_22:
	and.b64  	%rd45, %rd217, 4294967295;
	add.s64 	%rd147, %rd3, %rd141;
	ld.global.u64 	%rd46, [%rd147];
	setp.lt.s64 	%p17, %rd45, %rd46;
	mov.b16 	%rs47, 1;
	@%p17 bra 	$L__BB12_24;
	add.s64 	%rd149, %rd2, %rd141;
	ld.global.u64 	%rd150, [%rd149];
	sub.s64 	%rd151, %rd38, %rd150;
	setp.lt.s64 	%p18, %rd45, %rd151;
	selp.b16 	%rs47, %rs38, 1, %p18;
$L__BB12_24:
	sub.s64 	%rd152, %rd45, %rd46;
	add.s64 	%rd154, %rd1, %rd141;
	ld.global.u64 	%rd155, [%rd154];
	mad.lo.s64 	%rd229, %rd152, %rd155, %rd37;
	add.s32 	%r58, %r58, -4;
	add.s32 	%r57, %r57, 4;
	setp.ne.s32 	%p19, %r57, 0;
	@%p19 bra 	$L__BB12_4;
	add.s32 	%r60, %r58, 1;
$L__BB12_26:
	and.b32  	%r14, %r1, 3;
	setp.eq.s32 	%p20, %r14, 0;
	@%p20 bra 	$L__BB12_46;
	setp.eq.s32 	%p21, %r14, 1;
	@%p21 bra 	$L__BB12_39;
	mul.wide.u32 	%rd157, %r60, 8;
	add.s64 	%rd158, %rd4, %rd157;
	ld.global.u64 	%rd51, [%rd158];
	or.b64  	%rd159, %rd227, %rd51;
	and.b64  	%rd160, %rd159, -4294967296;
	setp.ne.s64 	%p22, %rd160, 0;
	@%p22 bra 	$L__BB12_30;
	cvt.u32.u64 	%r43, %rd51;
	cvt.u32.u64 	%r44, %rd227;
	div.u32 	%r45, %r44, %r43;
	mul.lo.s32 	%r46, %r45, %r43;
	sub.s32 	%r47, %r44, %r46;
	cvt.u64.u32 	%rd221, %r45;
	cvt.u64.u32 	%rd222, %r47;
	bra.uni 	$L__BB12_31;
$L__BB12_30:
	div.s64 	%rd221, %rd227, %rd51;
	mul.lo.s64 	%rd161, %rd221, %rd51;
	sub.s64 	%rd222, %rd227, %rd161;
$L__BB12_31:
	and.b64  	%rd58, %rd222, 4294967295;
	add.s64 	%rd163, %rd3, %rd157;
	ld.global.u64 	%rd59, [%rd163];
	setp.lt.s64 	%p23, %rd58, %rd59;
	mov.b16 	%rs42, 1;
	@%p23 bra 	$L__BB12_33;
	add.s64 	%rd165, %rd2, %rd157;
	ld.global.u64 	%rd166, [%rd165];
	sub.s64 	%rd167, %rd51, %rd166;
	setp.lt.s64 	%p24, %rd58, %rd167;
	selp.b16 	%rs42, %rs47, 1, %p24;
$L__BB12_33:
	sub.s64 	%rd168, %rd58, %rd59;
	add.s64 	%rd170, %rd1, %rd157;
	ld.global.u64 	%rd171, [%rd170];
	mad.lo.s64 	%rd60, %rd168, %rd171, %rd229;
	add.s32 	%r15, %r60, -1;
	mul.wide.u32 	%rd172, %r15, 8;
	add.s64 	%rd173, %rd4, %rd172;
	ld.global.u64 	%rd61, [%rd173];
	or.b64  	%rd174, %rd221, %rd61;
	and.b64  	%rd175, %rd174, -4294967296;
	setp.ne.s64 	%p25, %rd175, 0;
	@%p25 bra 	$L__BB12_35;
	cvt.u32.u64 	%r48, %rd61;
	cvt.u32.u64 	%r49, %rd221;
	div.u32 	%r50, %r49, %r48;
	mul.lo.s32 	%r51, %r50, %r48;
	sub.s32 	%r52, %r49, %r51;
	cvt.u64.u32 	%rd227, %r50;
	cvt.u64.u32 	%rd224, %r52;
	bra.uni 	$L__BB12_36;
$L__BB12_35:
	div.s64 	%rd227, %rd221, %rd61;
	mul.lo.s64 	%rd176, %rd227, %rd61;
	sub.s64 	%rd224, %rd221, %rd176;
$L__BB12_36:
	and.b64  	%rd68, %rd224, 4294967295;
	add.s64 	%rd178, %rd3, %rd172;
	ld.global.u64 	%rd69, [%rd178];
	setp.lt.s64 	%p26, %rd68, %rd69;
	mov.b16 	%rs47, 1;
	@%p26 bra 	$L__BB12_38;
	add.s64 	%rd180, %rd2, %rd172;
	ld.global.u64 	%rd181, [%rd180];
	sub.s64 	%rd182, %rd61, %rd181;
	setp.lt.s64 	%p27, %rd68, %rd182;
	selp.b16 	%rs47, %rs42, 1, %p27;
$L__BB12_38:
	sub.s64 	%rd183, %rd68, %rd69;
	add.s64 	%rd185, %rd1, %rd172;
	ld.global.u64 	%rd186, [%rd185];
	mad.lo.s64 	%rd229, %rd183, %rd186, %rd60;
	add.s32 	%r60, %r60, -2;
$L__BB12_39:
	and.b32  	%r53, %r1, 1;
	setp.eq.b32 	%p28, %r53, 1;
	not.pred 	%p29, %p28;
	@%p29 bra 	$L__BB12_46;
	mul.wide.u32 	%rd187, %r60, 8;
	add.s64 	%rd188, %rd4, %rd187;
	ld.global.u64 	%rd74, [%rd188];
	or.b64  	%rd189, %rd227, %rd74;
	and.b64  	%rd190, %rd189, -4294967296;
	setp.ne.s64 	%p30, %rd190, 0;
	@%p30 bra 	$L__BB12_42;
	cvt.u32.u64 	%r54, %rd74;
	cvt.u32.u64 	%r55, %rd227;
	rem.u32 	%r56, %r55, %r54;
	cvt.u64.u32 	%rd228, %r56;
	bra.uni 	$L__BB12_43;
$L__BB12_42:
	rem.s64 	%rd228, %rd227, %rd74;
$L__BB12_43:
	and.b64  	%rd78, %rd228, 4294967295;
	add.s64 	%rd192, %rd3, %rd187;
	ld.global.u64 	%rd79, [%rd192];
	setp.lt.s64 	%p31, %rd78, %rd79;
	mov.b16 	%rs46, 1;
	@%p31 bra 	$L__BB12_45;
	add.s64 	%rd194, %rd2, %rd187;
	ld.global.u64 	%rd195, [%rd194];
	sub.s64 	%rd196, %rd74, %rd195;
	setp.lt.s64 	%p32, %rd78, %rd196;
	selp.b16 	%rs46, %rs47, 1, %p32;
$L__BB12_45:
	sub.s64 	%rd197, %rd78, %rd79;
	add.s64 	%rd199, %rd1, %rd187;
	ld.global.u64 	%rd200, [%rd199];
	mad.lo.s64 	%rd229, %rd197, %rd200, %rd229;
	mov.u16 	%rs47, %rs46;
$L__BB12_46:
	and.b16  	%rs33, %rs47, 255;
	setp.eq.s16 	%p33, %rs33, 0;
$L__BB12_47:
	ld.param.u64 	%rd206, [pad_bf16_param_0];
	cvta.to.global.u64 	%rd201, %rd206;
	shl.b64 	%rd202, %rd5, 1;
	add.s64 	%rd83, %rd201, %rd202;
	@%p33 bra 	$L__BB12_49;
	st.global.u16 	[%rd83], %rs21;
	bra.uni 	$L__BB12_50;
$L__BB12_49:
	ld.param.u64 	%rd207, [pad_bf16_param_1];
	cvta.to.global.u64 	%rd203, %rd207;
	shl.b64 	%rd204, %rd229, 1;
	add.s64 	%rd205, %rd203, %rd204;
	ld.global.u16 	%rs34, [%rd205];
	st.global.u16 	[%rd83], %rs34;
$L__BB12_50:
	ret;

}


// ===== COMPILED SASS (sm_100) =====

	.target	sm_100

	.elftype	@"ET_EXEC"


//--------------------- .note.nv.tkinfo           --------------------------
	.section	.note.nv.tkinfo,"",@"SHT_NOTE"
	.sectionflags	@"SHF_NOTE_NV_TKINFO"
	.tkinfo
        /*0018*/ 	.word	0x00000002
        /*0030*/ 	.string	""
        /*0030*/ 	.string	"ptxas"
        /*0030*/ 	.string	"Cuda compilation tools, release 13.0, V13.0.88"
        /*0030*/ 	.string	"Build cuda_13.0.r13.0/compiler.36424714_0"
        /*0030*/ 	.string	"-arch sm_100 -m 64 "



//--------------------- .note.nv.cuinfo           --------------------------
	.section	.note.nv.cuinfo,"",@"SHT_NOTE"
	.sectionflags	@"SHF_NOTE_NV_CUINFO"
        /*0018*/ 	.short	0x0002
        /*001a*/ 	.short	0x0064
        /*001c*/ 	.short	0x0082
	.zero		2


//--------------------- .nv.info                  --------------------------
	.section	.nv.info,"",@"SHT_CUDA_INFO"
	.align	4


	//----- nvinfo : EIATTR_REGCOUNT
	.align		4
        /*0000*/ 	.byte	0x04, 0x2f
        /*0002*/ 	.short	(.L_1 - .L_0)
	.align		4
.L_0:
        /*0004*/ 	.word	index@(pad_bool)
        /*0008*/ 	.word	0x00000028


	//----- nvinfo : EIATTR_FRAME_SIZE
	.align		4
.L_1:
        /*000c*/ 	.byte	0x04, 0x11
        /*000e*/ 	.short	(.L_3 - .L_2)
	.align		4
.L_2:
        /*0010*/ 	.word	index@($__internal_25_$__cuda_sm20_rem_s64)
        /*0014*/ 	.word	0x00000000


	//----- nvinfo : EIATTR_FRAME_SIZE
	.align		4
.L_3:
        /*0018*/ 	.byte	0x04, 0x11
        /*001a*/ 	.short	(.L_5 - .L_4)
	.align		4
.L_4:
        /*001c*/ 	.word	index@($__internal_24_$__cuda_sm20_div_s64)
        /*0020*/ 	.word	0x00000000


	//----- nvinfo : EIATTR_FRAME_SIZE
	.align		4
.L_5:
        /*0024*/ 	.byte	0x04, 0x11
        /*0026*/ 	.short	(.L_7 - .L_6)
	.align		4
.L_6:
        /*0028*/ 	.word	index@(pad_bool)
        /*002c*/ 	.word	0x00000000


	//----- nvinfo : EIATTR_REGCOUNT
	.align		4
.L_7:
        /*0030*/ 	.byte	0x04, 0x2f
        /*0032*/ 	.short	(.L_9 - .L_8)
	.align		4
.L_8:
        /*0034*/ 	.word	index@(pad_u8)
        /*0038*/ 	.word	0x00000028


	//----- nvinfo : EIATTR_FRAME_SIZE
	.align		4
.L_9:
        /*003c*/ 	.byte	0x04, 0x11
        /*003e*/ 	.short	(.L_11 - .L_10)
	.align		4
.L_10:
        /*0040*/ 	.word	index@($__internal_23_$__cuda_sm20_rem_s64)
        /*0044*/ 	.word	0x00000000


	//----- nvinfo : EIATTR_FRAME_SIZE
	.align		4
.L_11:
        /*0048*/ 	.byte	0x04, 0x11
        /*004a*/ 	.short	(.L_13 - .L_12)
	.align		4
.L_12:
        /*004c*/ 	.word	index@($__internal_22_$__cuda_sm20_div_s64)
        /*0050*/ 	.word	0x00000000


	//----- nvinfo : EIATTR_FRAME_SIZE
	.align		4
.L_13:
        /*0054*/ 	.byte	0x04, 0x11
        /*0056*/ 	.short	(.L_15 - .L_14)
	.align		4
.L_14:
        /*0058*/ 	.word	index@(pad_u8)
        /*005c*/ 	.word	0x00000000


	//----- nvinfo : EIATTR_REGCOUNT
	.align		4
.L_15:
        /*0060*/ 	.byte	0x04, 0x2f
        /*0062*/ 	.short	(.L_17 - .L_16)
	.align		4
.L_16:
        /*0064*/ 	.word	index@(pad_i8)
        /*0068*/ 	.word	0x00000028


	//----- nvinfo : EIATTR_FRAME_SIZE
	.align		4
.L_17:
        /*006c*/ 	.byte	0x04, 0x11
        /*006e*/ 	.short	(.L_19 - .L_18)
	.align		4
.L_18:
        /*0070*/ 	.word	index@($__internal_21_$__cuda_sm20_rem_s64)
        /*0074*/ 	.word	0x00000000


	//----- nvinfo : EIATTR_FRAME_SIZE
	.align		4
.L_19:
        /*0078*/ 	.byte	0x04, 0x11
        /*007a*/ 	.short	(.L_21 - .L_20)
	.align		4
.L_20:
        /*007c*/ 	.word	index@($__internal_20_$__cuda_sm20_div_s64)
        /*0080*/ 	.word	0x00000000


	//----- nvinfo : EIATTR_FRAME_SIZE
	.align		4
.L_21:
        /*0084*/ 	.byte	0x04, 0x11
        /*0086*/ 	.short	(.L_23 - .L_22)
	.align		4
.L_22:
        /*0088*/ 	.word	index@(pad_i8)
        /*008c*/ 	.word	0x00000000


	//----- nvinfo : EIATTR_REGCOUNT
	.align		4
.L_23:
        /*0090*/ 	.byte	0x04, 0x2f
        /*0092*/ 	.short	(.L_25 - .L_24)
	.align		4
.L_24:
        /*0094*/ 	.word	index@(pad_u16)
        /*0098*/ 	.word	0x00000028


	//----- nvinfo : EIATTR_FRAME_SIZE
	.align		4
.L_25:
        /*009c*/ 	.byte	0x04, 0x11
        /*009e*/ 	.short	(.L_27 - .L_26)
	.align		4
.L_26:
        /*00a0*/ 	.word	index@($__internal_19_$__cuda_sm20_rem_s64)
        /*00a4*/ 	.word	0x00000000


	//----- nvinfo : EIATTR_FRAME_SIZE
	.align		4
.L_27:
        /*00a8*/ 	.byte	0x04, 0x11
        /*00aa*/ 	.short	(.L_29 - .L_28)
	.align		4
.L_28:
        /*00ac*/ 	.word	index@($__internal_18_$__cuda_sm20_div_s64)
        /*00b0*/ 	.word	0x00000000


	//----- nvinfo : EIATTR_FRAME_SIZE
	.align		4
.L_29:
        /*00b4*/ 	.byte	0x04, 0x11
        /*00b6*/ 	.short	(.L_31 - .L_30)
	.align		4
.L_30:
        /*00b8*/ 	.word	index@(pad_u16)
        /*00bc*/ 	.word	0x00000000


	//----- nvinfo : EIATTR_REGCOUNT
	.align		4
.L_31:
        /*00c0*/ 	.byte	0x04, 0x2f
        /*00c2*/ 	.short	(.L_33 - .L_32)
	.align		4
.L_32:
        /*00c4*/ 	.word	index@(pad_i16)
        /*00c8*/ 	.word	0x00000028


	//----- nvinfo : EIATTR_FRAME_SIZE
	.align		4
.L_33:
        /*00cc*/ 	.byte	0x04, 0x11
        /*00ce*/ 	.short	(.L_35 - .L_34)
	.align		4
.L_34:
        /*00d0*/ 	.word	index@($__internal_17_$__cuda_sm20_rem_s64)
        /*00d4*/ 	.word	0x00000000


	//----- nvinfo : EIATTR_FRAME_SIZE
	.align		4
.L_35:
        /*00d8*/ 	.byte	0x04, 0x11
        /*00da*/ 	.short	(.L_37 - .L_36)
	.align		4
.L_36:
        /*00dc*/ 	.word	index@($__internal_16_$__cuda_sm20_div_s64)
        /*00e0*/ 	.word	0x00000000


	//----- nvinfo : EIATTR_FRAME_SIZE
	.align		4
.L_37:
        /*00e4*/ 	.byte	0x04, 0x11
        /*00e6*/ 	.short	(.L_39 - .L_38)
	.align		4
.L_38:
        /*00e8*/ 	.word	index@(pad_i16)
        /*00ec*/ 	.word	0x00000000


	//----- nvinfo : EIATTR_REGCOUNT
	.align		4
.L_39:
        /*00f0*/ 	.byte	0x04, 0x2f
        /*00f2*/ 	.short	(.L_41 - .L_40)
	.align		4
.L_40:
        /*00f4*/ 	.word	index@(pad_u32)
        /*00f8*/ 	.word	0x00000028


	//----- nvinfo : EIATTR_FRAME_SIZE
	.align		4
.L_41:
        /*00fc*/ 	.byte	0x04, 0x11
        /*00fe*/ 	.short	(.L_43 - .L_42)
	.align		4
.L_42:
        /*0100*/ 	.word	index@($__internal_15_$__cuda_sm20_rem_s64)
        /*0104*/ 	.word	0x00000000


	//----- nvinfo : EIATTR_FRAME_SIZE
	.align		4
.L_43:
        /*0108*/ 	.byte	0x04, 0x11
        /*010a*/ 	.short	(.L_45 - .L_44)
	.align		4
.L_44:
        /*010c*/ 	.word	index@($__internal_14_$__cuda_sm20_div_s64)
        /*0110*/ 	.word	0x00000000


	//----- nvinfo : EIATTR_FRAME_SIZE
	.align		4
.L_45:
        /*0114*/ 	.byte	0x04, 0x11
        /*0116*/ 	.short	(.L_47 - .L_46)
	.align		4
.L_46:
        /*0118*/ 	.word	index@(pad_u32)
        /*011c*/ 	.word	0x00000000


	//----- nvinfo : EIATTR_REGCOUNT
	.align		4
.L_47:
        /*0120*/ 	.byte	0x04, 0x2f
        /*0122*/ 	.short	(.L_49 - .L_48)
	.align		4
.L_48:
        /*0124*/ 	.word	index@(pad_i32)
        /*0128*/ 	.word	0x00000028


	//----- nvinfo : EIATTR_FRAME_SIZE
	.align		4
.L_49:
        /*012c*/ 	.byte	0x04, 0x11
        /*012e*/ 	.short	(.L_51 - .L_50)
	.align		4
.L_50:
        /*0130*/ 	.word	index@($__internal_13_$__cuda_sm20_rem_s64)
        /*0134*/ 	.word	0x00000000


	//----- nvinfo : EIATTR_FRAME_SIZE
	.align		4
.L_51:
        /*0138*/ 	.byte	0x04, 0x11
        /*013a*/ 	.short	(.L_53 - .L_52)
	.align		4
.L_52:
        /*013c*/ 	.word	index@($__internal_12_$__cuda_sm20_div_s64)
        /*0140*/ 	.word	0x00000000


	//----- nvinfo : EIATTR_FRAME_SIZE
	.align		4
.L_53:
        /*0144*/ 	.byte	0x04, 0x11
        /*0146*/ 	.short	(.L_55 - .L_54)
	.align		4
.L_54:
        /*0148*/ 	.word	index@(pad_i32)
        /*014c*/ 	.word	0x00000000


	//----- nvinfo : EIATTR_REGCOUNT
	.align		4
.L_55:
        /*0150*/ 	.byte	0x04, 0x2f
        /*0152*/ 	.short	(.L_57 - .L_56)
	.align		4
.L_56:
        /*0154*/ 	.word	index@(pad_u64)
        /*0158*/ 	.word	0x00000026


	//----- nvinfo : EIATTR_FRAME_SIZE
	.align		4
.L_57:
        /*015c*/ 	.byte	0x04, 0x11
        /*015e*/ 	.short	(.L_59 - .L_58)
	.align		4
.L_58:
        /*0160*/ 	.word	index@($__internal_11_$__cuda_sm20_rem_s64)
        /*0164*/ 	.word	0x00000000


	//----- nvinfo : EIATTR_FRAME_SIZE
	.align		4
.L_59:
        /*0168*/ 	.byte	0x04, 0x11
        /*016a*/ 	.short	(.L_61 - .L_60)
	.align		4
.L_60:
        /*016c*/ 	.word	index@($__internal_10_$__cuda_sm20_div_s64)
        /*0170*/ 	.word	0x00000000


	//----- nvinfo : EIATTR_FRAME_SIZE
	.align		4
.L_61:
        /*0174*/ 	.byte	0x04, 0x11
        /*0176*/ 	.short	(.L_63 - .L_62)
	.align		4
.L_62:
        /*0178*/ 	.word	index@(pad_u64)
        /*017c*/ 	.word	0x00000000


	//----- nvinfo : EIATTR_REGCOUNT
	.align		4
.L_63:
        /*0180*/ 	.byte	0x04, 0x2f
        /*0182*/ 	.short	(.L_65 - .L_64)
	.align		4
.L_64:
        /*0184*/ 	.word	index@(pad_i64)
        /*0188*/ 	.word	0x00000026


	//----- nvinfo : EIATTR_FRAME_SIZE
	.align		4
.L_65:
        /*018c*/ 	.byte	0x04, 0x11
        /*018e*/ 	.short	(.L_67 - .L_66)
	.align		4
.L_66:
        /*0190*/ 	.word	index@($__internal_9_$__cuda_sm20_rem_s64)
        /*0194*/ 	.word	0x00000000


	//----- nvinfo : EIATTR_FRAME_SIZE
	.align		4
.L_67:
        /*0198*/ 	.byte	0x04, 0x11
        /*019a*/ 	.short	(.L_69 - .L_68)
	.align		4
.L_68:
        /*019c*/ 	.word	index@($__internal_8_$__cuda_sm20_div_s64)
        /*01a0*/ 	.word	0x00000000


	//----- nvinfo : EIATTR_FRAME_SIZE
	.align		4
.L_69:
        /*01a4*/ 	.byte	0x04, 0x11
        /*01a6*/ 	.short	(.L_71 - .L_70)
	.align		4
.L_70:
        /*01a8*/ 	.word	index@(pad_i64)
        /*01ac*/ 	.word	0x00000000


	//----- nvinfo : EIATTR_REGCOUNT
	.align		4
.L_71:
        /*01b0*/ 	.byte	0x04, 0x2f
        /*01b2*/ 	.short	(.L_73 - .L_72)
	.align		4
.L_72:
        /*01b4*/ 	.word	index@(pad_f32)
        /*01b8*/ 	.word	0x00000028


	//----- nvinfo : EIATTR_FRAME_SIZE
	.align		4
.L_73:
        /*01bc*/ 	.byte	0x04, 0x11
        /*01be*/ 	.short	(.L_75 - .L_74)
	.align		4
.L_74:
        /*01c0*/ 	.word	index@($__internal_7_$__cuda_sm20_rem_s64)
        /*01c4*/ 	.word	0x00000000


	//----- nvinfo : EIATTR_FRAME_SIZE
	.align		4
.L_75:
        /*01c8*/ 	.byte	0x04, 0x11
        /*01ca*/ 	.short	(.L_77 - .L_76)
	.align		4
.L_76:
        /*01cc*/ 	.word	index@($__internal_6_$__cuda_sm20_div_s64)
        /*01d0*/ 	.word	0x00000000


	//----- nvinfo : EIATTR_FRAME_SIZE
	.align		4
.L_77:
        /*01d4*/ 	.byte	0x04, 0x11
        /*01d6*/ 	.short	(.L_79 - .L_78)
	.align		4
.L_78:
        /*01d8*/ 	.word	index@(pad_f32)
        /*01dc*/ 	.word	0x00000000


	//----- nvinfo : EIATTR_REGCOUNT
	.align		4
.L_79:
        /*01e0*/ 	.byte	0x04, 0x2f
        /*01e2*/ 	.short	(.L_81 - .L_80)
	.align		4
.L_80:
        /*01e4*/ 	.word	index@(pad_f64)
        /*01e8*/ 	.word	0x00000026


	//----- nvinfo : EIATTR_FRAME_SIZE
	.align		4
.L_81:
        /*01ec*/ 	.byte	0x04, 0x11
        /*01ee*/ 	.short	(.L_83 - .L_82)
	.align		4
.L_82:
        /*01f0*/ 	.word	index@($__internal_5_$__cuda_sm20_rem_s64)
        /*01f4*/ 	.word	0x00000000


	//----- nvinfo : EIATTR_FRAME_SIZE
	.align		4
.L_83:
        /*01f8*/ 	.byte	0x04, 0x11
        /*01fa*/ 	.short	(.L_85 - .L_84)
	.align		4
.L_84:
        /*01fc*/ 	.word	index@($__internal_4_$__cuda_sm20_div_s64)
        /*0200*/ 	.word	0x00000000


	//----- nvinfo : EIATTR_FRAME_SIZE
	.align		4
.L_85:
        /*0204*/ 	.byte	0x04, 0x11
        /*0206*/ 	.short	(.L_87 - .L_86)
	.align		4
.L_86:
        /*0208*/ 	.word	index@(pad_f64)
        /*020c*/ 	.word	0x00000000


	//----- nvinfo : EIATTR_REGCOUNT
	.align		4
.L_87:
        /*0210*/ 	.byte	0x04, 0x2f
        /*0212*/ 	.short	(.L_89 - .L_88)
	.align		4
.L_88:
        /*0214*/ 	.word	index@(pad_f16)
        /*0218*/ 	.word	0x00000026


	//----- nvinfo : EIATTR_FRAME_SIZE
	.align		4
.L_89:
        /*021c*/ 	.byte	0x04, 0x11
        /*021e*/ 	.short	(.L_91 - .L_90)
	.align		4
.L_90:
        /*0220*/ 	.word	index@($__internal_3_$__cuda_sm20_rem_s64)
        /*0224*/ 	.word	0x00000000


	//----- nvinfo : EIATTR_FRAME_SIZE
	.align		4
.L_91:
        /*0228*/ 	.byte	0x04, 0x11
        /*022a*/ 	.short	(.L_93 - .L_92)
	.align		4
.L_92:
        /*022c*/ 	.word	index@($__internal_2_$__cuda_sm20_div_s64)
        /*0230*/ 	.word	0x00000000


	//----- nvinfo : EIATTR_FRAME_SIZE
	.align		4
.L_93:
        /*0234*/ 	.byte	0x04, 0x11
        /*0236*/ 	.short	(.L_95 - .L_94)
	.align		4
.L_94:
        /*0238*/ 	.word	index@(pad_f16)
        /*023c*/ 	.word	0x00000000


	//----- nvinfo : EIATTR_REGCOUNT
	.align		4
.L_95:
        /*0240*/ 	.byte	0x04, 0x2f
        /*0242*/ 	.short	(.L_97 - .L_96)
	.align		4
.L_96:
        /*0244*/ 	.word	index@(pad_bf16)
        /*0248*/ 	.word	0x00000026


	//----- nvinfo : EIATTR_FRAME_SIZE
	.align		4
.L_97:
        /*024c*/ 	.byte	0x04, 0x11
        /*024e*/ 	.short	(.L_99 - .L_98)
	.align		4
.L_98:
        /*0250*/ 	.word	index@($__internal_1_$__cuda_sm20_rem_s64)
        /*0254*/ 	.word	0x00000000


	//----- nvinfo : EIATTR_FRAME_SIZE
	.align		4
.L_99:
        /*0258*/ 	.byte	0x04, 0x11
        /*025a*/ 	.short	(.L_101 - .L_100)
	.align		4
.L_100:
        /*025c*/ 	.word	index@($__internal_0_$__cuda_sm20_div_s64)
        /*0260*/ 	.word	0x00000000


	//----- nvinfo : EIATTR_FRAME_SIZE
	.align		4
.L_101:
        /*0264*/ 	.byte	0x04, 0x11
        /*0266*/ 	.short	(.L_103 - .L_102)
	.align		4
.L_102:
        /*0268*/ 	.word	index@(pad_bf16)
        /*026c*/ 	.word	0x00000000


	//----- nvinfo : EIATTR_MIN_STACK_SIZE
	.align		4
.L_103:
        /*0270*/ 	.byte	0x04, 0x12
        /*0272*/ 	.short	(.L_105 - .L_104)
	.align		4
.L_104:
        /*0274*/ 	.word	index@(pad_bf16)
        /*0278*/ 	.word	0x00000000


	//----- nvinfo : EIATTR_MIN_STACK_SIZE
	.align		4
.L_105:
        /*027c*/ 	.byte	0x04, 0x12
        /*027e*/ 	.short	(.L_107 - .L_106)
	.align		4
.L_106:
        /*0280*/ 	.word	index@(pad_f16)
        /*0284*/ 	.word	0x00000000


	//----- nvinfo : EIATTR_MIN_STACK_SIZE
	.align		4
.L_107:
        /*0288*/ 	.byte	0x04, 0x12
        /*028a*/ 	.short	(.L_109 - .L_108)
	.align		4
.L_108:
        /*028c*/ 	.word	index@(pad_f64)
        /*0290*/ 	.word	0x00000000


	//----- nvinfo : EIATTR_MIN_STACK_SIZE
	.align		4
.L_109:
        /*0294*/ 	.byte	0x04, 0x12
        /*0296*/ 	.short	(.L_111 - .L_110)
	.align		4
.L_110:
        /*0298*/ 	.word	index@(pad_f32)
        /*029c*/ 	.word	0x00000000


	//----- nvinfo : EIATTR_MIN_STACK_SIZE
	.align		4
.L_111:
        /*02a0*/ 	.byte	0x04, 0x12
        /*02a2*/ 	.short	(.L_113 - .L_112)
	.align		4
.L_112:
        /*02a4*/ 	.word	index@(pad_i64)
        /*02a8*/ 	.word	0x00000000


	//----- nvinfo : EIATTR_MIN_STACK_SIZE
	.align		4
.L_113:
        /*02ac*/ 	.byte	0x04, 0x12
        /*02ae*/ 	.short	(.L_115 - .L_114)
	.align		4
.L_114:
        /*02b0*/ 	.word	index@(pad_u64)
        /*02b4*/ 	.word	0x00000000


	//----- nvinfo : EIATTR_MIN_STACK_SIZE
	.align		4
.L_115:
        /*02b8*/ 	.byte	0x04, 0x12
        /*02ba*/ 	.short	(.L_117 - .L_116)
	.align		4
.L_116:
        /*02bc*/ 	.word	index@(pad_i32)
        /*02c0*/ 	.word	0x00000000


	//----- nvinfo : EIATTR_MIN_STACK_SIZE
	.align		4
.L_117:
        /*02c4*/ 	.byte	0x04, 0x12
        /*02c6*/ 	.short	(.L_119 - .L_118)
	.align		4
.L_118:
        /*02c8*/ 	.word	index@(pad_u32)
        /*02cc*/ 	.word	0x00000000


	//----- nvinfo : EIATTR_MIN_STACK_SIZE
	.align		4
.L_119:
        /*02d0*/ 	.byte	0x04, 0x12
        /*02d2*/ 	.short	(.L_121 - .L_120)
	.align		4
.L_120:
        /*02d4*/ 	.word	index@(pad_i16)
        /*02d8*/ 	.word	0x00000000


	//----- nvinfo : EIATTR_MIN_STACK_SIZE
	.align		4
.L_121:
        /*02dc*/ 	.byte	0x04, 0x12
        /*02de*/ 	.short	(.L_123 - .L_122)
	.align		4
.L_122:
        /*02e0*/ 	.word	index@(pad_u16)
        /*02e4*/ 	.word	0x00000000


	//----- nvinfo : EIATTR_MIN_STACK_SIZE
	.align		4
.L_123:
        /*02e8*/ 	.byte	0x04, 0x12
        /*02ea*/ 	.short	(.L_125 - .L_124)
	.align		4
.L_124:
        /*02ec*/ 	.word	index@(pad_i8)
        /*02f0*/ 	.word	0x00000000


	//----- nvinfo : EIATTR_MIN_STACK_SIZE
	.align		4
.L_125:
        /*02f4*/ 	.byte	0x04, 0x12
        /*02f6*/ 	.short	(.L_127 - .L_126)
	.align		4
.L_126:
        /*02f8*/ 	.word	index@(pad_u8)
        /*02fc*/ 	.word	0x00000000


	//----- nvinfo : EIATTR_MIN_STACK_SIZE
	.align		4
.L_127:
        /*0300*/ 	.byte	0x04, 0x12
        /*0302*/ 	.short	(.L_129 - .L_128)
	.align		4
.L_128:
        /*0304*/ 	.word	index@(pad_bool)
        /*0308*/ 	.word	0x00000000
.L_129:


//--------------------- .nv.compat                --------------------------
	.section	.nv.compat,"",@"SHT_CUDA_COMPAT_INFO"
	.align	4
        /*0000*/ 	.byte	0x02, 0x09, 0x00, 0x00, 0x02, 0x02, 0x01, 0x00, 0x02, 0x05, 0x05, 0x00, 0x03, 0x07, 0x01, 0x01
        /*0010*/ 	.byte	0x02, 0x03, 0x00, 0x00, 0x02, 0x06, 0x01, 0x00, 0x04, 0x0b, 0x08, 0x00, 0x09, 0x00, 0x00, 0x00
        /*0020*/ 	.byte	0x00, 0x00, 0x00, 0x00


//--------------------- .nv.info.pad_bf16         --------------------------
	.section	.nv.info.pad_bf16,"",@"SHT_CUDA_INFO"
	.sectionflags	@""
	.align	4


	//----- nvinfo : EIATTR_CUDA_API_VERSION
	.align		4
        /*0000*/ 	.byte	0x04, 0x37
        /*0002*/ 	.short	(.L_131 - .L_130)
.L_130:
        /*0004*/ 	.word	0x00000082


	//----- nvinfo : EIATTR_KPARAM_INFO
	.align		4
.L_131:
        /*0008*/ 	.byte	0x04, 0x17
        /*000a*/ 	.short	(.L_133 - .L_132)
.L_132:
        /*000c*/ 	.word	0x00000000
        /*0010*/ 	.short	0x000a
        /*0012*/ 	.short	0x0050
        /*0014*/ 	.byte	0x00, 0xf0, 0x21, 0x00


	//----- nvinfo : EIATTR_KPARAM_INFO
	.align		4
.L_133:
        /*0018*/ 	.byte	0x04, 0x17
        /*001a*/ 	.short	(.L_135 - .L_134)
.L_134:
        /*001c*/ 	.word	0x00000000
        /*0020*/ 	.short	0x0009
        /*0022*/ 	.short	0x0048
        /*0024*/ 	.byte	0x00, 0xf5, 0x21, 0x00


	//----- nvinfo : EIATTR_KPARAM_INFO
	.align		4
.L_135:
        /*0028*/ 	.byte	0x04, 0x17
        /*002a*/ 	.short	(.L_137 - .L_136)
.L_136:
        /*002c*/ 	.word	0x00000000
        /*0030*/ 	.short	0x0008
        /*0032*/ 	.short	0x0040
        /*0034*/ 	.byte	0x00, 0xf5, 0x21, 0x00


	//----- nvinfo : EIATTR_KPARAM_INFO
	.align		4
.L_137:
        /*0038*/ 	.byte	0x04, 0x17
        /*003a*/ 	.short	(.L_139 - .L_138)
.L_138:
        /*003c*/ 	.word	0x00000000
        /*0040*/ 	.short	0x0007
        /*0042*/ 	.short	0x0038
        /*0044*/ 	.byte	0x00, 0xf0, 0x21, 0x00


	//----- nvinfo : EIATTR_KPARAM_INFO
	.align		4
.L_139:
        /*0048*/ 	.byte	0x04, 0x17
        /*004a*/ 	.short	(.L_141 - .L_140)
.L_140:
        /*004c*/ 	.word	0x00000000
        /*0050*/ 	.short	0x0006
        /*0052*/ 	.short	0x0030
        /*0054*/ 	.byte	0x00, 0xf5, 0x21, 0x00


	//----- nvinfo : EIATTR_KPARAM_INFO
	.align		4
.L_141:
        /*0058*/ 	.byte	0x04, 0x17
        /*005a*/ 	.short	(.L_143 - .L_142)
.L_142:
        /*005c*/ 	.word	0x00000000
        /*0060*/ 	.short	0x0005
        /*0062*/ 	.short	0x0028
        /*0064*/ 	.byte	0x00, 0xf5, 0x21, 0x00


	//----- nvinfo : EIATTR_KPARAM_INFO
	.align		4
.L_143:
        /*0068*/ 	.byte	0x04, 0x17
        /*006a*/ 	.short	(.L_145 - .L_144)
.L_144:
        /*006c*/ 	.word	0x00000000
        /*0070*/ 	.short	0x0004
        /*0072*/ 	.short	0x0020
        /*0074*/ 	.byte	0x00, 0xf5, 0x21, 0x00


	//----- nvinfo : EIATTR_KPARAM_INFO
	.align		4
.L_145:
        /*0078*/ 	.byte	0x04, 0x17
        /*007a*/ 	.short	(.L_147 - .L_146)
.L_146:
        /*007c*/ 	.word	0x00000000
        /*0080*/ 	.short	0x0003
        /*0082*/ 	.short	0x0018
        /*0084*/ 	.byte	0x00, 0xf5, 0x21, 0x00


	//----- nvinfo : EIATTR_KPARAM_INFO
	.align		4
.L_147:
        /*0088*/ 	.byte	0x04, 0x17
        /*008a*/ 	.short	(.L_149 - .L_148)
.L_148:
        /*008c*/ 	.word	0x00000000
        /*0090*/ 	.short	0x0002
        /*0092*/ 	.short	0x0010
        /*0094*/ 	.byte	0x00, 0xf0, 0x09, 0x00


	//----- nvinfo : EIATTR_KPARAM_INFO
	.align		4
.L_149:
        /*0098*/ 	.byte	0x04, 0x17
        /*009a*/ 	.short	(.L_151 - .L_150)
.L_150:
        /*009c*/ 	.word	0x00000000
        /*00a0*/ 	.short	0x0001
        /*00a2*/ 	.short	0x0008
        /*00a4*/ 	.byte	0x00, 0xf5, 0x21, 0x00


	//----- nvinfo : EIATTR_KPARAM_INFO
	.align		4
.L_151:
        /*00a8*/ 	.byte	0x04, 0x17
        /*00aa*/ 	.short	(.L_153 - .L_152)
.L_152:
        /*00ac*/ 	.word	0x00000000
        /*00b0*/ 	.short	0x0000
        /*00b2*/ 	.short	0x0000
        /*00b4*/ 	.byte	0x00, 0xf5, 0x21, 0x00


	//----- nvinfo : EIATTR_SPARSE_MMA_MASK
	.align		4
.L_153:
        /*00b8*/ 	.byte	0x03, 0x50
        /*00ba*/ 	.short	0x0000


	//----- nvinfo : EIATTR_MAXREG_COUNT
	.align		4
        /*00bc*/ 	.byte	0x03, 0x1b
        /*00be*/ 	.short	0x00ff


	//----- nvinfo : EIATTR_MERCURY_ISA_VERSION
	.align		4
        /*00c0*/ 	.byte	0x03, 0x5f
        /*00c2*/ 	.short	0x0101


	//----- nvinfo : EIATTR_VRC_CTA_INIT_COUNT
	.align		4
        /*00c4*/ 	.byte	0x02, 0x4a
	.zero		1
	.zero		1


	//----- nvinfo : EIATTR_EXIT_INSTR_OFFSETS
	.align		4
        /*00c8*/ 	.byte	0x04, 0x1c
        /*00ca*/ 	.short	(.L_155 - .L_154)


	//   ....[0]....
.L_154:
        /*00cc*/ 	.word	0x00000080


	//   ....[1]....
        /*00d0*/ 	.word	0x00001ef0


	//   ....[2]....
        /*00d4*/ 	.word	0x00001f50


	//----- nvinfo : EIATTR_CRS_STACK_SIZE
	.align		4
.L_155:
        /*00d8*/ 	.byte	0x04, 0x1e
        /*00da*/ 	.short	(.L_157 - .L_156)
.L_156:
        /*00dc*/ 	.word	0x00000000


	//----- nvinfo : EIATTR_CBANK_PARAM_SIZE
	.align		4
.L_157:
        /*00e0*/ 	.byte	0x03, 0x19
        /*00e2*/ 	.short	0x0058


	//----- nvinfo : EIATTR_PARAM_CBANK
	.align		4
        /*00e4*/ 	.byte	0x04, 0x0a
        /*00e6*/ 	.short	(.L_159 - .L_158)
	.align		4
.L_158:
        /*00e8*/ 	.word	index@(.nv.constant0.pad_bf16)
        /*00ec*/ 	.short	0x0380
        /*00ee*/ 	.short	0x0058


	//----- nvinfo : EIATTR_SW_WAR
	.align		4
.L_159:
        /*00f0*/ 	.byte	0x04, 0x36
        /*00f2*/ 	.short	(.L_161 - .L_160)
.L_160:
        /*00f4*/ 	.word	0x00000008
.L_161:


//--------------------- .nv.info.pad_f16          --------------------------
	.section	.nv.info.pad_f16,"",@"SHT_CUDA_INFO"
	.sectionflags	@""
	.align	4


	//----- nvinfo : EIATTR_CUDA_API_VERSION
	.align		4
        /*0000*/ 	.byte	0x04, 0x37
        /*0002*/ 	.short	(.L_163 - .L_162)
.L_162:
        /*0004*/ 	.word	0x00000082


	//----- nvinfo : EIATTR_KPARAM_INFO
	.align		4
.L_163:
        /*0008*/ 	.byte	0x04, 0x17
        /*000a*/ 	.short	(.L_165 - .L_164)
.L_164:
        /*000c*/ 	.word	0x00000000
        /*0010*/ 	.short	0x000a
        /*0012*/ 	.short	0x0050
        /*0014*/ 	.byte	0x00, 0xf0, 0x21, 0x00


	//----- nvinfo : EIATTR_KPARAM_INFO
	.align		4
.L_165:
        /*0018*/ 	.byte	0x04, 0x17
        /*001a*/ 	.short	(.L_167 - .L_166)
.L_166:
        /*001c*/ 	.word	0x00000000
        /*0020*/ 	.short	0x0009
        /*0022*/ 	.short	0x0048
        /*0024*/ 	.byte	0x00, 0xf5, 0x21, 0x00


	//----- nvinfo : EIATTR_KPARAM_INFO
	.align		4
.L_167:
        /*0028*/ 	.byte	0x04, 0x17
        /*002a*/ 	.short	(.L_169 - .L_168)
.L_168:
        /*002c*/ 	.word	0x00000000
        /*0030*/ 	.short	0x0008
        /*0032*/ 	.short	0x0040
        /*0034*/ 	.byte	0x00, 0xf5, 0x21, 0x00


	//----- nvinfo : EIATTR_KPARAM_INFO
	.align		4
.L_169:
        /*0038*/ 	.byte	0x04, 0x17
        /*003a*/ 	.short	(.L_171 - .L_170)
.L_170:
        /*003c*/ 	.word	0x00000000
        /*0040*/ 	.short	0x0007
        /*0042*/ 	.short	0x0038
        /*0044*/ 	.byte	0x00, 0xf0, 0x21, 0x00


	//----- nvinfo : EIATTR_KPARAM_INFO
	.align		4
.L_171:
        /*0048*/ 	.byte	0x04, 0x17
        /*004a*/ 	.short	(.L_173 - .L_172)
.L_172:
        /*004c*/ 	.word	0x00000000
        /*0050*/ 	.short	0x0006
        /*0052*/ 	.short	0x0030
        /*0054*/ 	.byte	0x00, 0xf5, 0x21, 0x00


	//----- nvinfo : EIATTR_KPARAM_INFO
	.align		4
.L_173:
        /*0058*/ 	.byte	0x04, 0x17
        /*005a*/ 	.short	(.L_175 - .L_174)
.L_174:
        /*005c*/ 	.word	0x00000000
        /*0060*/ 	.short	0x0005
        /*0062*/ 	.short	0x0028
        /*0064*/ 	.byte	0x00, 0xf5, 0x21, 0x00


	//----- nvinfo : EIATTR_KPARAM_INFO
	.align		4
.L_175:
        /*0068*/ 	.byte	0x04, 0x17
        /*006a*/ 	.short	(.L_177 - .L_176)
.L_176:
        /*006c*/ 	.word	0x00000000
        /*0070*/ 	.short	0x0004
        /*0072*/ 	.short	0x0020
        /*0074*/ 	.byte	0x00, 0xf5, 0x21, 0x00


	//----- nvinfo : EIATTR_KPARAM_INFO
	.align		4
.L_177:
        /*0078*/ 	.byte	0x04, 0x17
        /*007a*/ 	.short	(.L_179 - .L_178)
.L_178:
        /*007c*/ 	.word	0x00000000
        /*0080*/ 	.short	0x0003
        /*0082*/ 	.short	0x0018
        /*0084*/ 	.byte	0x00, 0xf5, 0x21, 0x00


	//----- nvinfo : EIATTR_KPARAM_INFO
	.align		4
.L_179:
        /*0088*/ 	.byte	0x04, 0x17
        /*008a*/ 	.short	(.L_181 - .L_180)
.L_180:
        /*008c*/ 	.word	0x00000000
        /*0090*/ 	.short	0x0002
        /*0092*/ 	.short	0x0010
        /*0094*/ 	.byte	0x00, 0xf0, 0x09, 0x00


	//----- nvinfo : EIATTR_KPARAM_INFO
	.align		4
.L_181:
        /*0098*/ 	.byte	0x04, 0x17
        /*009a*/ 	.short	(.L_183 - .L_182)
.L_182:
        /*009c*/ 	.word	0x00000000
        /*00a0*/ 	.short	0x0001
        /*00a2*/ 	.short	0x0008
        /*00a4*/ 	.byte	0x00, 0xf5, 0x21, 0x00


	//----- nvinfo : EIATTR_KPARAM_INFO
	.align		4
.L_183:
        /*00a8*/ 	.byte	0x04, 0x17
        /*00aa*/ 	.short	(.L_185 - .L_184)
.L_184:
        /*00ac*/ 	.word	0x00000000
        /*00b0*/ 	.short	0x0000
        /*00b2*/ 	.short	0x0000
        /*00b4*/ 	.byte	0x00, 0xf5, 0x21, 0x00


	//----- nvinfo : EIATTR_SPARSE_MMA_MASK
	.align		4
.L_185:
        /*00b8*/ 	.byte	0x03, 0x50
        /*00ba*/ 	.short	0x0000


	//----- nvinfo : EIATTR_MAXREG_COUNT
	.align		4
        /*00bc*/ 	.byte	0x03, 0x1b
        /*00be*/ 	.short	0x00ff


	//----- nvinfo : EIATTR_MERCURY_ISA_VERSION
	.align		4
        /*00c0*/ 	.byte	0x03, 0x5f
        /*00c2*/ 	.short	0x0101


	//----- nvinfo : EIATTR_VRC_CTA_INIT_COUNT
	.align		4
        /*00c4*/ 	.byte	0x02, 0x4a
	.zero		1
	.zero		1


	//----- nvinfo : EIATTR_EXIT_INSTR_OFFSETS
	.align		4
        /*00c8*/ 	.byte	0x04, 0x1c
        /*00ca*/ 	.short	(.L_187 - .L_186)


	//   ....[0]....
.L_186:
        /*00cc*/ 	.word	0x00000080


	//   ....[1]....
        /*00d0*/ 	.word	0x00001ef0


	//   ....[2]....
        /*00d4*/ 	.word	0x00001f50


	//----- nvinfo : EIATTR_CRS_STACK_SIZE
	.align		4
.L_187:
        /*00d8*/ 	.byte	0x04, 0x1e
        /*00da*/ 	.short	(.L_189 - .L_188)
.L_188:
        /*00dc*/ 	.word	0x00000000


	//----- nvinfo : EIATTR_CBANK_PARAM_SIZE
	.align		4
.L_189:
        /*00e0*/ 	.byte	0x03, 0x19
        /*00e2*/ 	.short	0x0058


	//----- nvinfo : EIATTR_PARAM_CBANK
	.align		4
        /*00e4*/ 	.byte	0x04, 0x0a
        /*00e6*/ 	.short	(.L_191 - .L_190)
	.align		4
.L_190:
        /*00e8*/ 	.word	index@(.nv.constant0.pad_f16)
        /*00ec*/ 	.short	0x0380
        /*00ee*/ 	.short	0x0058


	//----- nvinfo : EIATTR_SW_WAR
	.align		4
.L_191:
        /*00f0*/ 	.byte	0x04, 0x36
        /*00f2*/ 	.short	(.L_193 - .L_192)
.L_192:
        /*00f4*/ 	.word	0x00000008
.L_193:


//--------------------- .nv.info.pad_f64          --------------------------
	.section	.nv.info.pad_f64,"",@"SHT_CUDA_INFO"
	.sectionflags	@""
	.align	4


	//----- nvinfo : EIATTR_CUDA_API_VERSION
	.align		4
        /*0000*/ 	.byte	0x04, 0x37
        /*0002*/ 	.short	(.L_195 - .L_194)
.L_194:
        /*0004*/ 	.word	0x00000082


	//----- nvinfo : EIATTR_KPARAM_INFO
	.align		4
.L_195:
        /*0008*/ 	.byte	0x04, 0x17
        /*000a*/ 	.short	(.L_197 - .L_196)
.L_196:
        /*000c*/ 	.word	0x00000000
        /*0010*/ 	.short	0x000a
        /*0012*/ 	.short	0x0050
        /*0014*/ 	.byte	0x00, 0xf0, 0x21, 0x00


	//----- nvinfo : EIATTR_KPARAM_INFO
	.align		4
.L_197:
        /*0018*/ 	.byte	0x04, 0x17
        /*001a*/ 	.short	(.L_199 - .L_198)
.L_198:
        /*001c*/ 	.word	0x00000000
        /*0020*/ 	.short	0x0009
        /*0022*/ 	.short	0x0048
        /*0024*/ 	.byte	0x00, 0xf5, 0x21, 0x00


	//----- nvinfo : EIATTR_KPARAM_INFO
	.align		4
.L_199:
        /*0028*/ 	.byte	0x04, 0x17
        /*002a*/ 	.short	(.L_201 - .L_200)
.L_200:
        /*002c*/ 	.word	0x00000000
        /*0030*/ 	.short	0x0008
        /*0032*/ 	.short	0x0040
        /*0034*/ 	.byte	0x00, 0xf5, 0x21, 0x00


	//----- nvinfo : EIATTR_KPARAM_INFO
	.align		4
.L_201:
        /*0038*/ 	.byte	0x04, 0x17
        /*003a*/ 	.short	(.L_203 - .L_202)
.L_202:
        /*003c*/ 	.word	0x00000000
        /*0040*/ 	.short	0x0007
        /*0042*/ 	.short	0x0038
        /*0044*/ 	.byte	0x00, 0xf0, 0x21, 0x00


	//----- nvinfo : EIATTR_KPARAM_INFO
	.align		4
.L_203:
        /*0048*/ 	.byte	0x04, 0x17
        /*004a*/ 	.short	(.L_205 - .L_204)
.L_204:
        /*004c*/ 	.word	0x00000000
        /*0050*/ 	.short	0x0006
        /*0052*/ 	.short	0x0030
        /*0054*/ 	.byte	0x00, 0xf5, 0x21, 0x00


	//----- nvinfo : EIATTR_KPARAM_INFO
	.align		4
.L_205:
        /*0058*/ 	.byte	0x04, 0x17
        /*005a*/ 	.short	(.L_207 - .L_206)
.L_206:
        /*005c*/ 	.word	0x00000000
        /*0060*/ 	.short	0x0005
        /*0062*/ 	.short	0x0028
        /*0064*/ 	.byte	0x00, 0xf5, 0x21, 0x00


	//----- nvinfo : EIATTR_KPARAM_INFO
	.align		4
.L_207:
        /*0068*/ 	.byte	0x04, 0x17
        /*006a*/ 	.short	(.L_209 - .L_208)
.L_208:
        /*006c*/ 	.word	0x00000000
        /*0070*/ 	.short	0x0004
        /*0072*/ 	.short	0x0020
        /*0074*/ 	.byte	0x00, 0xf5, 0x21, 0x00


	//----- nvinfo : EIATTR_KPARAM_INFO
	.align		4
.L_209:
        /*0078*/ 	.byte	0x04, 0x17
        /*007a*/ 	.short	(.L_211 - .L_210)
.L_210:
        /*007c*/ 	.word	0x00000000
        /*0080*/ 	.short	0x0003
        /*0082*/ 	.short	0x0018
        /*0084*/ 	.byte	0x00, 0xf5, 0x21, 0x00


	//----- nvinfo : EIATTR_KPARAM_INFO
	.align		4
.L_211:
        /*0088*/ 	.byte	0x04, 0x17
        /*008a*/ 	.short	(.L_213 - .L_212)
.L_212:
        /*008c*/ 	.word	0x00000000
        /*0090*/ 	.short	0x0002
        /*0092*/ 	.short	0x0010
        /*0094*/ 	.byte	0x00, 0xf0, 0x21, 0x00


	//----- nvinfo : EIATTR_KPARAM_INFO
	.align		4
.L_213:
        /*0098*/ 	.byte	0x04, 0x17
        /*009a*/ 	.short	(.L_215 - .L_214)
.L_214:
        /*009c*/ 	.word	0x00000000
        /*00a0*/ 	.short	0x0001
        /*00a2*/ 	.short	0x0008
        /*00a4*/ 	.byte	0x00, 0xf5, 0x21, 0x00


	//----- nvinfo : EIATTR_KPARAM_INFO
	.align		4
.L_215:
        /*00a8*/ 	.byte	0x04, 0x17
        /*00aa*/ 	.short	(.L_217 - .L_216)
.L_216:
        /*00ac*/ 	.word	0x00000000
        /*00b0*/ 	.short	0x0000
        /*00b2*/ 	.short	0x0000
        /*00b4*/ 	.byte	0x00, 0xf5, 0x21, 0x00


	//----- nvinfo : EIATTR_SPARSE_MMA_MASK
	.align		4
.L_217:
        /*00b8*/ 	.byte	0x03, 0x50
        /*00ba*/ 	.short	0x0000


	//----- nvinfo : EIATTR_MAXREG_COUNT
	.align		4
        /*00bc*/ 	.byte	0x03, 0x1b
        /*00be*/ 	.short	0x00ff


	//----- nvinfo : EIATTR_MERCURY_ISA_VERSION
	.align		4
        /*00c0*/ 	.byte	0x03, 0x5f
        /*00c2*/ 	.short	0x0101


	//----- nvinfo : EIATTR_VRC_CTA_INIT_COUNT
	.align		4
        /*00c4*/ 	.byte	0x02, 0x4a
	.zero		1
	.zero		1


	//----- nvinfo : EIATTR_EXIT_INSTR_OFFSETS
	.align		4
        /*00c8*/ 	.byte	0x04, 0x1c
        /*00ca*/ 	.short	(.L_219 - .L_218)


	//   ....[0]....
.L_218:
        /*00cc*/ 	.word	0x00000080


	//   ....[1]....
        /*00d0*/ 	.word	0x00001f50


	//----- nvinfo : EIATTR_CRS_STACK_SIZE
	.align		4
.L_219:
        /*00d4*/ 	.byte	0x04, 0x1e
        /*00d6*/ 	.short	(.L_221 - .L_220)
.L_220:
        /*00d8*/ 	.word	0x00000000


	//----- nvinfo : EIATTR_CBANK_PARAM_SIZE
	.align		4
.L_221:
        /*00dc*/ 	.byte	0x03, 0x19
        /*00de*/ 	.short	0x0058


	//----- nvinfo : EIATTR_PARAM_CBANK
	.align		4
        /*00e0*/ 	.byte	0x04, 0x0a
        /*00e2*/ 	.short	(.L_223 - .L_222)
	.align		4
.L_222:
        /*00e4*/ 	.word	index@(.nv.constant0.pad_f64)
        /*00e8*/ 	.short	0x0380
        /*00ea*/ 	.short	0x0058


	//----- nvinfo : EIATTR_SW_WAR
	.align		4
.L_223:
        /*00ec*/ 	.byte	0x04, 0x36
        /*00ee*/ 	.short	(.L_225 - .L_224)
.L_224:
        /*00f0*/ 	.word	0x00000008
.L_225:


//--------------------- .nv.info.pad_f32          --------------------------
	.section	.nv.info.pad_f32,"",@"SHT_CUDA_INFO"
	.sectionflags	@""
	.align	4


	//----- nvinfo : EIATTR_CUDA_API_VERSION
	.align		4
        /*0000*/ 	.byte	0x04, 0x37
        /*0002*/ 	.short	(.L_227 - .L_226)
.L_226:
        /*0004*/ 	.word	0x00000082


	//----- nvinfo : EIATTR_KPARAM_INFO
	.align		4
.L_227:
        /*0008*/ 	.byte	0x04, 0x17
        /*000a*/ 	.short	(.L_229 - .L_228)
.L_228:
        /*000c*/ 	.word	0x00000000
        /*0010*/ 	.short	0x000a
        /*0012*/ 	.short	0x0050
        /*0014*/ 	.byte	0x00, 0xf0, 0x21, 0x00


	//----- nvinfo : EIATTR_KPARAM_INFO
	.align		4
.L_229:
        /*0018*/ 	.byte	0x04, 0x17
        /*001a*/ 	.short	(.L_231 - .L_230)
.L_230:
        /*001c*/ 	.word	0x00000000
        /*0020*/ 	.short	0x0009
        /*0022*/ 	.short	0x0048
        /*0024*/ 	.byte	0x00, 0xf5, 0x21, 0x00


	//----- nvinfo : EIATTR_KPARAM_INFO
	.align		4
.L_231:
        /*0028*/ 	.byte	0x04, 0x17
        /*002a*/ 	.short	(.L_233 - .L_232)
.L_232:
        /*002c*/ 	.word	0x00000000
        /*0030*/ 	.short	0x0008
        /*0032*/ 	.short	0x0040
        /*0034*/ 	.byte	0x00, 0xf5, 0x21, 0x00


	//----- nvinfo : EIATTR_KPARAM_INFO
	.align		4
.L_233:
        /*0038*/ 	.byte	0x04, 0x17
        /*003a*/ 	.short	(.L_235 - .L_234)
.L_234:
        /*003c*/ 	.word	0x00000000
        /*0040*/ 	.short	0x0007
        /*0042*/ 	.short	0x0038
        /*0044*/ 	.byte	0x00, 0xf0, 0x21, 0x00


	//----- nvinfo : EIATTR_KPARAM_INFO
	.align		4
.L_235:
        /*0048*/ 	.byte	0x04, 0x17
        /*004a*/ 	.short	(.L_237 - .L_236)
.L_236:
        /*004c*/ 	.word	0x00000000
        /*0050*/ 	.short	0x0006
        /*0052*/ 	.short	0x0030
        /*0054*/ 	.byte	0x00, 0xf5, 0x21, 0x00


	//----- nvinfo : EIATTR_KPARAM_INFO
	.align		4
.L_237:
        /*0058*/ 	.byte	0x04, 0x17
        /*005a*/ 	.short	(.L_239 - .L_238)
.L_238:
        /*005c*/ 	.word	0x00000000
        /*0060*/ 	.short	0x0005
        /*0062*/ 	.short	0x0028
        /*0064*/ 	.byte	0x00, 0xf5, 0x21, 0x00


	//----- nvinfo : EIATTR_KPARAM_INFO
	.align		4
.L_239:
        /*0068*/ 	.byte	0x04, 0x17
        /*006a*/ 	.short	(.L_241 - .L_240)
.L_240:
        /*006c*/ 	.word	0x00000000
        /*0070*/ 	.short	0x0004
        /*0072*/ 	.short	0x0020
        /*0074*/ 	.byte	0x00, 0xf5, 0x21, 0x00


	//----- nvinfo : EIATTR_KPARAM_INFO
	.align		4
.L_241:
        /*0078*/ 	.byte	0x04, 0x17
        /*007a*/ 	.short	(.L_243 - .L_242)
.L_242:
        /*007c*/ 	.word	0x00000000
        /*0080*/ 	.short	0x0003
        /*0082*/ 	.short	0x0018
        /*0084*/ 	.byte	0x00, 0xf5, 0x21, 0x00


	//----- nvinfo : EIATTR_KPARAM_INFO
	.align		4
.L_243:
        /*0088*/ 	.byte	0x04, 0x17
        /*008a*/ 	.short	(.L_245 - .L_244)
.L_244:
        /*008c*/ 	.word	0x00000000
        /*0090*/ 	.short	0x0002
        /*0092*/ 	.short	0x0010
        /*0094*/ 	.byte	0x00, 0xf0, 0x11, 0x00


	//----- nvinfo : EIATTR_KPARAM_INFO
	.align		4
.L_245:
        /*0098*/ 	.byte	0x04, 0x17
        /*009a*/ 	.short	(.L_247 - .L_246)
.L_246:
        /*009c*/ 	.word	0x00000000
        /*00a0*/ 	.short	0x0001
        /*00a2*/ 	.short	0x0008
        /*00a4*/ 	.byte	0x00, 0xf5, 0x21, 0x00


	//----- nvinfo : EIATTR_KPARAM_INFO
	.align		4
.L_247:
        /*00a8*/ 	.byte	0x04, 0x17
        /*00aa*/ 	.short	(.L_249 - .L_248)
.L_248:
        /*00ac*/ 	.word	0x00000000
        /*00b0*/ 	.short	0x0000
        /*00b2*/ 	.short	0x0000
        /*00b4*/ 	.byte	0x00, 0xf5, 0x21, 0x00


	//----- nvinfo : EIATTR_SPARSE_MMA_MASK
	.align		4
.L_249:
        /*00b8*/ 	.byte	0x03, 0x50
        /*00ba*/ 	.short	0x0000


	//----- nvinfo : EIATTR_MAXREG_COUNT
	.align		4
        /*00bc*/ 	.byte	0x03, 0x1b
        /*00be*/ 	.short	0x00ff


	//----- nvinfo : EIATTR_MERCURY_ISA_VERSION
	.align		4
        /*00c0*/ 	.byte	0x03, 0x5f
        /*00c2*/ 	.short	0x0101


	//----- nvinfo : EIATTR_VRC_CTA_INIT_COUNT
	.align		4
        /*00c4*/ 	.byte	0x02, 0x4a
	.zero		1
	.zero		1


	//----- nvinfo : EIATTR_EXIT_INSTR_OFFSETS
	.align		4
        /*00c8*/ 	.byte	0x04, 0x1c
        /*00ca*/ 	.short	(.L_251 - .L_250)


	//   ....[0]....
.L_250:
        /*00cc*/ 	.word	0x00000080


	//   ....[1]....
        /*00d0*/ 	.word	0x00001ff0


	//----- nvinfo : EIATTR_CRS_STACK_SIZE
	.align		4
.L_251:
        /*00d4*/ 	.byte	0x04, 0x1e
        /*00d6*/ 	.short	(.L_253 - .L_252)
.L_252:
        /*00d8*/ 	.word	0x00000000


	//----- nvinfo : EIATTR_CBANK_PARAM_SIZE
	.align		4
.L_253:
        /*00dc*/ 	.byte	0x03, 0x19
        /*00de*/ 	.short	0x0058


	//----- nvinfo : EIATTR_PARAM_CBANK
	.align		4
        /*00e0*/ 	.byte	0x04, 0x0a
        /*00e2*/ 	.short	(.L_255 - .L_254)
	.align		4
.L_254:
        /*00e4*/ 	.word	index@(.nv.constant0.pad_f32)
        /*00e8*/ 	.short	0x0380
        /*00ea*/ 	.short	0x0058


	//----- nvinfo : EIATTR_SW_WAR
	.align		4
.L_255:
        /*00ec*/ 	.byte	0x04, 0x36
        /*00ee*/ 	.short	(.L_257 - .L_256)
.L_256:
        /*00f0*/ 	.word	0x00000008
.L_257:


//--------------------- .nv.info.pad_i64          --------------------------
	.section	.nv.info.pad_i64,"",@"SHT_CUDA_INFO"
	.sectionflags	@""
	.align	4


	//----- nvinfo : EIATTR_CUDA_API_VERSION
	.align		4
        /*0000*/ 	.byte	0x04, 0x37
        /*0002*/ 	.short	(.L_259 - .L_258)
.L_258:
        /*0004*/ 	.word	0x00000082


	//----- nvinfo : EIATTR_KPARAM_INFO
	.align		4
.L_259:
        /*0008*/ 	.byte	0x04, 0x17
        /*000a*/ 	.short	(.L_261 - .L_260)
.L_260:
        /*000c*/ 	.word	0x00000000
        /*0010*/ 	.short	0x000a
        /*0012*/ 	.short	0x0050
        /*0014*/ 	.byte	0x00, 0xf0, 0x21, 0x00


	//----- nvinfo : EIATTR_KPARAM_INFO
	.align		4
.L_261:
        /*0018*/ 	.byte	0x04, 0x17
        /*001a*/ 	.short	(.L_263 - .L_262)
.L_262:
        /*001c*/ 	.word	0x00000000
        /*0020*/ 	.short	0x0009
        /*0022*/ 	.short	0x0048
        /*0024*/ 	.byte	0x00, 0xf5, 0x21, 0x00


	//----- nvinfo : EIATTR_KPARAM_INFO
	.align		4
.L_263:
        /*0028*/ 	.byte	0x04, 0x17
        /*002a*/ 	.short	(.L_265 - .L_264)
.L_264:
        /*002c*/ 	.word	0x00000000
        /*0030*/ 	.short	0x0008
        /*0032*/ 	.short	0x0040
        /*0034*/ 	.byte	0x00, 0xf5, 0x21, 0x00


	//----- nvinfo : EIATTR_KPARAM_INFO
	.align		4
.L_265:
        /*0038*/ 	.byte	0x04, 0x17
        /*003a*/ 	.short	(.L_267 - .L_266)
.L_266:
        /*003c*/ 	.word	0x00000000
        /*0040*/ 	.short	0x0007
        /*0042*/ 	.short	0x0038
        /*0044*/ 	.byte	0x00, 0xf0, 0x21, 0x00


	//----- nvinfo : EIATTR_KPARAM_INFO
	.align		4
.L_267:
        /*0048*/ 	.byte	0x04, 0x17
        /*004a*/ 	.short	(.L_269 - .L_268)
.L_268:
        /*004c*/ 	.word	0x00000000
        /*0050*/ 	.short	0x0006
        /*0052*/ 	.short	0x0030
        /*0054*/ 	.byte	0x00, 0xf5, 0x21, 0x00


	//----- nvinfo : EIATTR_KPARAM_INFO
	.align		4
.L_269:
        /*0058*/ 	.byte	0x04, 0x17
        /*005a*/ 	.short	(.L_271 - .L_270)
.L_270:
        /*005c*/ 	.word	0x00000000
        /*0060*/ 	.short	0x0005
        /*0062*/ 	.short	0x0028
        /*0064*/ 	.byte	0x00, 0xf5, 0x21, 0x00


	//----- nvinfo : EIATTR_KPARAM_INFO
	.align		4
.L_271:
        /*0068*/ 	.byte	0x04, 0x17
        /*006a*/ 	.short	(.L_273 - .L_272)
.L_272:
        /*006c*/ 	.word	0x00000000
        /*0070*/ 	.short	0x0004
        /*0072*/ 	.short	0x0020
        /*0074*/ 	.byte	0x00, 0xf5, 0x21, 0x00


	//----- nvinfo : EIATTR_KPARAM_INFO
	.align		4
.L_273:
        /*0078*/ 	.byte	0x04, 0x17
        /*007a*/ 	.short	(.L_275 - .L_274)
.L_274:
        /*007c*/ 	.word	0x00000000
        /*0080*/ 	.short	0x0003
        /*0082*/ 	.short	0x0018
        /*0084*/ 	.byte	0x00, 0xf5, 0x21, 0x00


	//----- nvinfo : EIATTR_KPARAM_INFO
	.align		4
.L_275:
        /*0088*/ 	.byte	0x04, 0x17
        /*008a*/ 	.short	(.L_277 - .L_276)
.L_276:
        /*008c*/ 	.word	0x00000000
        /*0090*/ 	.short	0x0002
        /*0092*/ 	.short	0x0010
        /*0094*/ 	.byte	0x00, 0xf0, 0x21, 0x00


	//----- nvinfo : EIATTR_KPARAM_INFO
	.align		4
.L_277:
        /*0098*/ 	.byte	0x04, 0x17
        /*009a*/ 	.short	(.L_279 - .L_278)
.L_278:
        /*009c*/ 	.word	0x00000000
        /*00a0*/ 	.short	0x0001
        /*00a2*/ 	.short	0x0008
        /*00a4*/ 	.byte	0x00, 0xf5, 0x21, 0x00


	//----- nvinfo : EIATTR_KPARAM_INFO
	.align		4
.L_279:
        /*00a8*/ 	.byte	0x04, 0x17
        /*00aa*/ 	.short	(.L_281 - .L_280)
.L_280:
        /*00ac*/ 	.word	0x00000000
        /*00b0*/ 	.short	0x0000
        /*00b2*/ 	.short	0x0000
        /*00b4*/ 	.byte	0x00, 0xf5, 0x21, 0x00


	//----- nvinfo : EIATTR_SPARSE_MMA_MASK
	.align		4
.L_281:
        /*00b8*/ 	.byte	0x03, 0x50
        /*00ba*/ 	.short	0x0000


	//----- nvinfo : EIATTR_MAXREG_COUNT
	.align		4
        /*00bc*/ 	.byte	0x03, 0x1b
        /*00be*/ 	.short	0x00ff


	//----- nvinfo : EIATTR_MERCURY_ISA_VERSION
	.align		4
        /*00c0*/ 	.byte	0x03, 0x5f
        /*00c2*/ 	.short	0x0101


	//----- nvinfo : EIATTR_VRC_CTA_INIT_COUNT
	.align		4
        /*00c4*/ 	.byte	0x02, 0x4a
	.zero		1
	.zero		1


	//----- nvinfo : EIATTR_EXIT_INSTR_OFFSETS
	.align		4
        /*00c8*/ 	.byte	0x04, 0x1c
        /*00ca*/ 	.short	(.L_283 - .L_282)


	//   ....[0]....
.L_282:
        /*00cc*/ 	.word	0x00000080


	//   ....[1]....
        /*00d0*/ 	.word	0x00001f50


	//----- nvinfo : EIATTR_CRS_STACK_SIZE
	.align		4
.L_283:
        /*00d4*/ 	.byte	0x04, 0x1e
        /*00d6*/ 	.short	(.L_285 - .L_284)
.L_284:
        /*00d8*/ 	.word	0x00000000


	//----- nvinfo : EIATTR_CBANK_PARAM_SIZE
	.align		4
.L_285:
        /*00dc*/ 	.byte	0x03, 0x19
        /*00de*/ 	.short	0x0058


	//----- nvinfo : EIATTR_PARAM_CBANK
	.align		4
        /*00e0*/ 	.byte	0x04, 0x0a
        /*00e2*/ 	.short	(.L_287 - .L_286)
	.align		4
.L_286:
        /*00e4*/ 	.word	index@(.nv.constant0.pad_i64)
        /*00e8*/ 	.short	0x0380
        /*00ea*/ 	.short	0x0058


	//----- nvinfo : EIATTR_SW_WAR
	.align		4
.L_287:
        /*00ec*/ 	.byte	0x04, 0x36
        /*00ee*/ 	.short	(.L_289 - .L_288)
.L_288:
        /*00f0*/ 	.word	0x00000008
.L_289:


//--------------------- .nv.info.pad_u64          --------------------------
	.section	.nv.info.pad_u64,"",@"SHT_CUDA_INFO"
	.sectionflags	@""
	.align	4


	//----- nvinfo : EIATTR_CUDA_API_VERSION
	.align		4
        /*0000*/ 	.byte	0x04, 0x37
        /*0002*/ 	.short	(.L_291 - .L_290)
.L_290:
        /*0004*/ 	.word	0x00000082


	//----- nvinfo : EIATTR_KPARAM_INFO
	.align		4
.L_291:
        /*0008*/ 	.byte	0x04, 0x17
        /*000a*/ 	.short	(.L_293 - .L_292)
.L_292:
        /*000c*/ 	.word	0x00000000
        /*0010*/ 	.short	0x000a
        /*0012*/ 	.short	0x0050
        /*0014*/ 	.byte	0x00, 0xf0, 0x21, 0x00


	//----- nvinfo : EIATTR_KPARAM_INFO
	.align		4
.L_293:
        /*0018*/ 	.byte	0x04, 0x17
        /*001a*/ 	.short	(.L_295 - .L_294)
.L_294:
        /*001c*/ 	.word	0x00000000
        /*0020*/ 	.short	0x0009
        /*0022*/ 	.short	0x0048
        /*0024*/ 	.byte	0x00, 0xf5, 0x21, 0x00


	//----- nvinfo : EIATTR_KPARAM_INFO
	.align		4
.L_295:
        /*0028*/ 	.byte	0x04, 0x17
        /*002a*/ 	.short	(.L_297 - .L_296)
.L_296:
        /*002c*/ 	.word	0x00000000
        /*0030*/ 	.short	0x0008
        /*0032*/ 	.short	0x0040
        /*0034*/ 	.byte	0x00, 0xf5, 0x21, 0x00


	//----- nvinfo : EIATTR_KPARAM_INFO
	.align		4
.L_297:
        /*0038*/ 	.byte	0x04, 0x17
        /*003a*/ 	.short	(.L_299 - .L_298)
.L_298:
        /*003c*/ 	.word	0x00000000
        /*0040*/ 	.short	0x0007
        /*0042*/ 	.short	0x0038
        /*0044*/ 	.byte	0x00, 0xf0, 0x21, 0x00


	//----- nvinfo : EIATTR_KPARAM_INFO
	.align		4
.L_299:
        /*0048*/ 	.byte	0x04, 0x17
        /*004a*/ 	.short	(.L_301 - .L_300)
.L_300:
        /*004c*/ 	.word	0x00000000
        /*0050*/ 	.short	0x0006
        /*0052*/ 	.short	0x0030
        /*0054*/ 	.byte	0x00, 0xf5, 0x21, 0x00


	//----- nvinfo : EIATTR_KPARAM_INFO
	.align		4
.L_301:
        /*0058*/ 	.byte	0x04, 0x17
        /*005a*/ 	.short	(.L_303 - .L_302)
.L_302:
        /*005c*/ 	.word	0x00000000
        /*0060*/ 	.short	0x0005
        /*0062*/ 	.short	0x0028
        /*0064*/ 	.byte	0x00, 0xf5, 0x21, 0x00


	//----- nvinfo : EIATTR_KPARAM_INFO
	.align		4
.L_303:
        /*0068*/ 	.byte	0x04, 0x17
        /*006a*/ 	.short	(.L_305 - .L_304)
.L_304:
        /*006c*/ 	.word	0x00000000
        /*0070*/ 	.short	0x0004
        /*0072*/ 	.short	0x0020
        /*0074*/ 	.byte	0x00, 0xf5, 0x21, 0x00


	//----- nvinfo : EIATTR_KPARAM_INFO
	.align		4
.L_305:
        /*0078*/ 	.byte	0x04, 0x17
        /*007a*/ 	.short	(.L_307 - .L_306)
.L_306:
        /*007c*/ 	.word	0x00000000
        /*0080*/ 	.short	0x0003
        /*0082*/ 	.short	0x0018
        /*0084*/ 	.byte	0x00, 0xf5, 0x21, 0x00


	//----- nvinfo : EIATTR_KPARAM_INFO
	.align		4
.L_307:
        /*0088*/ 	.byte	0x04, 0x17
        /*008a*/ 	.short	(.L_309 - .L_308)
.L_308:
        /*008c*/ 	.word	0x00000000
        /*0090*/ 	.short	0x0002
        /*0092*/ 	.short	0x0010
        /*0094*/ 	.byte	0x00, 0xf0, 0x21, 0x00


	//----- nvinfo : EIATTR_KPARAM_INFO
	.align		4
.L_309:
        /*0098*/ 	.byte	0x04, 0x17
        /*009a*/ 	.short	(.L_311 - .L_310)
.L_310:
        /*009c*/ 	.word	0x00000000
        /*00a0*/ 	.short	0x0001
        /*00a2*/ 	.short	0x0008
        /*00a4*/ 	.byte	0x00, 0xf5, 0x21, 0x00


	//----- nvinfo : EIATTR_KPARAM_INFO
	.align		4
.L_311:
        /*00a8*/ 	.byte	0x04, 0x17
        /*00aa*/ 	.short	(.L_313 - .L_312)
.L_312:
        /*00ac*/ 	.word	0x00000000
        /*00b0*/ 	.short	0x0000
        /*00b2*/ 	.short	0x0000
        /*00b4*/ 	.byte	0x00, 0xf5, 0x21, 0x00


	//----- nvinfo : EIATTR_SPARSE_MMA_MASK
	.align		4
.L_313:
        /*00b8*/ 	.byte	0x03, 0x50
        /*00ba*/ 	.short	0x0000


	//----- nvinfo : EIATTR_MAXREG_COUNT
	.align		4
        /*00bc*/ 	.byte	0x03, 0x1b
        /*00be*/ 	.short	0x00ff


	//----- nvinfo : EIATTR_MERCURY_ISA_VERSION
	.align		4
        /*00c0*/ 	.byte	0x03, 0x5f
        /*00c2*/ 	.short	0x0101


	//----- nvinfo : EIATTR_VRC_CTA_INIT_COUNT
	.align		4
        /*00c4*/ 	.byte	0x02, 0x4a
	.zero		1
	.zero		1


	//----- nvinfo : EIATTR_EXIT_INSTR_OFFSETS
	.align		4
        /*00c8*/ 	.byte	0x04, 0x1c
        /*00ca*/ 	.short	(.L_315 - .L_314)


	//   ....[0]....
.L_314:
        /*00cc*/ 	.word	0x00000080


	//   ....[1]....
        /*00d0*/ 	.word	0x00001f50


	//----- nvinfo : EIATTR_CRS_STACK_SIZE
	.align		4
.L_315:
        /*00d4*/ 	.byte	0x04, 0x1e
        /*00d6*/ 	.short	(.L_317 - .L_316)
.L_316:
        /*00d8*/ 	.word	0x00000000


	//----- nvinfo : EIATTR_CBANK_PARAM_SIZE
	.align		4
.L_317:
        /*00dc*/ 	.byte	0x03, 0x19
        /*00de*/ 	.short	0x0058


	//----- nvinfo : EIATTR_PARAM_CBANK
	.align		4
        /*00e0*/ 	.byte	0x04, 0x0a
        /*00e2*/ 	.short	(.L_319 - .L_318)
	.align		4
.L_318:
        /*00e4*/ 	.word	index@(.nv.constant0.pad_u64)
        /*00e8*/ 	.short	0x0380
        /*00ea*/ 	.short	0x0058


	//----- nvinfo : EIATTR_SW_WAR
	.align		4
.L_319:
        /*00ec*/ 	.byte	0x04, 0x36
        /*00ee*/ 	.short	(.L_321 - .L_320)
.L_320:
        /*00f0*/ 	.word	0x00000008
.L_321:


//--------------------- .nv.info.pad_i32          --------------------------
	.section	.nv.info.pad_i32,"",@"SHT_CUDA_INFO"
	.sectionflags	@""
	.align	4


	//----- nvinfo : EIATTR_CUDA_API_VERSION
	.align		4
        /*0000*/ 	.byte	0x04, 0x37
        /*0002*/ 	.short	(.L_323 - .L_322)
.L_322:
        /*0004*/ 	.word	0x00000082


	//----- nvinfo : EIATTR_KPARAM_INFO
	.align		4
.L_323:
        /*0008*/ 	.byte	0x04, 0x17
        /*000a*/ 	.short	(.L_325 - .L_324)
.L_324:
        /*000c*/ 	.word	0x00000000
        /*0010*/ 	.short	0x000a
        /*0012*/ 	.short	0x0050
        /*0014*/ 	.byte	0x00, 0xf0, 0x21, 0x00


	//----- nvinfo : EIATTR_KPARAM_INFO
	.align		4
.L_325:
        /*0018*/ 	.byte	0x04, 0x17
        /*001a*/ 	.short	(.L_327 - .L_326)
.L_326:
        /*001c*/ 	.word	0x00000000
        /*0020*/ 	.short	0x0009
        /*0022*/ 	.short	0x0048
        /*0024*/ 	.byte	0x00, 0xf5, 0x21, 0x00


	//----- nvinfo : EIATTR_KPARAM_INFO
	.align		4
.L_327:
        /*0028*/ 	.byte	0x04, 0x17
        /*002a*/ 	.short	(.L_329 - .L_328)
.L_328:
        /*002c*/ 	.word	0x00000000
        /*0030*/ 	.short	0x0008
        /*0032*/ 	.short	0x0040
        /*0034*/ 	.byte	0x00, 0xf5, 0x21, 0x00


	//----- nvinfo : EIATTR_KPARAM_INFO
	.align		4
.L_329:
        /*0038*/ 	.byte	0x04, 0x17
        /*003a*/ 	.short	(.L_331 - .L_330)
.L_330:
        /*003c*/ 	.word	0x00000000
        /*0040*/ 	.short	0x0007
        /*0042*/ 	.short	0x0038
        /*0044*/ 	.byte	0x00, 0xf0, 0x21, 0x00


	//----- nvinfo : EIATTR_KPARAM_INFO
	.align		4
.L_331:
        /*0048*/ 	.byte	0x04, 0x17
        /*004a*/ 	.short	(.L_333 - .L_332)
.L_332:
        /*004c*/ 	.word	0x00000000
        /*0050*/ 	.short	0x0006
        /*0052*/ 	.short	0x0030
        /*0054*/ 	.byte	0x00, 0xf5, 0x21, 0x00


	//----- nvinfo : EIATTR_KPARAM_INFO
	.align		4
.L_333:
        /*0058*/ 	.byte	0x04, 0x17
        /*005a*/ 	.short	(.L_335 - .L_334)
.L_334:
        /*005c*/ 	.word	0x00000000
        /*0060*/ 	.short	0x0005
        /*0062*/ 	.short	0x0028
        /*0064*/ 	.byte	0x00, 0xf5, 0x21, 0x00


	//----- nvinfo : EIATTR_KPARAM_INFO
	.align		4
.L_335:
        /*0068*/ 	.byte	0x04, 0x17
        /*006a*/ 	.short	(.L_337 - .L_336)
.L_336:
        /*006c*/ 	.word	0x00000000
        /*0070*/ 	.short	0x0004
        /*0072*/ 	.short	0x0020
        /*0074*/ 	.byte	0x00, 0xf5, 0x21, 0x00


	//----- nvinfo : EIATTR_KPARAM_INFO
	.align		4
.L_337:
        /*0078*/ 	.byte	0x04, 0x17
        /*007a*/ 	.short	(.L_339 - .L_338)
.L_338:
        /*007c*/ 	.word	0x00000000
        /*0080*/ 	.short	0x0003
        /*0082*/ 	.short	0x0018
        /*0084*/ 	.byte	0x00, 0xf5, 0x21, 0x00


	//----- nvinfo : EIATTR_KPARAM_INFO
	.align		4
.L_339:
        /*0088*/ 	.byte	0x04, 0x17
        /*008a*/ 	.short	(.L_341 - .L_340)
.L_340:
        /*008c*/ 	.word	0x00000000
        /*0090*/ 	.short	0x0002
        /*0092*/ 	.short	0x0010
        /*0094*/ 	.byte	0x00, 0xf0, 0x11, 0x00


	//----- nvinfo : EIATTR_KPARAM_INFO
	.align		4
.L_341:
        /*0098*/ 	.byte	0x04, 0x17
        /*009a*/ 	.short	(.L_343 - .L_342)
.L_342:
        /*009c*/ 	.word	0x00000000
        /*00a0*/ 	.short	0x0001
        /*00a2*/ 	.short	0x0008
        /*00a4*/ 	.byte	0x00, 0xf5, 0x21, 0x00


	//----- nvinfo : EIATTR_KPARAM_INFO
	.align		4
.L_343:
        /*00a8*/ 	.byte	0x04, 0x17
        /*00aa*/ 	.short	(.L_345 - .L_344)
.L_344:
        /*00ac*/ 	.word	0x00000000
        /*00b0*/ 	.short	0x0000
        /*00b2*/ 	.short	0x0000
        /*00b4*/ 	.byte	0x00, 0xf5, 0x21, 0x00


	//----- nvinfo : EIATTR_SPARSE_MMA_MASK
	.align		4
.L_345:
        /*00b8*/ 	.byte	0x03, 0x50
        /*00ba*/ 	.short	0x0000


	//----- nvinfo : EIATTR_MAXREG_COUNT
	.align		4
        /*00bc*/ 	.byte	0x03, 0x1b
        /*00be*/ 	.short	0x00ff


	//----- nvinfo : EIATTR_MERCURY_ISA_VERSION
	.align		4
        /*00c0*/ 	.byte	0x03, 0x5f
        /*00c2*/ 	.short	0x0101


	//----- nvinfo : EIATTR_VRC_CTA_INIT_COUNT
	.align		4
        /*00c4*/ 	.byte	0x02, 0x4a
	.zero		1
	.zero		1


	//----- nvinfo : EIATTR_EXIT_INSTR_OFFSETS
	.align		4
        /*00c8*/ 	.byte	0x04, 0x1c
        /*00ca*/ 	.short	(.L_347 - .L_346)


	//   ....[0]....
.L_346:
        /*00cc*/ 	.word	0x00000080


	//   ....[1]....
        /*00d0*/ 	.word	0x00001ff0


	//----- nvinfo : EIATTR_CRS_STACK_SIZE
	.align		4
.L_347:
        /*00d4*/ 	.byte	0x04, 0x1e
        /*00d6*/ 	.short	(.L_349 - .L_348)
.L_348:
        /*00d8*/ 	.word	0x00000000


	//----- nvinfo : EIATTR_CBANK_PARAM_SIZE
	.align		4
.L_349:
        /*00dc*/ 	.byte	0x03, 0x19
        /*00de*/ 	.short	0x0058


	//----- nvinfo : EIATTR_PARAM_CBANK
	.align		4
        /*00e0*/ 	.byte	0x04, 0x0a
        /*00e2*/ 	.short	(.L_351 - .L_350)
	.align		4
.L_350:
        /*00e4*/ 	.word	index@(.nv.constant0.pad_i32)
        /*00e8*/ 	.short	0x0380
        /*00ea*/ 	.short	0x0058


	//----- nvinfo : EIATTR_SW_WAR
	.align		4
.L_351:
        /*00ec*/ 	.byte	0x04, 0x36
        /*00ee*/ 	.short	(.L_353 - .L_352)
.L_352:
        /*00f0*/ 	.word	0x00000008
.L_353:


//--------------------- .nv.info.pad_u32          --------------------------
	.section	.nv.info.pad_u32,"",@"SHT_CUDA_INFO"
	.sectionflags	@""
	.align	4


	//----- nvinfo : EIATTR_CUDA_API_VERSION
	.align		4
        /*0000*/ 	.byte	0x04, 0x37
        /*0002*/ 	.short	(.L_355 - .L_354)
.L_354:
        /*0004*/ 	.word	0x00000082


	//----- nvinfo : EIATTR_KPARAM_INFO
	.align		4
.L_355:
        /*0008*/ 	.byte	0x04, 0x17
        /*000a*/ 	.short	(.L_357 - .L_356)
.L_356:
        /*000c*/ 	.word	0x00000000
        /*0010*/ 	.short	0x000a
        /*0012*/ 	.short	0x0050
        /*0014*/ 	.byte	0x00, 0xf0, 0x21, 0x00


	//----- nvinfo : EIATTR_KPARAM_INFO
	.align		4
.L_357:
        /*0018*/ 	.byte	0x04, 0x17
        /*001a*/ 	.short	(.L_359 - .L_358)
.L_358:
        /*001c*/ 	.word	0x00000000
        /*0020*/ 	.short	0x0009
        /*0022*/ 	.short	0x0048
        /*0024*/ 	.byte	0x00, 0xf5, 0x21, 0x00


	//----- nvinfo : EIATTR_KPARAM_INFO
	.align		4
.L_359:
        /*0028*/ 	.byte	0x04, 0x17
        /*002a*/ 	.short	(.L_361 - .L_360)
.L_360:
        /*002c*/ 	.word	0x00000000
        /*0030*/ 	.short	0x0008
        /*0032*/ 	.short	0x0040
        /*0034*/ 	.byte	0x00, 0xf5, 0x21, 0x00


	//----- nvinfo : EIATTR_KPARAM_INFO
	.align		4
.L_361:
        /*0038*/ 	.byte	0x04, 0x17
        /*003a*/ 	.short	(.L_363 - .L_362)
.L_362:
        /*003c*/ 	.word	0x00000000
        /*0040*/ 	.short	0x0007
        /*0042*/ 	.short	0x0038
        /*0044*/ 	.byte	0x00, 0xf0, 0x21, 0x00


	//----- nvinfo : EIATTR_KPARAM_INFO
	.align		4
.L_363:
        /*0048*/ 	.byte	0x04, 0x17
        /*004a*/ 	.short	(.L_365 - .L_364)
.L_364:
        /*004c*/ 	.word	0x00000000
        /*0050*/ 	.short	0x0006
        /*0052*/ 	.short	0x0030
        /*0054*/ 	.byte	0x00, 0xf5, 0x21, 0x00


	//----- nvinfo : EIATTR_KPARAM_INFO
	.align		4
.L_365:
        /*0058*/ 	.byte	0x04, 0x17
        /*005a*/ 	.short	(.L_367 - .L_366)
.L_366:
        /*005c*/ 	.word	0x00000000
        /*0060*/ 	.short	0x0005
        /*0062*/ 	.short	0x0028
        /*0064*/ 	.byte	0x00, 0xf5, 0x21, 0x00


	//----- nvinfo : EIATTR_KPARAM_INFO
	.align		4
.L_367:
        /*0068*/ 	.byte	0x04, 0x17
        /*006a*/ 	.short	(.L_369 - .L_368)
.L_368:
        /*006c*/ 	.word	0x00000000
        /*0070*/ 	.short	0x0004
        /*0072*/ 	.short	0x0020
        /*0074*/ 	.byte	0x00, 0xf5, 0x21, 0x00


	//----- nvinfo : EIATTR_KPARAM_INFO
	.align		4
.L_369:
        /*0078*/ 	.byte	0x04, 0x17
        /*007a*/ 	.short	(.L_371 - .L_370)
.L_370:
        /*007c*/ 	.word	0x00000000
        /*0080*/ 	.short	0x0003
        /*0082*/ 	.short	0x0018
        /*0084*/ 	.byte	0x00, 0xf5, 0x21, 0x00


	//----- nvinfo : EIATTR_KPARAM_INFO
	.align		4
.L_371:
        /*0088*/ 	.byte	0x04, 0x17
        /*008a*/ 	.short	(.L_373 - .L_372)
.L_372:
        /*008c*/ 	.word	0x00000000
        /*0090*/ 	.short	0x0002
        /*0092*/ 	.short	0x0010
        /*0094*/ 	.byte	0x00, 0xf0, 0x11, 0x00


	//----- nvinfo : EIATTR_KPARAM_INFO
	.align		4
.L_373:
        /*0098*/ 	.byte	0x04, 0x17
        /*009a*/ 	.short	(.L_375 - .L_374)
.L_374:
        /*009c*/ 	.word	0x00000000
        /*00a0*/ 	.short	0x0001
        /*00a2*/ 	.short	0x0008
        /*00a4*/ 	.byte	0x00, 0xf5, 0x21, 0x00


	//----- nvinfo : EIATTR_KPARAM_INFO
	.align		4
.L_375:
        /*00a8*/ 	.byte	0x04, 0x17
        /*00aa*/ 	.short	(.L_377 - .L_376)
.L_376:
        /*00ac*/ 	.word	0x00000000
        /*00b0*/ 	.short	0x0000
        /*00b2*/ 	.short	0x0000
        /*00b4*/ 	.byte	0x00, 0xf5, 0x21, 0x00


	//----- nvinfo : EIATTR_SPARSE_MMA_MASK
	.align		4
.L_377:
        /*00b8*/ 	.byte	0x03, 0x50
        /*00ba*/ 	.short	0x0000


	//----- nvinfo : EIATTR_MAXREG_COUNT
	.align		4
        /*00bc*/ 	.byte	0x03, 0x1b
        /*00be*/ 	.short	0x00ff


	//----- nvinfo : EIATTR_MERCURY_ISA_VERSION
	.align		4
        /*00c0*/ 	.byte	0x03, 0x5f
        /*00c2*/ 	.short	0x0101


	//----- nvinfo : EIATTR_VRC_CTA_INIT_COUNT
	.align		4
        /*00c4*/ 	.byte	0x02, 0x4a
	.zero		1
	.zero		1


	//----- nvinfo : EIATTR_EXIT_INSTR_OFFSETS
	.align		4
        /*00c8*/ 	.byte	0x04, 0x1c
        /*00ca*/ 	.short	(.L_379 - .L_378)


	//   ....[0]....
.L_378:
        /*00cc*/ 	.word	0x00000080


	//   ....[1]....
        /*00d0*/ 	.word	0x00001ff0


	//----- nvinfo : EIATTR_CRS_STACK_SIZE
	.align		4
.L_379:
        /*00d4*/ 	.byte	0x04, 0x1e
        /*00d6*/ 	.short	(.L_381 - .L_380)
.L_380:
        /*00d8*/ 	.word	0x00000000


	//----- nvinfo : EIATTR_CBANK_PARAM_SIZE
	.align		4
.L_381:
        /*00dc*/ 	.byte	0x03, 0x19
        /*00de*/ 	.short	0x0058


	//----- nvinfo : EIATTR_PARAM_CBANK
	.align		4
        /*00e0*/ 	.byte	0x04, 0x0a
        /*00e2*/ 	.short	(.L_383 - .L_382)
	.align		4
.L_382:
        /*00e4*/ 	.word	index@(.nv.constant0.pad_u32)
        /*00e8*/ 	.short	0x0380
        /*00ea*/ 	.short	0x0058


	//----- nvinfo : EIATTR_SW_WAR
	.align		4
.L_383:
        /*00ec*/ 	.byte	0x04, 0x36
        /*00ee*/ 	.short	(.L_385 - .L_384)
.L_384:
        /*00f0*/ 	.word	0x00000008
.L_385:


//--------------------- .nv.info.pad_i16          --------------------------
	.section	.nv.info.pad_i16,"",@"SHT_CUDA_INFO"
	.sectionflags	@""
	.align	4


	//----- nvinfo : EIATTR_CUDA_API_VERSION
	.align		4
        /*0000*/ 	.byte	0x04, 0x37
        /*0002*/ 	.short	(.L_387 - .L_386)
.L_386:
        /*0004*/ 	.word	0x00000082


	//----- nvinfo : EIATTR_KPARAM_INFO
	.align		4
.L_387:
        /*0008*/ 	.byte	0x04, 0x17
        /*000a*/ 	.short	(.L_389 - .L_388)
.L_388:
        /*000c*/ 	.word	0x00000000
        /*0010*/ 	.short	0x000a
        /*0012*/ 	.short	0x0050
        /*0014*/ 	.byte	0x00, 0xf0, 0x21, 0x00


	//----- nvinfo : EIATTR_KPARAM_INFO
	.align		4
.L_389:
        /*0018*/ 	.byte	0x04, 0x17
        /*001a*/ 	.short	(.L_391 - .L_390)
.L_390:
        /*001c*/ 	.word	0x00000000
        /*0020*/ 	.short	0x0009
        /*0022*/ 	.short	0x0048
        /*0024*/ 	.byte	0x00, 0xf5, 0x21, 0x00


	//----- nvinfo : EIATTR_KPARAM_INFO
	.align		4
.L_391:
        /*0028*/ 	.byte	0x04, 0x17
        /*002a*/ 	.short	(.L_393 - .L_392)
.L_392:
        /*002c*/ 	.word	0x00000000
        /*0030*/ 	.short	0x0008
        /*0032*/ 	.short	0x0040
        /*0034*/ 	.byte	0x00, 0xf5, 0x21, 0x00


	//----- nvinfo : EIATTR_KPARAM_INFO
	.align		4
.L_393:
        /*0038*/ 	.byte	0x04, 0x17
        /*003a*/ 	.short	(.L_395 - .L_394)
.L_394:
        /*003c*/ 	.word	0x00000000
        /*0040*/ 	.short	0x0007
        /*0042*/ 	.short	0x0038
        /*0044*/ 	.byte	0x00, 0xf0, 0x21, 0x00


	//----- nvinfo : EIATTR_KPARAM_INFO
	.align		4
.L_395:
        /*0048*/ 	.byte	0x04, 0x17
        /*004a*/ 	.short	(.L_397 - .L_396)
.L_396:
        /*004c*/ 	.word	0x00000000
        /*0050*/ 	.short	0x0006
        /*0052*/ 	.short	0x0030
        /*0054*/ 	.byte	0x00, 0xf5, 0x21, 0x00


	//----- nvinfo : EIATTR_KPARAM_INFO
	.align		4
.L_397:
        /*0058*/ 	.byte	0x04, 0x17
        /*005a*/ 	.short	(.L_399 - .L_398)
.L_398:
        /*005c*/ 	.word	0x00000000
        /*0060*/ 	.short	0x0005
        /*0062*/ 	.short	0x0028
        /*0064*/ 	.byte	0x00, 0xf5, 0x21, 0x00


	//----- nvinfo : EIATTR_KPARAM_INFO
	.align		4
.L_399:
        /*0068*/ 	.byte	0x04, 0x17
        /*006a*/ 	.short	(.L_401 - .L_400)
.L_400:
        /*006c*/ 	.word	0x00000000
        /*0070*/ 	.short	0x0004
        /*0072*/ 	.short	0x0020
        /*0074*/ 	.byte	0x00, 0xf5, 0x21, 0x00


	//----- nvinfo : EIATTR_KPARAM_INFO
	.align		4
.L_401:
        /*0078*/ 	.byte	0x04, 0x17
        /*007a*/ 	.short	(.L_403 - .L_402)
.L_402:
        /*007c*/ 	.word	0x00000000
        /*0080*/ 	.short	0x0003
        /*0082*/ 	.short	0x0018
        /*0084*/ 	.byte	0x00, 0xf5, 0x21, 0x00


	//----- nvinfo : EIATTR_KPARAM_INFO
	.align		4
.L_403:
        /*0088*/ 	.byte	0x04, 0x17
        /*008a*/ 	.short	(.L_405 - .L_404)
.L_404:
        /*008c*/ 	.word	0x00000000
        /*0090*/ 	.short	0x0002
        /*0092*/ 	.short	0x0010
        /*0094*/ 	.byte	0x00, 0xf0, 0x09, 0x00


	//----- nvinfo : EIATTR_KPARAM_INFO
	.align		4
.L_405:
        /*0098*/ 	.byte	0x04, 0x17
        /*009a*/ 	.short	(.L_407 - .L_406)
.L_406:
        /*009c*/ 	.word	0x00000000
        /*00a0*/ 	.short	0x0001
        /*00a2*/ 	.short	0x0008
        /*00a4*/ 	.byte	0x00, 0xf5, 0x21, 0x00


	//----- nvinfo : EIATTR_KPARAM_INFO
	.align		4
.L_407:
        /*00a8*/ 	.byte	0x04, 0x17
        /*00aa*/ 	.short	(.L_409 - .L_408)
.L_408:
        /*00ac*/ 	.word	0x00000000
        /*00b0*/ 	.short	0x0000
        /*00b2*/ 	.short	0x0000
        /*00b4*/ 	.byte	0x00, 0xf5, 0x21, 0x00


	//----- nvinfo : EIATTR_SPARSE_MMA_MASK
	.align		4
.L_409:
        /*00b8*/ 	.byte	0x03, 0x50
        /*00ba*/ 	.short	0x0000


	//----- nvinfo : EIATTR_MAXREG_COUNT
	.align		4
        /*00bc*/ 	.byte	0x03, 0x1b
        /*00be*/ 	.short	0x00ff


	//----- nvinfo : EIATTR_MERCURY_ISA_VERSION
	.align		4
        /*00c0*/ 	.byte	0x03, 0x5f
        /*00c2*/ 	.short	0x0101


	//----- nvinfo : EIATTR_VRC_CTA_INIT_COUNT
	.align		4
        /*00c4*/ 	.byte	0x02, 0x4a
	.zero		1
	.zero		1


	//----- nvinfo : EIATTR_EXIT_INSTR_OFFSETS
	.align		4
        /*00c8*/ 	.byte	0x04, 0x1c
        /*00ca*/ 	.short	(.L_411 - .L_410)


	//   ....[0]....
.L_410:
        /*00cc*/ 	.word	0x00000080


	//   ....[1]....
        /*00d0*/ 	.word	0x00001ff0


	//----- nvinfo : EIATTR_CRS_STACK_SIZE
	.align		4
.L_411:
        /*00d4*/ 	.byte	0x04, 0x1e
        /*00d6*/ 	.short	(.L_413 - .L_412)
.L_412:
        /*00d8*/ 	.word	0x00000000


	//----- nvinfo : EIATTR_CBANK_PARAM_SIZE
	.align		4
.L_413:
        /*00dc*/ 	.byte	0x03, 0x19
        /*00de*/ 	.short	0x0058


	//----- nvinfo : EIATTR_PARAM_CBANK
	.align		4
        /*00e0*/ 	.byte	0x04, 0x0a
        /*00e2*/ 	.short	(.L_415 - .L_414)
	.align		4
.L_414:
        /*00e4*/ 	.word	index@(.nv.constant0.pad_i16)
        /*00e8*/ 	.short	0x0380
        /*00ea*/ 	.short	0x0058


	//----- nvinfo : EIATTR_SW_WAR
	.align		4
.L_415:
        /*00ec*/ 	.byte	0x04, 0x36
        /*00ee*/ 	.short	(.L_417 - .L_416)
.L_416:
        /*00f0*/ 	.word	0x00000008
.L_417:


//--------------------- .nv.info.pad_u16          --------------------------
	.section	.nv.info.pad_u16,"",@"SHT_CUDA_INFO"
	.sectionflags	@""
	.align	4


	//----- nvinfo : EIATTR_CUDA_API_VERSION
	.align		4
        /*0000*/ 	.byte	0x04, 0x37
        /*0002*/ 	.short	(.L_419 - .L_418)
.L_418:
        /*0004*/ 	.word	0x00000082


	//----- nvinfo : EIATTR_KPARAM_INFO
	.align		4
.L_419:
        /*0008*/ 	.byte	0x04, 0x17
        /*000a*/ 	.short	(.L_421 - .L_420)
.L_420:
        /*000c*/ 	.word	0x00000000
        /*0010*/ 	.short	0x000a
        /*0012*/ 	.short	0x0050
        /*0014*/ 	.byte	0x00, 0xf0, 0x21, 0x00


	//----- nvinfo : EIATTR_KPARAM_INFO
	.align		4
.L_421:
        /*0018*/ 	.byte	0x04, 0x17
        /*001a*/ 	.short	(.L_423 - .L_422)
.L_422:
        /*001c*/ 	.word	0x00000000
        /*0020*/ 	.short	0x0009
        /*0022*/ 	.short	0x0048
        /*0024*/ 	.byte	0x00, 0xf5, 0x21, 0x00


	//----- nvinfo : EIATTR_KPARAM_INFO
	.align		4
.L_423:
        /*0028*/ 	.byte	0x04, 0x17
        /*002a*/ 	.short	(.L_425 - .L_424)
.L_424:
        /*002c*/ 	.word	0x00000000
        /*0030*/ 	.short	0x0008
        /*0032*/ 	.short	0x0040
        /*0034*/ 	.byte	0x00, 0xf5, 0x21, 0x00


	//----- nvinfo : EIATTR_KPARAM_INFO
	.align		4
.L_425:
        /*0038*/ 	.byte	0x04, 0x17
        /*003a*/ 	.short	(.L_427 - .L_426)
.L_426:
        /*003c*/ 	.word	0x00000000
        /*0040*/ 	.short	0x0007
        /*0042*/ 	.short	0x0038
        /*0044*/ 	.byte	0x00, 0xf0, 0x21, 0x00


	//----- nvinfo : EIATTR_KPARAM_INFO
	.align		4
.L_427:
        /*0048*/ 	.byte	0x04, 0x17
        /*004a*/ 	.short	(.L_429 - .L_428)
.L_428:
        /*004c*/ 	.word	0x00000000
        /*0050*/ 	.short	0x0006
        /*0052*/ 	.short	0x0030
        /*0054*/ 	.byte	0x00, 0xf5, 0x21, 0x00


	//----- nvinfo : EIATTR_KPARAM_INFO
	.align		4
.L_429:
        /*0058*/ 	.byte	0x04, 0x17
        /*005a*/ 	.short	(.L_431 - .L_430)
.L_430:
        /*005c*/ 	.word	0x00000000
        /*0060*/ 	.short	0x0005
        /*0062*/ 	.short	0x0028
        /*0064*/ 	.byte	0x00, 0xf5, 0x21, 0x00


	//----- nvinfo : EIATTR_KPARAM_INFO
	.align		4
.L_431:
        /*0068*/ 	.byte	0x04, 0x17
        /*006a*/ 	.short	(.L_433 - .L_432)
.L_432:
        /*006c*/ 	.word	0x00000000
        /*0070*/ 	.short	0x0004
        /*0072*/ 	.short	0x0020
        /*0074*/ 	.byte	0x00, 0xf5, 0x21, 0x00


	//----- nvinfo : EIATTR_KPARAM_INFO
	.align		4
.L_433:
        /*0078*/ 	.byte	0x04, 0x17
        /*007a*/ 	.short	(.L_435 - .L_434)
.L_434:
        /*007c*/ 	.word	0x00000000
        /*0080*/ 	.short	0x0003
        /*0082*/ 	.short	0x0018
        /*0084*/ 	.byte	0x00, 0xf5, 0x21, 0x00


	//----- nvinfo : EIATTR_KPARAM_INFO
	.align		4
.L_435:
        /*0088*/ 	.byte	0x04, 0x17
        /*008a*/ 	.short	(.L_437 - .L_436)
.L_436:
        /*008c*/ 	.word	0x00000000
        /*0090*/ 	.short	0x0002
        /*0092*/ 	.short	0x0010
        /*0094*/ 	.byte	0x00, 0xf0, 0x09, 0x00


	//----- nvinfo : EIATTR_KPARAM_INFO
	.align		4
.L_437:
        /*0098*/ 	.byte	0x04, 0x17
        /*009a*/ 	.short	(.L_439 - .L_438)
.L_438:
        /*009c*/ 	.word	0x00000000
        /*00a0*/ 	.short	0x0001
        /*00a2*/ 	.short	0x0008
        /*00a4*/ 	.byte	0x00, 0xf5, 0x21, 0x00


	//----- nvinfo : EIATTR_KPARAM_INFO
	.align		4
.L_439:
        /*00a8*/ 	.byte	0x04, 0x17
        /*00aa*/ 	.short	(.L_441 - .L_440)
.L_440:
        /*00ac*/ 	.word	0x00000000
        /*00b0*/ 	.short	0x0000
        /*00b2*/ 	.short	0x0000
        /*00b4*/ 	.byte	0x00, 0xf5, 0x21, 0x00


	//----- nvinfo : EIATTR_SPARSE_MMA_MASK
	.align		4
.L_441:
        /*00b8*/ 	.byte	0x03, 0x50
        /*00ba*/ 	.short	0x0000


	//----- nvinfo : EIATTR_MAXREG_COUNT
	.align		4
        /*00bc*/ 	.byte	0x03, 0x1b
        /*00be*/ 	.short	0x00ff


	//----- nvinfo : EIATTR_MERCURY_ISA_VERSION
	.align		4
        /*00c0*/ 	.byte	0x03, 0x5f
        /*00c2*/ 	.short	0x0101


	//----- nvinfo : EIATTR_VRC_CTA_INIT_COUNT
	.align		4
        /*00c4*/ 	.byte	0x02, 0x4a
	.zero		1
	.zero		1


	//----- nvinfo : EIATTR_EXIT_INSTR_OFFSETS
	.align		4
        /*00c8*/ 	.byte	0x04, 0x1c
        /*00ca*/ 	.short	(.L_443 - .L_442)


	//   ....[0]....
.L_442:
        /*00cc*/ 	.word	0x00000080


	//   ....[1]....
        /*00d0*/ 	.word	0x00001ff0


	//----- nvinfo : EIATTR_CRS_STACK_SIZE
	.align		4
.L_443:
        /*00d4*/ 	.byte	0x04, 0x1e
        /*00d6*/ 	.short	(.L_445 - .L_444)
.L_444:
        /*00d8*/ 	.word	0x00000000


	//----- nvinfo : EIATTR_CBANK_PARAM_SIZE
	.align		4
.L_445:
        /*00dc*/ 	.byte	0x03, 0x19
        /*00de*/ 	.short	0x0058


	//----- nvinfo : EIATTR_PARAM_CBANK
	.align		4
        /*00e0*/ 	.byte	0x04, 0x0a
        /*00e2*/ 	.short	(.L_447 - .L_446)
	.align		4
.L_446:
        /*00e4*/ 	.word	index@(.nv.constant0.pad_u16)
        /*00e8*/ 	.short	0x0380
        /*00ea*/ 	.short	0x0058


	//----- nvinfo : EIATTR_SW_WAR
	.align		4
.L_447:
        /*00ec*/ 	.byte	0x04, 0x36
        /*00ee*/ 	.short	(.L_449 - .L_448)
.L_448:
        /*00f0*/ 	.word	0x00000008
.L_449:


//--------------------- .nv.info.pad_i8           --------------------------
	.section	.nv.info.pad_i8,"",@"SHT_CUDA_INFO"
	.sectionflags	@""
	.align	4


	//----- nvinfo : EIATTR_CUDA_API_VERSION
	.align		4
        /*0000*/ 	.byte	0x04, 0x37
        /*0002*/ 	.short	(.L_451 - .L_450)
.L_450:
        /*0004*/ 	.word	0x00000082


	//----- nvinfo : EIATTR_KPARAM_INFO
	.align		4
.L_451:
        /*0008*/ 	.byte	0x04, 0x17
        /*000a*/ 	.short	(.L_453 - .L_452)
.L_452:
        /*000c*/ 	.word	0x00000000
        /*0010*/ 	.short	0x000a
        /*0012*/ 	.short	0x0050
        /*0014*/ 	.byte	0x00, 0xf0, 0x21, 0x00


	//----- nvinfo : EIATTR_KPARAM_INFO
	.align		4
.L_453:
        /*0018*/ 	.byte	0x04, 0x17
        /*001a*/ 	.short	(.L_455 - .L_454)
.L_454:
        /*001c*/ 	.word	0x00000000
        /*0020*/ 	.short	0x0009
        /*0022*/ 	.short	0x0048
        /*0024*/ 	.byte	0x00, 0xf5, 0x21, 0x00


	//----- nvinfo : EIATTR_KPARAM_INFO
	.align		4
.L_455:
        /*0028*/ 	.byte	0x04, 0x17
        /*002a*/ 	.short	(.L_457 - .L_456)
.L_456:
        /*002c*/ 	.word	0x00000000
        /*0030*/ 	.short	0x0008
        /*0032*/ 	.short	0x0040
        /*0034*/ 	.byte	0x00, 0xf5, 0x21, 0x00


	//----- nvinfo : EIATTR_KPARAM_INFO
	.align		4
.L_457:
        /*0038*/ 	.byte	0x04, 0x17
        /*003a*/ 	.short	(.L_459 - .L_458)
.L_458:
        /*003c*/ 	.word	0x00000000
        /*0040*/ 	.short	0x0007
        /*0042*/ 	.short	0x0038
        /*0044*/ 	.byte	0x00, 0xf0, 0x21, 0x00


	//----- nvinfo : EIATTR_KPARAM_INFO
	.align		4
.L_459:
        /*0048*/ 	.byte	0x04, 0x17
        /*004a*/ 	.short	(.L_461 - .L_460)
.L_460:
        /*004c*/ 	.word	0x00000000
        /*0050*/ 	.short	0x0006
        /*0052*/ 	.short	0x0030
        /*0054*/ 	.byte	0x00, 0xf5, 0x21, 0x00


	//----- nvinfo : EIATTR_KPARAM_INFO
	.align		4
.L_461:
        /*0058*/ 	.byte	0x04, 0x17
        /*005a*/ 	.short	(.L_463 - .L_462)
.L_462:
        /*005c*/ 	.word	0x00000000
        /*0060*/ 	.short	0x0005
        /*0062*/ 	.short	0x0028
        /*0064*/ 	.byte	0x00, 0xf5, 0x21, 0x00


	//----- nvinfo : EIATTR_KPARAM_INFO
	.align		4
.L_463:
        /*0068*/ 	.byte	0x04, 0x17
        /*006a*/ 	.short	(.L_465 - .L_464)
.L_464:
        /*006c*/ 	.word	0x00000000
        /*0070*/ 	.short	0x0004
        /*0072*/ 	.short	0x0020
        /*0074*/ 	.byte	0x00, 0xf5, 0x21, 0x00


	//----- nvinfo : EIATTR_KPARAM_INFO
	.align		4
.L_465:
        /*0078*/ 	.byte	0x04, 0x17
        /*007a*/ 	.short	(.L_467 - .L_466)
.L_466:
        /*007c*/ 	.word	0x00000000
        /*0080*/ 	.short	0x0003
        /*0082*/ 	.short	0x0018
        /*0084*/ 	.byte	0x00, 0xf5, 0x21, 0x00


	//----- nvinfo : EIATTR_KPARAM_INFO
	.align		4
.L_467:
        /*0088*/ 	.byte	0x04, 0x17
        /*008a*/ 	.short	(.L_469 - .L_468)
.L_468:
        /*008c*/ 	.word	0x00000000
        /*0090*/ 	.short	0x0002
        /*0092*/ 	.short	0x0010
        /*0094*/ 	.byte	0x00, 0xf0, 0x05, 0x00


	//----- nvinfo : EIATTR_KPARAM_INFO
	.align		4
.L_469:
        /*0098*/ 	.byte	0x04, 0x17
        /*009a*/ 	.short	(.L_471 - .L_470)
.L_470:
        /*009c*/ 	.word	0x00000000
        /*00a0*/ 	.short	0x0001
        /*00a2*/ 	.short	0x0008
        /*00a4*/ 	.byte	0x00, 0xf5, 0x21, 0x00


	//----- nvinfo : EIATTR_KPARAM_INFO
	.align		4
.L_471:
        /*00a8*/ 	.byte	0x04, 0x17
        /*00aa*/ 	.short	(.L_473 - .L_472)
.L_472:
        /*00ac*/ 	.word	0x00000000
        /*00b0*/ 	.short	0x0000
        /*00b2*/ 	.short	0x0000
        /*00b4*/ 	.byte	0x00, 0xf5, 0x21, 0x00


	//----- nvinfo : EIATTR_SPARSE_MMA_MASK
	.align		4
.L_473:
        /*00b8*/ 	.byte	0x03, 0x50
        /*00ba*/ 	.short	0x0000


	//----- nvinfo : EIATTR_MAXREG_COUNT
	.align		4
        /*00bc*/ 	.byte	0x03, 0x1b
        /*00be*/ 	.short	0x00ff


	//----- nvinfo : EIATTR_MERCURY_ISA_VERSION
	.align		4
        /*00c0*/ 	.byte	0x03, 0x5f
        /*00c2*/ 	.short	0x0101


	//----- nvinfo : EIATTR_VRC_CTA_INIT_COUNT
	.align		4
        /*00c4*/ 	.byte	0x02, 0x4a
	.zero		1
	.zero		1


	//----- nvinfo : EIATTR_EXIT_INSTR_OFFSETS
	.align		4
        /*00c8*/ 	.byte	0x04, 0x1c
        /*00ca*/ 	.short	(.L_475 - .L_474)


	//   ....[0]....
.L_474:
        /*00cc*/ 	.word	0x00000080


	//   ....[1]....
        /*00d0*/ 	.word	0x00002010


	//----- nvinfo : EIATTR_CRS_STACK_SIZE
	.align		4
.L_475:
        /*00d4*/ 	.byte	0x04, 0x1e
        /*00d6*/ 	.short	(.L_477 - .L_476)
.L_476:
        /*00d8*/ 	.word	0x00000000


	//----- nvinfo : EIATTR_CBANK_PARAM_SIZE
	.align		4
.L_477:
        /*00dc*/ 	.byte	0x03, 0x19
        /*00de*/ 	.short	0x0058


	//----- nvinfo : EIATTR_PARAM_CBANK
	.align		4
        /*00e0*/ 	.byte	0x04, 0x0a
        /*00e2*/ 	.short	(.L_479 - .L_478)
	.align		4
.L_478:
        /*00e4*/ 	.word	index@(.nv.constant0.pad_i8)
        /*00e8*/ 	.short	0x0380
        /*00ea*/ 	.short	0x0058


	//----- nvinfo : EIATTR_SW_WAR
	.align		4
.L_479:
        /*00ec*/ 	.byte	0x04, 0x36
        /*00ee*/ 	.short	(.L_481 - .L_480)
.L_480:
        /*00f0*/ 	.word	0x00000008
.L_481:


//--------------------- .nv.info.pad_u8           --------------------------
	.section	.nv.info.pad_u8,"",@"SHT_CUDA_INFO"
	.sectionflags	@""
	.align	4


	//----- nvinfo : EIATTR_CUDA_API_VERSION
	.align		4
        /*0000*/ 	.byte	0x04, 0x37
        /*0002*/ 	.short	(.L_483 - .L_482)
.L_482:
        /*0004*/ 	.word	0x00000082


	//----- nvinfo : EIATTR_KPARAM_INFO
	.align		4
.L_483:
        /*0008*/ 	.byte	0x04, 0x17
        /*000a*/ 	.short	(.L_485 - .L_484)
.L_484:
        /*000c*/ 	.word	0x00000000
        /*0010*/ 	.short	0x000a
        /*0012*/ 	.short	0x0050
        /*0014*/ 	.byte	0x00, 0xf0, 0x21, 0x00


	//----- nvinfo : EIATTR_KPARAM_INFO
	.align		4
.L_485:
        /*0018*/ 	.byte	0x04, 0x17
        /*001a*/ 	.short	(.L_487 - .L_486)
.L_486:
        /*001c*/ 	.word	0x00000000
        /*0020*/ 	.short	0x0009
        /*0022*/ 	.short	0x0048
        /*0024*/ 	.byte	0x00, 0xf5, 0x21, 0x00


	//----- nvinfo : EIATTR_KPARAM_INFO
	.align		4
.L_487:
        /*0028*/ 	.byte	0x04, 0x17
        /*002a*/ 	.short	(.L_489 - .L_488)
.L_488:
        /*002c*/ 	.word	0x00000000
        /*0030*/ 	.short	0x0008
        /*0032*/ 	.short	0x0040
        /*0034*/ 	.byte	0x00, 0xf5, 0x21, 0x00


	//----- nvinfo : EIATTR_KPARAM_INFO
	.align		4
.L_489:
        /*0038*/ 	.byte	0x04, 0x17
        /*003a*/ 	.short	(.L_491 - .L_490)
.L_490:
        /*003c*/ 	.word	0x00000000
        /*0040*/ 	.short	0x0007
        /*0042*/ 	.short	0x0038
        /*0044*/ 	.byte	0x00, 0xf0, 0x21, 0x00


	//----- nvinfo : EIATTR_KPARAM_INFO
	.align		4
.L_491:
        /*0048*/ 	.byte	0x04, 0x17
        /*004a*/ 	.short	(.L_493 - .L_492)
.L_492:
        /*004c*/ 	.word	0x00000000
        /*0050*/ 	.short	0x0006
        /*0052*/ 	.short	0x0030
        /*0054*/ 	.byte	0x00, 0xf5, 0x21, 0x00


	//----- nvinfo : EIATTR_KPARAM_INFO
	.align		4
.L_493:
        /*0058*/ 	.byte	0x04, 0x17
        /*005a*/ 	.short	(.L_495 - .L_494)
.L_494:
        /*005c*/ 	.word	0x00000000
        /*0060*/ 	.short	0x0005
        /*0062*/ 	.short	0x0028
        /*0064*/ 	.byte	0x00, 0xf5, 0x21, 0x00


	//----- nvinfo : EIATTR_KPARAM_INFO
	.align		4
.L_495:
        /*0068*/ 	.byte	0x04, 0x17
        /*006a*/ 	.short	(.L_497 - .L_496)
.L_496:
        /*006c*/ 	.word	0x00000000
        /*0070*/ 	.short	0x0004
        /*0072*/ 	.short	0x0020
        /*0074*/ 	.byte	0x00, 0xf5, 0x21, 0x00


	//----- nvinfo : EIATTR_KPARAM_INFO
	.align		4
.L_497:
        /*0078*/ 	.byte	0x04, 0x17
        /*007a*/ 	.short	(.L_499 - .L_498)
.L_498:
        /*007c*/ 	.word	0x00000000
        /*0080*/ 	.short	0x0003
        /*0082*/ 	.short	0x0018
        /*0084*/ 	.byte	0x00, 0xf5, 0x21, 0x00


	//----- nvinfo : EIATTR_KPARAM_INFO
	.align		4
.L_499:
        /*0088*/ 	.byte	0x04, 0x17
        /*008a*/ 	.short	(.L_501 - .L_500)
.L_500:
        /*008c*/ 	.word	0x00000000
        /*0090*/ 	.short	0x0002
        /*0092*/ 	.short	0x0010
        /*0094*/ 	.byte	0x00, 0xf0, 0x05, 0x00


	//----- nvinfo : EIATTR_KPARAM_INFO
	.align		4
.L_501:
        /*0098*/ 	.byte	0x04, 0x17
        /*009a*/ 	.short	(.L_503 - .L_502)
.L_502:
        /*009c*/ 	.word	0x00000000
        /*00a0*/ 	.short	0x0001
        /*00a2*/ 	.short	0x0008
        /*00a4*/ 	.byte	0x00, 0xf5, 0x21, 0x00


	//----- nvinfo : EIATTR_KPARAM_INFO
	.align		4
.L_503:
        /*00a8*/ 	.byte	0x04, 0x17
        /*00aa*/ 	.short	(.L_505 - .L_504)
.L_504:
        /*00ac*/ 	.word	0x00000000
        /*00b0*/ 	.short	0x0000
        /*00b2*/ 	.short	0x0000
        /*00b4*/ 	.byte	0x00, 0xf5, 0x21, 0x00


	//----- nvinfo : EIATTR_SPARSE_MMA_MASK
	.align		4
.L_505:
        /*00b8*/ 	.byte	0x03, 0x50
        /*00ba*/ 	.short	0x0000


	//----- nvinfo : EIATTR_MAXREG_COUNT
	.align		4
        /*00bc*/ 	.byte	0x03, 0x1b
        /*00be*/ 	.short	0x00ff


	//----- nvinfo : EIATTR_MERCURY_ISA_VERSION
	.align		4
        /*00c0*/ 	.byte	0x03, 0x5f
        /*00c2*/ 	.short	0x0101


	//----- nvinfo : EIATTR_VRC_CTA_INIT_COUNT
	.align		4
        /*00c4*/ 	.byte	0x02, 0x4a
	.zero		1
	.zero		1


	//----- nvinfo : EIATTR_EXIT_INSTR_OFFSETS
	.align		4
        /*00c8*/ 	.byte	0x04, 0x1c
        /*00ca*/ 	.short	(.L_507 - .L_506)


	//   ....[0]....
.L_506:
        /*00cc*/ 	.word	0x00000080


	//   ....[1]....
        /*00d0*/ 	.word	0x00001ff0


	//----- nvinfo : EIATTR_CRS_STACK_SIZE
	.align		4
.L_507:
        /*00d4*/ 	.byte	0x04, 0x1e
        /*00d6*/ 	.short	(.L_509 - .L_508)
.L_508:
        /*00d8*/ 	.word	0x00000000


	//----- nvinfo : EIATTR_CBANK_PARAM_SIZE
	.align		4
.L_509:
        /*00dc*/ 	.byte	0x03, 0x19
        /*00de*/ 	.short	0x0058


	//----- nvinfo : EIATTR_PARAM_CBANK
	.align		4
        /*00e0*/ 	.byte	0x04, 0x0a
        /*00e2*/ 	.short	(.L_511 - .L_510)
	.align		4
.L_510:
        /*00e4*/ 	.word	index@(.nv.constant0.pad_u8)
        /*00e8*/ 	.short	0x0380
        /*00ea*/ 	.short	0x0058


	//----- nvinfo : EIATTR_SW_WAR
	.align		4
.L_511:
        /*00ec*/ 	.byte	0x04, 0x36
        /*00ee*/ 	.short	(.L_513 - .L_512)
.L_512:
        /*00f0*/ 	.word	0x00000008
.L_513:


//--------------------- .nv.info.pad_bool         --------------------------
	.section	.nv.info.pad_bool,"",@"SHT_CUDA_INFO"
	.sectionflags	@""
	.align	4


	//----- nvinfo : EIATTR_CUDA_API_VERSION
	.align		4
        /*0000*/ 	.byte	0x04, 0x37
        /*0002*/ 	.short	(.L_515 - .L_514)
.L_514:
        /*0004*/ 	.word	0x00000082


	//----- nvinfo : EIATTR_KPARAM_INFO
	.align		4
.L_515:
        /*0008*/ 	.byte	0x04, 0x17
        /*000a*/ 	.short	(.L_517 - .L_516)
.L_516:
        /*000c*/ 	.word	0x00000000
        /*0010*/ 	.short	0x000a
        /*0012*/ 	.short	0x0050
        /*0014*/ 	.byte	0x00, 0xf0, 0x21, 0x00


	//----- nvinfo : EIATTR_KPARAM_INFO
	.align		4
.L_517:
        /*0018*/ 	.byte	0x04, 0x17
        /*001a*/ 	.short	(.L_519 - .L_518)
.L_518:
        /*001c*/ 	.word	0x00000000
        /*0020*/ 	.short	0x0009
        /*0022*/ 	.short	0x0048
        /*0024*/ 	.byte	0x00, 0xf5, 0x21, 0x00


	//----- nvinfo : EIATTR_KPARAM_INFO
	.align		4
.L_519:
        /*0028*/ 	.byte	0x04, 0x17
        /*002a*/ 	.short	(.L_521 - .L_520)
.L_520:
        /*002c*/ 	.word	0x00000000
        /*0030*/ 	.short	0x0008
        /*0032*/ 	.short	0x0040
        /*0034*/ 	.byte	0x00, 0xf5, 0x21, 0x00


	//----- nvinfo : EIATTR_KPARAM_INFO
	.align		4
.L_521:
        /*0038*/ 	.byte	0x04, 0x17
        /*003a*/ 	.short	(.L_523 - .L_522)
.L_522:
        /*003c*/ 	.word	0x00000000
        /*0040*/ 	.short	0x0007
        /*0042*/ 	.short	0x0038
        /*0044*/ 	.byte	0x00, 0xf0, 0x21, 0x00


	//----- nvinfo : EIATTR_KPARAM_INFO
	.align		4
.L_523:
        /*0048*/ 	.byte	0x04, 0x17
        /*004a*/ 	.short	(.L_525 - .L_524)
.L_524:
        /*004c*/ 	.word	0x00000000
        /*0050*/ 	.short	0x0006
        /*0052*/ 	.short	0x0030
        /*0054*/ 	.byte	0x00, 0xf5, 0x21, 0x00


	//----- nvinfo : EIATTR_KPARAM_INFO
	.align		4
.L_525:
        /*0058*/ 	.byte	0x04, 0x17
        /*005a*/ 	.short	(.L_527 - .L_526)
.L_526:
        /*005c*/ 	.word	0x00000000
        /*0060*/ 	.short	0x0005
        /*0062*/ 	.short	0x0028
        /*0064*/ 	.byte	0x00, 0xf5, 0x21, 0x00


	//----- nvinfo : EIATTR_KPARAM_INFO
	.align		4
.L_527:
        /*0068*/ 	.byte	0x04, 0x17
        /*006a*/ 	.short	(.L_529 - .L_528)
.L_528:
        /*006c*/ 	.word	0x00000000
        /*0070*/ 	.short	0x0004
        /*0072*/ 	.short	0x0020
        /*0074*/ 	.byte	0x00, 0xf5, 0x21, 0x00


	//----- nvinfo : EIATTR_KPARAM_INFO
	.align		4
.L_529:
        /*0078*/ 	.byte	0x04, 0x17
        /*007a*/ 	.short	(.L_531 - .L_530)
.L_530:
        /*007c*/ 	.word	0x00000000
        /*0080*/ 	.short	0x0003
        /*0082*/ 	.short	0x0018
        /*0084*/ 	.byte	0x00, 0xf5, 0x21, 0x00


	//----- nvinfo : EIATTR_KPARAM_INFO
	.align		4
.L_531:
        /*0088*/ 	.byte	0x04, 0x17
        /*008a*/ 	.short	(.L_533 - .L_532)
.L_532:
        /*008c*/ 	.word	0x00000000
        /*0090*/ 	.short	0x0002
        /*0092*/ 	.short	0x0010
        /*0094*/ 	.byte	0x00, 0xf0, 0x05, 0x00


	//----- nvinfo : EIATTR_KPARAM_INFO
	.align		4
.L_533:
        /*0098*/ 	.byte	0x04, 0x17
        /*009a*/ 	.short	(.L_535 - .L_534)
.L_534:
        /*009c*/ 	.word	0x00000000
        /*00a0*/ 	.short	0x0001
        /*00a2*/ 	.short	0x0008
        /*00a4*/ 	.byte	0x00, 0xf5, 0x21, 0x00


	//----- nvinfo : EIATTR_KPARAM_INFO
	.align		4
.L_535:
        /*00a8*/ 	.byte	0x04, 0x17
        /*00aa*/ 	.short	(.L_537 - .L_536)
.L_536:
        /*00ac*/ 	.word	0x00000000
        /*00b0*/ 	.short	0x0000
        /*00b2*/ 	.short	0x0000
        /*00b4*/ 	.byte	0x00, 0xf5, 0x21, 0x00


	//----- nvinfo : EIATTR_SPARSE_MMA_MASK
	.align		4
.L_537:
        /*00b8*/ 	.byte	0x03, 0x50
        /*00ba*/ 	.short	0x0000


	//----- nvinfo : EIATTR_MAXREG_COUNT
	.align		4
        /*00bc*/ 	.byte	0x03, 0x1b
        /*00be*/ 	.short	0x00ff


	//----- nvinfo : EIATTR_MERCURY_ISA_VERSION
	.align		4
        /*00c0*/ 	.byte	0x03, 0x5f
        /*00c2*/ 	.short	0x0101


	//----- nvinfo : EIATTR_VRC_CTA_INIT_COUNT
	.align		4
        /*00c4*/ 	.byte	0x02, 0x4a
	.zero		1
	.zero		1


	//----- nvinfo : EIATTR_EXIT_INSTR_OFFSETS
	.align		4
        /*00c8*/ 	.byte	0x04, 0x1c
        /*00ca*/ 	.short	(.L_539 - .L_538)


	//   ....[0]....
.L_538:
        /*00cc*/ 	.word	0x00000080


	//   ....[1]....
        /*00d0*/ 	.word	0x00002010


	//----- nvinfo : EIATTR_CRS_STACK_SIZE
	.align		4
.L_539:
        /*00d4*/ 	.byte	0x04, 0x1e
        /*00d6*/ 	.short	(.L_541 - .L_540)
.L_540:
        /*00d8*/ 	.word	0x00000000


	//----- nvinfo : EIATTR_CBANK_PARAM_SIZE
	.align		4
.L_541:
        /*00dc*/ 	.byte	0x03, 0x19
        /*00de*/ 	.short	0x0058


	//----- nvinfo : EIATTR_PARAM_CBANK
	.align		4
        /*00e0*/ 	.byte	0x04, 0x0a
        /*00e2*/ 	.short	(.L_543 - .L_542)
	.align		4
.L_542:
        /*00e4*/ 	.word	index@(.nv.constant0.pad_bool)
        /*00e8*/ 	.short	0x0380
        /*00ea*/ 	.short	0x0058


	//----- nvinfo : EIATTR_SW_WAR
	.align		4
.L_543:
        /*00ec*/ 	.byte	0x04, 0x36
        /*00ee*/ 	.short	(.L_545 - .L_544)
.L_544:
        /*00f0*/ 	.word	0x00000008
.L_545:


//--------------------- .nv.callgraph             --------------------------
	.section	.nv.callgraph,"",@"SHT_CUDA_CALLGRAPH"
	.align	4
	.sectionentsize	8
	.align		4
        /*0000*/ 	.word	0x00000000
	.align		4
        /*0004*/ 	.word	0xffffffff
	.align		4
        /*0008*/ 	.word	0x00000000
	.align		4
        /*000c*/ 	.word	0xfffffffe
	.align		4
        /*0010*/ 	.word	0x00000000
	.align		4
        /*0014*/ 	.word	0xfffffffd
	.align		4
        /*0018*/ 	.word	0x00000000
	.align		4
        /*001c*/ 	.word	0xfffffffc


//--------------------- .text.pad_bf16            --------------------------
	.section	.text.pad_bf16,"ax",@progbits
	.align	128
        .global         pad_bf16
        .type           pad_bf16,@function
        .size           pad_bf16,(.L_x_368 - pad_bf16)
        .other          pad_bf16,@"STO_CUDA_ENTRY STV_DEFAULT"
pad_bf16:
.text.pad_bf16:
[----:B------:R-:W-:Y:S01]  /*0000*/  LDC R1, c[0x0][0x37c] ;  /* 0x0000df00ff017b82 */ /* 0x000fe20000000800 */
[----:B------:R-:W0:Y:S07]  /*0010*/  S2R R3, SR_TID.X ;  /* 0x0000000000037919 */ /* 0x000e2e0000002100 */
[----:B------:R-:W0:Y:S01]  /*0020*/  S2UR UR4, SR_CTAID.X ;  /* 0x00000000000479c3 */ /* 0x000e220000002500 */
[----:B------:R-:W1:Y:S07]  /*0030*/  LDCU.64 UR6, c[0x0][0x3d0] ;  /* 0x00007a00ff0677ac */ /* 0x000e6e0008000a00 */
[----:B------:R-:W0:Y:S02]  /*0040*/  LDC R0, c[0x0][0x360] ;  /* 0x0000d800ff007b82 */ /* 0x000e240000000800 */
[----:B0-----:R-:W-:-:S05]  /*0050*/  IMAD R0, R0, UR4, R3 ;  /* 0x0000000400007c24 */ /* 0x001fca000f8e0203 */
[----:B-1----:R-:W-:-:S04]  /*0060*/  ISETP.GE.U32.AND P0, PT, R0, UR6, PT ;  /* 0x0000000600007c0c */ /* 0x002fc8000bf06070 */
[----:B------:R-:W-:-:S13]  /*0070*/  ISETP.GE.U32.AND.EX P0, PT, RZ, UR7, PT, P0 ;  /* 0x00000007ff007c0c */ /* 0x000fda000bf06100 */
[----:B------:R-:W-:Y:S05]  /*0080*/  @P0 EXIT ;  /* 0x000000000000094d */ /* 0x000fea0003800000 */
[----:B------:R-:W0:Y:S01]  /*0090*/  LDCU UR4, c[0x0][0x3b8] ;  /* 0x00007700ff0477ac */ /* 0x000e220008000800 */
[----:B------:R-:W-:Y:S02]  /*00a0*/  PLOP3.LUT P0, PT, PT, PT, PT, 0x80, 0x8 ;  /* 0x000000000008781c */ /* 0x000fe40003f0f070 */
[----:B------:R-:W-:Y:S01]  /*00b0*/  CS2R R14, SRZ ;  /* 0x00000000000e7805 */ /* 0x000fe2000001ff00 */
[----:B------:R-:W1:Y:S01]  /*00c0*/  LDCU.64 UR6, c[0x0][0x358] ;  /* 0x00006b00ff0677ac */ /* 0x000e620008000a00 */
[----:B0-----:R-:W-:-:S04]  /*00d0*/  UIADD3 UR5, UPT, UPT, UR4, -0x1, URZ ;  /* 0xffffffff04057890 */ /* 0x001fc8000fffe0ff */
[----:B------:R-:W-:-:S09]  /*00e0*/  UISETP.GE.AND UP0, UPT, UR5, URZ, UPT ;  /* 0x000000ff0500728c */ /* 0x000fd2000bf06270 */
[----:B-1----:R-:W-:Y:S05]  /*00f0*/  BRA.U !UP0, `(.L_x_0) ;  /* 0x0000001d08687547 */ /* 0x002fea000b800000 */
[----:B------:R-:W-:Y:S02]  /*0100*/  IMAD.U32 R16, RZ, RZ, UR5 ;  /* 0x00000005ff107e24 */ /* 0x000fe4000f8e00ff */
[----:B------:R-:W-:Y:S01]  /*0110*/  HFMA2 R9, -RZ, RZ, 0, 0 ;  /* 0x00000000ff097431 */ /* 0x000fe200000001ff */
[----:B------:R-:W-:Y:S02]  /*0120*/  PRMT R5, RZ, 0x7610, R5 ;  /* 0x00007610ff057816 */ /* 0x000fe40000000005 */
[----:B------:R-:W-:Y:S01]  /*0130*/  CS2R R14, SRZ ;  /* 0x00000000000e7805 */ /* 0x000fe2000001ff00 */
[----:B------:R-:W-:Y:S01]  /*0140*/  IMAD.MOV.U32 R6, RZ, RZ, R0 ;  /* 0x000000ffff067224 */ /* 0x000fe200078e0000 */
[----:B------:R-:W-:-:S13]  /*0150*/  ISETP.GE.U32.AND P0, PT, R16, 0x3, PT ;  /* 0x000000031000780c */ /* 0x000fda0003f06070 */
[----:B------:R-:W-:Y:S05]  /*0160*/  @!P0 BRA `(.L_x_1) ;  /* 0x0000001000348947 */ /* 0x000fea0003800000 */
[----:B------:R-:W0:Y:S01]  /*0170*/  LDC.64 R20, c[0x0][0x398] ;  /* 0x0000e600ff147b82 */ /* 0x000e220000000a00 */
[----:B------:R-:W-:Y:S01]  /*0180*/  ULOP3.LUT UR5, UR4, 0xfffffffc, URZ, 0xc0, !UPT ;  /* 0xfffffffc04057892 */ /* 0x000fe2000f8ec0ff */
[----:B------:R-:W-:Y:S01]  /*0190*/  PRMT R5, RZ, 0x7610, R5 ;  /* 0x00007610ff057816 */ /* 0x000fe20000000005 */
[----:B------:R-:W-:Y:S01]  /*01a0*/  UIADD3 UR4, UPT, UPT, UR4, -0x2, URZ ;  /* 0xfffffffe04047890 */ /* 0x000fe2000fffe0ff */
[----:B------:R-:W-:Y:S01]  /*01b0*/  CS2R R14, SRZ ;  /* 0x00000000000e7805 */ /* 0x000fe2000001ff00 */
[----:B------:R-:W-:Y:S01]  /*01c0*/  IMAD.MOV.U32 R6, RZ, RZ, R0 ;  /* 0x000000ffff067224 */ /* 0x000fe200078e0000 */
[----:B------:R-:W-:Y:S01]  /*01d0*/  UIADD3 UR5, UPT, UPT, -UR5, URZ, URZ ;  /* 0x000000ff05057290 */ /* 0x000fe2000fffe1ff */
[----:B------:R-:W-:Y:S01]  /*01e0*/  IMAD.MOV.U32 R9, RZ, RZ, RZ ;  /* 0x000000ffff097224 */ /* 0x000fe200078e00ff */
[----:B------:R-:W1:Y:S01]  /*01f0*/  LDC.64 R18, c[0x0][0x3c0] ;  /* 0x0000f000ff127b82 */ /* 0x000e620000000a00 */
[----:B------:R-:W-:-:S07]  /*0200*/  MOV R2, UR4 ;  /* 0x0000000400027c02 */ /* 0x000fce0008000f00 */
[----:B------:R-:W2:Y:S02]  /*0210*/  LDC.64 R16, c[0x0][0x3b0] ;  /* 0x0000ec00ff107b82 */ /* 0x000ea40000000a00 */
.L_x_14:
[----:B------:R-:W-:-:S04]  /*0220*/  VIADD R28, R2, 0x1 ;  /* 0x00000001021c7836 */ /* 0x000fc80000000000 */
[----:B0-----:R-:W-:-:S06]  /*0230*/  IMAD.WIDE.U32 R32, R28, 0x8, R20 ;  /* 0x000000081c207825 */ /* 0x001fcc00078e0014 */
[----:B------:R-:W3:Y:S01]  /*0240*/  LDG.E.64 R32, desc[UR6][R32.64] ;  /* 0x0000000620207981 */ /* 0x000ee2000c1e1b00 */
[----:B------:R-:W-:Y:S01]  /*0250*/  UIADD3 UR5, UPT, UPT, UR5, 0x4, URZ ;  /* 0x0000000405057890 */ /* 0x000fe2000fffe0ff */
[----:B------:R-:W-:Y:S03]  /*0260*/  BSSY.RECONVERGENT B0, `(.L_x_2) ;  /* 0x0000024000007945 */ /* 0x000fe60003800200 */
[----:B------:R-:W-:Y:S01]  /*0270*/  UISETP.NE.AND UP0, UPT, UR5, URZ, UPT ;  /* 0x000000ff0500728c */ /* 0x000fe2000bf05270 */
[----:B---3--:R-:W-:-:S04]  /*0280*/  LOP3.LUT R3, R9, R33, RZ, 0xfc, !PT ;  /* 0x0000002109037212 */ /* 0x008fc800078efcff */
[----:B------:R-:W-:-:S13]  /*0290*/  ISETP.NE.U32.AND P0, PT, R3, RZ, PT ;  /* 0x000000ff0300720c */ /* 0x000fda0003f05070 */
[----:B------:R-:W-:Y:S05]  /*02a0*/  @P0 BRA `(.L_x_3) ;  /* 0x0000000000580947 */ /* 0x000fea0003800000 */
[----:B------:R-:W0:Y:S01]  /*02b0*/  I2F.U32.RP R3, R32 ;  /* 0x0000002000037306 */ /* 0x000e220000209000 */
[----:B------:R-:W-:Y:S01]  /*02c0*/  IADD3 R7, PT, PT, RZ, -R32, RZ ;  /* 0x80000020ff077210 */ /* 0x000fe20007ffe0ff */
[----:B------:R-:W-:Y:S01]  /*02d0*/  IMAD.MOV.U32 R31, RZ, RZ, RZ ;  /* 0x000000ffff1f7224 */ /* 0x000fe200078e00ff */
[----:B------:R-:W-:-:S05]  /*02e0*/  ISETP.NE.U32.AND P2, PT, R32, RZ, PT ;  /* 0x000000ff2000720c */ /* 0x000fca0003f45070 */
[----:B0-----:R-:W0:Y:S02]  /*02f0*/  MUFU.RCP R3, R3 ;  /* 0x0000000300037308 */ /* 0x001e240000001000 */
[----:B0-----:R-:W-:-:S06]  /*0300*/  VIADD R8, R3, 0xffffffe ;  /* 0x0ffffffe03087836 */ /* 0x001fcc0000000000 */
[----:B------:R0:W3:Y:S02]  /*0310*/  F2I.FTZ.U32.TRUNC.NTZ R9, R8 ;  /* 0x0000000800097305 */ /* 0x0000e4000021f000 */
[----:B0-----:R-:W-:Y:S02]  /*0320*/  IMAD.MOV.U32 R8, RZ, RZ, RZ ;  /* 0x000000ffff087224 */ /* 0x001fe400078e00ff */
[----:B---3--:R-:W-:-:S04]  /*0330*/  IMAD R7, R7, R9, RZ ;  /* 0x0000000907077224 */ /* 0x008fc800078e02ff */
[----:B------:R-:W-:-:S06]  /*0340*/  IMAD.HI.U32 R9, R9, R7, R8 ;  /* 0x0000000709097227 */ /* 0x000fcc00078e0008 */
[----:B------:R-:W-:-:S04]  /*0350*/  IMAD.HI.U32 R30, R9, R6, RZ ;  /* 0x00000006091e7227 */ /* 0x000fc800078e00ff */
[----:B------:R-:W-:-:S04]  /*0360*/  IMAD.MOV R7, RZ, RZ, -R30 ;  /* 0x000000ffff077224 */ /* 0x000fc800078e0a1e */
[----:B------:R-:W-:-:S05]  /*0370*/  IMAD R7, R32, R7, R6 ;  /* 0x0000000720077224 */ /* 0x000fca00078e0206 */
[----:B------:R-:W-:-:S13]  /*0380*/  ISETP.GE.U32.AND P0, PT, R7, R32, PT ;  /* 0x000000200700720c */ /* 0x000fda0003f06070 */
[----:B------:R-:W-:Y:S01]  /*0390*/  @P0 IADD3 R7, PT, PT, -R32, R7, RZ ;  /* 0x0000000720070210 */ /* 0x000fe20007ffe1ff */
[----:B------:R-:W-:-:S03]  /*03a0*/  @P0 VIADD R30, R30, 0x1 ;  /* 0x000000011e1e0836 */ /* 0x000fc60000000000 */
[----:B------:R-:W-:-:S13]  /*03b0*/  ISETP.GE.U32.AND P1, PT, R7, R32, PT ;  /* 0x000000200700720c */ /* 0x000fda0003f26070 */
[----:B------:R-:W-:Y:S01]  /*03c0*/  @P1 VIADD R30, R30, 0x1 ;  /* 0x000000011e1e1836 */ /* 0x000fe20000000000 */
[----:B------:R-:W-:-:S04]  /*03d0*/  @!P2 LOP3.LUT R30, RZ, R32, RZ, 0x33, !PT ;  /* 0x00000020ff1ea212 */ /* 0x000fc800078e33ff */
[----:B------:R-:W-:-:S05]  /*03e0*/  IADD3 R3, PT, PT, -R30, RZ, RZ ;  /* 0x000000ff1e037210 */ /* 0x000fca0007ffe1ff */
[----:B------:R-:W-:Y:S01]  /*03f0*/  IMAD R3, R32, R3, R6 ;  /* 0x0000000320037224 */ /* 0x000fe200078e0206 */
[----:B------:R-:W-:Y:S06]  /*0400*/  BRA `(.L_x_4) ;  /* 0x0000000000247947 */ /* 0x000fec0003800000 */
.L_x_3:
[----:B------:R-:W-:Y:S01]  /*0410*/  IMAD.MOV.U32 R13, RZ, RZ, R6 ;  /* 0x000000ffff0d7224 */ /* 0x000fe200078e0006 */
[----:B------:R-:W-:Y:S01]  /*0420*/  MOV R8, R32 ;  /* 0x0000002000087202 */ /* 0x000fe20000000f00 */
[----:B------:R-:W-:Y:S01]  /*0430*/  IMAD.MOV.U32 R7, RZ, RZ, R33 ;  /* 0x000000ffff077224 */ /* 0x000fe200078e0021 */
[----:B------:R-:W-:-:S07]  /*0440*/  MOV R4, 0x460 ;  /* 0x0000046000047802 */ /* 0x000fce0000000f00 */
[----:B-12---:R-:W-:Y:S05]  /*0450*/  CALL.REL.NOINC `($__internal_0_$__cuda_sm20_div_s64) ;  /* 0x0000001800c07944 */ /* 0x006fea0003c00000 */
[----:B------:R-:W-:Y:S01]  /*0460*/  IMAD.MOV R3, RZ, RZ, -R10 ;  /* 0x000000ffff037224 */ /* 0x000fe200078e0a0a */
[----:B------:R-:W-:Y:S01]  /*0470*/  MOV R30, R10 ;  /* 0x0000000a001e7202 */ /* 0x000fe20000000f00 */
[----:B------:R-:W-:Y:S02]  /*0480*/  IMAD.MOV.U32 R31, RZ, RZ, R8 ;  /* 0x000000ffff1f7224 */ /* 0x000fe400078e0008 */
[----:B------:R-:W-:-:S07]  /*0490*/  IMAD R3, R32, R3, R6 ;  /* 0x0000000320037224 */ /* 0x000fce00078e0206 */
.L_x_4:
[----:B------:R-:W-:Y:S05]  /*04a0*/  BSYNC.RECONVERGENT B0 ;  /* 0x0000000000007941 */ /* 0x000fea0003800200 */
.L_x_2:
[----:B-1----:R-:W-:-:S06]  /*04b0*/  IMAD.WIDE.U32 R6, R28, 0x8, R18 ;  /* 0x000000081c067825 */ /* 0x002fcc00078e0012 */
[----:B------:R-:W3:Y:S01]  /*04c0*/  LDG.E.64 R6, desc[UR6][R6.64] ;  /* 0x0000000606067981 */ /* 0x000ee2000c1e1b00 */
[----:B------:R-:W-:-:S06]  /*04d0*/  IMAD.WIDE.U32 R24, R2, 0x8, R20 ;  /* 0x0000000802187825 */ /* 0x000fcc00078e0014 */
[----:B------:R-:W4:Y:S01]  /*04e0*/  LDG.E.64 R24, desc[UR6][R24.64] ;  /* 0x0000000618187981 */ /* 0x000f22000c1e1b00 */
[----:B--2---:R-:W-:-:S06]  /*04f0*/  IMAD.WIDE.U32 R8, R28, 0x8, R16 ;  /* 0x000000081c087825 */ /* 0x004fcc00078e0010 */
[----:B------:R-:W2:Y:S01]  /*0500*/  LDG.E.64 R8, desc[UR6][R8.64] ;  /* 0x0000000608087981 */ /* 0x000ea2000c1e1b00 */
[----:B---3--:R-:W-:-:S04]  /*0510*/  ISETP.GE.U32.AND P0, PT, R3, R6, PT ;  /* 0x000000060300720c */ /* 0x008fc80003f06070 */
[----:B------:R-:W-:-:S13]  /*0520*/  ISETP.GE.AND.EX P0, PT, RZ, R7, PT, P0 ;  /* 0x00000007ff00720c */ /* 0x000fda0003f06300 */
[----:B------:R-:W0:Y:S02]  /*0530*/  @P0 LDC.64 R10, c[0x0][0x3c8] ;  /* 0x0000f200ff0a0b82 */ /* 0x000e240000000a00 */
[----:B0-----:R-:W-:-:S06]  /*0540*/  @P0 IMAD.WIDE.U32 R10, R28, 0x8, R10 ;  /* 0x000000081c0a0825 */ /* 0x001fcc00078e000a */
[----:B------:R-:W3:Y:S01]  /*0550*/  @P0 LDG.E.64 R10, desc[UR6][R10.64] ;  /* 0x000000060a0a0981 */ /* 0x000ee2000c1e1b00 */
[----:B------:R-:W-:-:S04]  /*0560*/  IADD3 R13, P2, PT, -R6, R3, RZ ;  /* 0x00000003060d7210 */ /* 0x000fc80007f5e1ff */
[----:B------:R-:W-:Y:S01]  /*0570*/  IADD3.X R7, PT, PT, RZ, ~R7, RZ, P2, !PT ;  /* 0x80000007ff077210 */ /* 0x000fe200017fe4ff */
[----:B------:R-:W-:-:S04]  /*0580*/  IMAD.MOV.U32 R28, RZ, RZ, 0x1 ;  /* 0x00000001ff1c7424 */ /* 0x000fc800078e00ff */
[----:B--2---:R-:W-:Y:S01]  /*0590*/  IMAD R7, R7, R8, RZ ;  /* 0x0000000807077224 */ /* 0x004fe200078e02ff */
[----:B------:R-:W-:Y:S03]  /*05a0*/  BSSY.RECONVERGENT B0, `(.L_x_5) ;  /* 0x000002f000007945 */ /* 0x000fe60003800200 */
[----:B------:R-:W-:Y:S01]  /*05b0*/  IMAD R7, R9, R13, R7 ;  /* 0x0000000d09077224 */ /* 0x000fe200078e0207 */
[----:B---3--:R-:W-:-:S05]  /*05c0*/  @P0 IADD3 R4, P1, PT, R32, -R10, RZ ;  /* 0x8000000a20040210 */ /* 0x008fca0007f3e0ff */
[----:B------:R-:W-:Y:S01]  /*05d0*/  @P0 IMAD.X R32, R33, 0x1, ~R11, P1 ;  /* 0x0000000121200824 */ /* 0x000fe200008e0e0b */
[----:B------:R-:W-:Y:S02]  /*05e0*/  @P0 ISETP.GE.U32.AND P1, PT, R3, R4, PT ;  /* 0x000000040300020c */ /* 0x000fe40003f26070 */
[----:B----4-:R-:W-:-:S04]  /*05f0*/  LOP3.LUT R3, R31, R25, RZ, 0xfc, !PT ;  /* 0x000000191f037212 */ /* 0x010fc800078efcff */
[----:B------:R-:W-:Y:S02]  /*0600*/  ISETP.NE.U32.AND P2, PT, R3, RZ, PT ;  /* 0x000000ff0300720c */ /* 0x000fe40003f45070 */
[----:B------:R-:W-:Y:S01]  /*0610*/  @P0 ISETP.GE.AND.EX P1, PT, RZ, R32, PT, P1 ;  /* 0x00000020ff00020c */ /* 0x000fe20003f26310 */
[----:B------:R-:W-:-:S03]  /*0620*/  IMAD.WIDE.U32 R32, R8, R13, R14 ;  /* 0x0000000d08207225 */ /* 0x000fc600078e000e */
[----:B------:R-:W-:Y:S02]  /*0630*/  @P0 SEL R5, R5, 0x1, !P1 ;  /* 0x0000000105050807 */ /* 0x000fe40004800000 */
[----:B------:R-:W-:Y:S02]  /*0640*/  IADD3 R29, PT, PT, R33, R7, RZ ;  /* 0x00000007211d7210 */ /* 0x000fe40007ffe0ff */
[----:B------:R-:W-:Y:S01]  /*0650*/  @P0 PRMT R28, R5, 0x7610, R28 ;  /* 0x00007610051c0816 */ /* 0x000fe2000000001c */
[----:B------:R-:W-:Y:S02]  /*0660*/  VIADD R5, R2, 0xfffffffe ;  /* 0xfffffffe02057836 */ /* 0x000fe40000000000 */
[----:B------:R-:W-:Y:S05]  /*0670*/  @P2 BRA `(.L_x_6) ;  /* 0x00000000005c2947 */ /* 0x000fea0003800000 */
[----:B------:R-:W0:Y:S01]  /*0680*/  I2F.U32.RP R3, R24 ;  /* 0x0000001800037306 */ /* 0x000e220000209000 */
[----:B------:R-:W-:Y:S01]  /*0690*/  IMAD.MOV R9, RZ, RZ, -R24 ;  /* 0x000000ffff097224 */ /* 0x000fe200078e0a18 */
[----:B------:R-:W-:Y:S01]  /*06a0*/  ISETP.NE.U32.AND P2, PT, R24, RZ, PT ;  /* 0x000000ff1800720c */ /* 0x000fe20003f45070 */
[----:B------:R-:W-:-:S05]  /*06b0*/  IMAD.MOV.U32 R31, RZ, RZ, RZ ;  /* 0x000000ffff1f7224 */ /* 0x000fca00078e00ff */
[----:B0-----:R-:W0:Y:S02]  /*06c0*/  MUFU.RCP R3, R3 ;  /* 0x0000000300037308 */ /* 0x001e240000001000 */
[----:B0-----:R-:W-:-:S06]  /*06d0*/  VIADD R6, R3, 0xffffffe ;  /* 0x0ffffffe03067836 */ /* 0x001fcc0000000000 */
[----:B------:R0:W1:Y:S02]  /*06e0*/  F2I.FTZ.U32.TRUNC.NTZ R7, R6 ;  /* 0x0000000600077305 */ /* 0x000064000021f000 */
[----:B0-----:R-:W-:Y:S02]  /*06f0*/  HFMA2 R6, -RZ, RZ, 0, 0 ;  /* 0x00000000ff067431 */ /* 0x001fe400000001ff */
[----:B-1----:R-:W-:-:S04]  /*0700*/  IMAD R9, R9, R7, RZ ;  /* 0x0000000709097224 */ /* 0x002fc800078e02ff */
[----:B------:R-:W-:-:S06]  /*0710*/  IMAD.HI.U32 R7, R7, R9, R6 ;  /* 0x0000000907077227 */ /* 0x000fcc00078e0006 */
[----:B------:R-:W-:-:S04]  /*0720*/  IMAD.HI.U32 R7, R7, R30, RZ ;  /* 0x0000001e07077227 */ /* 0x000fc800078e00ff */
[----:B------:R-:W-:-:S04]  /*0730*/  IMAD.MOV R9, RZ, RZ, -R7 ;  /* 0x000000ffff097224 */ /* 0x000fc800078e0a07 */
[----:B------:R-:W-:-:S05]  /*0740*/  IMAD R9, R24, R9, R30 ;  /* 0x0000000918097224 */ /* 0x000fca00078e021e */
[----:B------:R-:W-:-:S13]  /*0750*/  ISETP.GE.U32.AND P0, PT, R9, R24, PT ;  /* 0x000000180900720c */ /* 0x000fda0003f06070 */
[----:B------:R-:W-:Y:S01]  /*0760*/  @P0 IMAD.IADD R9, R9, 0x1, -R24 ;  /* 0x0000000109090824 */ /* 0x000fe200078e0a18 */
[----:B------:R-:W-:-:S04]  /*0770*/  @P0 IADD3 R7, PT, PT, R7, 0x1, RZ ;  /* 0x0000000107070810 */ /* 0x000fc80007ffe0ff */
[----:B------:R-:W-:-:S13]  /*0780*/  ISETP.GE.U32.AND P1, PT, R9, R24, PT ;  /* 0x000000180900720c */ /* 0x000fda0003f26070 */
[----:B------:R-:W-:Y:S01]  /*0790*/  @P1 VIADD R7, R7, 0x1 ;  /* 0x0000000107071836 */ /* 0x000fe20000000000 */
[----:B------:R-:W-:-:S05]  /*07a0*/  @!P2 LOP3.LUT R7, RZ, R24, RZ, 0x33, !PT ;  /* 0x00000018ff07a212 */ /* 0x000fca00078e33ff */
[----:B------:R-:W-:-:S04]  /*07b0*/  IMAD.MOV R3, RZ, RZ, -R7 ;  /* 0x000000ffff037224 */ /* 0x000fc800078e0a07 */
[----:B------:R-:W-:Y:S01]  /*07c0*/  IMAD R3, R24, R3, R30 ;  /* 0x0000000318037224 */ /* 0x000fe200078e021e */
[----:B------:R-:W-:Y:S01]  /*07d0*/  MOV R30, R7 ;  /* 0x00000007001e7202 */ /* 0x000fe20000000f00 */
[----:B------:R-:W-:Y:S06]  /*07e0*/  BRA `(.L_x_7) ;  /* 0x0000000000287947 */ /* 0x000fec0003800000 */
.L_x_6:
[----:B------:R-:W-:Y:S01]  /*07f0*/  IMAD.MOV.U32 R13, RZ, RZ, R30 ;  /* 0x000000ffff0d7224 */ /* 0x000fe200078e001e */
[----:B------:R-:W-:Y:S01]  /*0800*/  MOV R9, R31 ;  /* 0x0000001f00097202 */ /* 0x000fe20000000f00 */
[----:B------:R-:W-:Y:S01]  /*0810*/  IMAD.MOV.U32 R8, RZ, RZ, R24 ;  /* 0x000000ffff087224 */ /* 0x000fe200078e0018 */
[----:B------:R-:W-:Y:S01]  /*0820*/  MOV R4, 0x850 ;  /* 0x0000085000047802 */ /* 0x000fe20000000f00 */
[----:B------:R-:W-:-:S07]  /*0830*/  IMAD.MOV.U32 R7, RZ, RZ, R25 ;  /* 0x000000ffff077224 */ /* 0x000fce00078e0019 */
[----:B------:R-:W-:Y:S05]  /*0840*/  CALL.REL.NOINC `($__internal_0_$__cuda_sm20_div_s64) ;  /* 0x0000001400c47944 */ /* 0x000fea0003c00000 */
[----:B------:R-:W-:Y:S01]  /*0850*/  IADD3 R3, PT, PT, -R10, RZ, RZ ;  /* 0x000000ff0a037210 */ /* 0x000fe20007ffe1ff */
[----:B------:R-:W-:-:S04]  /*0860*/  IMAD.MOV.U32 R31, RZ, RZ, R8 ;  /* 0x000000ffff1f7224 */ /* 0x000fc800078e0008 */
[----:B------:R-:W-:Y:S02]  /*0870*/  IMAD R3, R24, R3, R30 ;  /* 0x0000000318037224 */ /* 0x000fe400078e021e */
[----:B------:R-:W-:-:S07]  /*0880*/  IMAD.MOV.U32 R30, RZ, RZ, R10 ;  /* 0x000000ffff1e7224 */ /* 0x000fce00078e000a */
.L_x_7:
[----:B------:R-:W-:Y:S05]  /*0890*/  BSYNC.RECONVERGENT B0 ;  /* 0x0000000000007941 */ /* 0x000fea0003800200 */
.L_x_5:
[----:B------:R-:W-:-:S06]  /*08a0*/  IMAD.WIDE.U32 R10, R2, 0x8, R18 ;  /* 0x00000008020a7825 */ /* 0x000fcc00078e0012 */
[----:B------:R-:W2:Y:S01]  /*08b0*/  LDG.E.64 R10, desc[UR6][R10.64] ;  /* 0x000000060a0a7981 */ /* 0x000ea2000c1e1b00 */
[----:B------:R-:W-:-:S05]  /*08c0*/  IADD3 R6, PT, PT, R2, -0x1, RZ ;  /* 0xffffffff02067810 */ /* 0x000fca0007ffe0ff */
[----:B------:R-:W-:-:S06]  /*08d0*/  IMAD.WIDE.U32 R14, R6, 0x8, R20 ;  /* 0x00000008060e7825 */ /* 0x000fcc00078e0014 */
[----:B------:R-:W3:Y:S01]  /*08e0*/  LDG.E.64 R14, desc[UR6][R14.64] ;  /* 0x000000060e0e7981 */ /* 0x000ee2000c1e1b00 */
[----:B------:R-:W-:-:S06]  /*08f0*/  IMAD.WIDE.U32 R8, R2, 0x8, R16 ;  /* 0x0000000802087825 */ /* 0x000fcc00078e0010 */
[----:B------:R-:W4:Y:S01]  /*0900*/  LDG.E.64 R8, desc[UR6][R8.64] ;  /* 0x0000000608087981 */ /* 0x000f22000c1e1b00 */
[----:B--2---:R-:W-:-:S04]  /*0910*/  ISETP.GE.U32.AND P0, PT, R3, R10, PT ;  /* 0x0000000a0300720c */ /* 0x004fc80003f06070 */
[----:B------:R-:W-:-:S13]  /*0920*/  ISETP.GE.AND.EX P0, PT, RZ, R11, PT, P0 ;  /* 0x0000000bff00720c */ /* 0x000fda0003f06300 */
[----:B------:R-:W0:Y:S02]  /*0930*/  @P0 LDC.64 R12, c[0x0][0x3c8] ;  /* 0x0000f200ff0c0b82 */ /* 0x000e240000000a00 */
[----:B0-----:R-:W-:-:S06]  /*0940*/  @P0 IMAD.WIDE.U32 R12, R2, 0x8, R12 ;  /* 0x00000008020c0825 */ /* 0x001fcc00078e000c */
[----:B------:R-:W2:Y:S01]  /*0950*/  @P0 LDG.E.64 R12, desc[UR6][R12.64] ;  /* 0x000000060c0c0981 */ /* 0x000ea2000c1e1b00 */
[----:B------:R-:W-:-:S05]  /*0960*/  IADD3 R7, P2, PT, -R10, R3, RZ ;  /* 0x000000030a077210 */ /* 0x000fca0007f5e1ff */
[----:B------:R-:W-:Y:S01]  /*0970*/  IMAD.X R11, RZ, RZ, ~R11, P2 ;  /* 0x000000ffff0b7224 */ /* 0x000fe200010e0e0b */
[----:B------:R-:W-:-:S03]  /*0980*/  MOV R33, R29 ;  /* 0x0000001d00217202 */ /* 0x000fc60000000f00 */
[----:B----4-:R-:W-:Y:S02]  /*0990*/  IMAD R11, R11, R8, RZ ;  /* 0x000000080b0b7224 */ /* 0x010fe400078e02ff */
[----:B------:R-:W-:Y:S01]  /*09a0*/  IMAD.MOV.U32 R29, RZ, RZ, 0x1 ;  /* 0x00000001ff1d7424 */ /* 0x000fe200078e00ff */
[----:B------:R-:W-:Y:S01]  /*09b0*/  BSSY.RECONVERGENT B0, `(.L_x_8) ;  /* 0x000002d000007945 */ /* 0x000fe20003800200 */
[----:B------:R-:W-:-:S04]  /*09c0*/  IMAD.WIDE.U32 R32, R8, R7, R32 ;  /* 0x0000000708207225 */ /* 0x000fc800078e0020 */
[----:B------:R-:W-:Y:S01]  /*09d0*/  IMAD R11, R9, R7, R11 ;  /* 0x00000007090b7224 */ /* 0x000fe200078e020b */
[----:B--2---:R-:W-:-:S05]  /*09e0*/  @P0 IADD3 R4, P1, PT, R24, -R12, RZ ;  /* 0x8000000c18040210 */ /* 0x004fca0007f3e0ff */
[----:B------:R-:W-:Y:S01]  /*09f0*/  @P0 IMAD.X R24, R25, 0x1, ~R13, P1 ;  /* 0x0000000119180824 */ /* 0x000fe200008e0e0d */
[----:B------:R-:W-:Y:S02]  /*0a00*/  @P0 ISETP.GE.U32.AND P1, PT, R3, R4, PT ;  /* 0x000000040300020c */ /* 0x000fe40003f26070 */
[----:B---3--:R-:W-:-:S04]  /*0a10*/  LOP3.LUT R3, R31, R15, RZ, 0xfc, !PT ;  /* 0x0000000f1f037212 */ /* 0x008fc800078efcff */
[----:B------:R-:W-:Y:S02]  /*0a20*/  ISETP.NE.U32.AND P2, PT, R3, RZ, PT ;  /* 0x000000ff0300720c */ /* 0x000fe40003f45070 */
[----:B------:R-:W-:-:S04]  /*0a30*/  @P0 ISETP.GE.AND.EX P1, PT, RZ, R24, PT, P1 ;  /* 0x00000018ff00020c */ /* 0x000fc80003f26310 */
[----:B------:R-:W-:Y:S01]  /*0a40*/  @P0 SEL R3, R28, 0x1, !P1 ;  /* 0x000000011c030807 */ /* 0x000fe20004800000 */
[----:B------:R-:W-:-:S03]  /*0a50*/  IMAD.IADD R28, R33, 0x1, R11 ;  /* 0x00000001211c7824 */ /* 0x000fc600078e020b */
[----:B------:R-:W-:-:S03]  /*0a60*/  @P0 PRMT R29, R3, 0x7610, R29 ;  /* 0x00007610031d0816 */ /* 0x000fc6000000001d */
[----:B------:R-:W-:Y:S05]  /*0a70*/  @P2 BRA `(.L_x_9) ;  /* 0x0000000000582947 */ /* 0x000fea0003800000 */
[----:B------:R-:W0:Y:S01]  /*0a80*/  I2F.U32.RP R3, R14 ;  /* 0x0000000e00037306 */ /* 0x000e220000209000 */
[----:B------:R-:W-:Y:S01]  /*0a90*/  IMAD.MOV R7, RZ, RZ, -R14 ;  /* 0x000000ffff077224 */ /* 0x000fe200078e0a0e */
[----:B------:R-:W-:Y:S01]  /*0aa0*/  ISETP.NE.U32.AND P2, PT, R14, RZ, PT ;  /* 0x000000ff0e00720c */ /* 0x000fe20003f45070 */
[----:B------:R-:W-:-:S05]  /*0ab0*/  IMAD.MOV.U32 R25, RZ, RZ, RZ ;  /* 0x000000ffff197224 */ /* 0x000fca00078e00ff */
[----:B0-----:R-:W0:Y:S02]  /*0ac0*/  MUFU.RCP R3, R3 ;  /* 0x0000000300037308 */ /* 0x001e240000001000 */
[----:B0-----:R-:W-:-:S06]  /*0ad0*/  IADD3 R8, PT, PT, R3, 0xffffffe, RZ ;  /* 0x0ffffffe03087810 */ /* 0x001fcc0007ffe0ff */
[----:B------:R0:W1:Y:S02]  /*0ae0*/  F2I.FTZ.U32.TRUNC.NTZ R9, R8 ;  /* 0x0000000800097305 */ /* 0x000064000021f000 */
[----:B0-----:R-:W-:Y:S02]  /*0af0*/  IMAD.MOV.U32 R8, RZ, RZ, RZ ;  /* 0x000000ffff087224 */ /* 0x001fe400078e00ff */
[----:B-1----:R-:W-:-:S04]  /*0b00*/  IMAD R7, R7, R9, RZ ;  /* 0x0000000907077224 */ /* 0x002fc800078e02ff */
[----:B------:R-:W-:-:S06]  /*0b10*/  IMAD.HI.U32 R9, R9, R7, R8 ;  /* 0x0000000709097227 */ /* 0x000fcc00078e0008 */
[----:B------:R-:W-:-:S05]  /*0b20*/  IMAD.HI.U32 R24, R9, R30, RZ ;  /* 0x0000001e09187227 */ /* 0x000fca00078e00ff */
[----:B------:R-:W-:-:S05]  /*0b30*/  IADD3 R7, PT, PT, -R24, RZ, RZ ;  /* 0x000000ff18077210 */ /* 0x000fca0007ffe1ff */
[----:B------:R-:W-:-:S05]  /*0b40*/  IMAD R7, R14, R7, R30 ;  /* 0x000000070e077224 */ /* 0x000fca00078e021e */
[----:B------:R-:W-:-:S13]  /*0b50*/  ISETP.GE.U32.AND P0, PT, R7, R14, PT ;  /* 0x0000000e0700720c */ /* 0x000fda0003f06070 */
[----:B------:R-:W-:Y:S02]  /*0b60*/  @P0 IMAD.IADD R7, R7, 0x1, -R14 ;  /* 0x0000000107070824 */ /* 0x000fe400078e0a0e */
[----:B------:R-:W-:-:S03]  /*0b70*/  @P0 VIADD R24, R24, 0x1 ;  /* 0x0000000118180836 */ /* 0x000fc60000000000 */
[----:B------:R-:W-:-:S13]  /*0b80*/  ISETP.GE.U32.AND P1, PT, R7, R14, PT ;  /* 0x0000000e0700720c */ /* 0x000fda0003f26070 */
[----:B------:R-:W-:Y:S02]  /*0b90*/  @P1 IADD3 R24, PT, PT, R24, 0x1, RZ ;  /* 0x0000000118181810 */ /* 0x000fe40007ffe0ff */
[----:B------:R-:W-:-:S05]  /*0ba0*/  @!P2 LOP3.LUT R24, RZ, R14, RZ, 0x33, !PT ;  /* 0x0000000eff18a212 */ /* 0x000fca00078e33ff */
[----:B------:R-:W-:-:S04]  /*0bb0*/  IMAD.MOV R3, RZ, RZ, -R24 ;  /* 0x000000ffff037224 */ /* 0x000fc800078e0a18 */
[----:B------:R-:W-:Y:S01]  /*0bc0*/  IMAD R3, R14, R3, R30 ;  /* 0x000000030e037224 */ /* 0x000fe200078e021e */
[----:B------:R-:W-:Y:S06]  /*0bd0*/  BRA `(.L_x_10) ;  /* 0x0000000000287947 */ /* 0x000fec0003800000 */
.L_x_9:
[----:B------:R-:W-:Y:S01]  /*0be0*/  MOV R13, R30 ;  /* 0x0000001e000d7202 */ /* 0x000fe20000000f00 */
[----:B------:R-:W-:Y:S01]  /*0bf0*/  IMAD.MOV.U32 R9, RZ, RZ, R31 ;  /* 0x000000ffff097224 */ /* 0x000fe200078e001f */
[----:B------:R-:W-:Y:S01]  /*0c00*/  MOV R7, R15 ;  /* 0x0000000f00077202 */ /* 0x000fe20000000f00 */
[----:B------:R-:W-:Y:S01]  /*0c10*/  IMAD.MOV.U32 R8, RZ, RZ, R14 ;  /* 0x000000ffff087224 */ /* 0x000fe200078e000e */
[----:B------:R-:W-:-:S07]  /*0c20*/  MOV R4, 0xc40 ;  /* 0x00000c4000047802 */ /* 0x000fce0000000f00 */
[----:B------:R-:W-:Y:S05]  /*0c30*/  CALL.REL.NOINC `($__internal_0_$__cuda_sm20_div_s64) ;  /* 0x0000001000c87944 */ /* 0x000fea0003c00000 */
[--C-:B------:R-:W-:Y:S01]  /*0c40*/  IMAD.MOV R3, RZ, RZ, -R10.reuse ;  /* 0x000000ffff037224 */ /* 0x100fe200078e0a0a */
[----:B------:R-:W-:Y:S01]  /*0c50*/  MOV R25, R8 ;  /* 0x0000000800197202 */ /* 0x000fe20000000f00 */
[----:B------:R-:W-:Y:S02]  /*0c60*/  IMAD.MOV.U32 R24, RZ, RZ, R10 ;  /* 0x000000ffff187224 */ /* 0x000fe400078e000a */
[----:B------:R-:W-:-:S07]  /*0c70*/  IMAD R3, R14, R3, R30 ;  /* 0x000000030e037224 */ /* 0x000fce00078e021e */
.L_x_10:
[----:B------:R-:W-:Y:S05]  /*0c80*/  BSYNC.RECONVERGENT B0 ;  /* 0x0000000000007941 */ /* 0x000fea0003800200 */
.L_x_8:
[----:B------:R-:W-:-:S06]  /*0c90*/  IMAD.WIDE.U32 R8, R6, 0x8, R18 ;  /* 0x0000000806087825 */ /* 0x000fcc00078e0012 */
[----:B------:R-:W2:Y:S01]  /*0ca0*/  LDG.E.64 R8, desc[UR6][R8.64] ;  /* 0x0000000608087981 */ /* 0x000ea2000c1e1b00 */
[----:B------:R-:W-:-:S06]  /*0cb0*/  IMAD.WIDE.U32 R30, R5, 0x8, R20 ;  /* 0x00000008051e7825 */ /* 0x000fcc00078e0014 */
[----:B------:R-:W3:Y:S01]  /*0cc0*/  LDG.E.64 R30, desc[UR6][R30.64] ;  /* 0x000000061e1e7981 */ /* 0x000ee2000c1e1b00 */
[----:B--2---:R-:W-:-:S04]  /*0cd0*/  ISETP.GE.U32.AND P0, PT, R3, R8, PT ;  /* 0x000000080300720c */ /* 0x004fc80003f06070 */
[----:B------:R-:W-:-:S13]  /*0ce0*/  ISETP.GE.AND.EX P0, PT, RZ, R9, PT, P0 ;  /* 0x00000009ff00720c */ /* 0x000fda0003f06300 */
[----:B------:R-:W0:Y:S02]  /*0cf0*/  @P0 LDC.64 R10, c[0x0][0x3c8] ;  /* 0x0000f200ff0a0b82 */ /* 0x000e240000000a00 */
[----:B0-----:R-:W-:-:S06]  /*0d00*/  @P0 IMAD.WIDE.U32 R10, R6, 0x8, R10 ;  /* 0x00000008060a0825 */ /* 0x001fcc00078e000a */
[----:B------:R-:W2:Y:S01]  /*0d10*/  @P0 LDG.E.64 R10, desc[UR6][R10.64] ;  /* 0x000000060a0a0981 */ /* 0x000ea2000c1e1b00 */
[----:B------:R-:W-:-:S06]  /*0d20*/  IMAD.WIDE.U32 R6, R6, 0x8, R16 ;  /* 0x0000000806067825 */ /* 0x000fcc00078e0010 */
[----:B------:R-:W4:Y:S01]  /*0d30*/  LDG.E.64 R6, desc[UR6][R6.64] ;  /* 0x0000000606067981 */ /* 0x000f22000c1e1b00 */
[----:B------:R-:W-:-:S05]  /*0d40*/  IADD3 R13, P2, PT, -R8, R3, RZ ;  /* 0x00000003080d7210 */ /* 0x000fca0007f5e1ff */
[----:B------:R-:W-:Y:S01]  /*0d50*/  IMAD.X R9, RZ, RZ, ~R9, P2 ;  /* 0x000000ffff097224 */ /* 0x000fe200010e0e09 */
[----:B------:R-:W-:Y:S01]  /*0d60*/  MOV R33, R28 ;  /* 0x0000001c00217202 */ /* 0x000fe20000000f00 */
[----:B------:R-:W-:Y:S01]  /*0d70*/  BSSY.RECONVERGENT B0, `(.L_x_11) ;  /* 0x000002f000007945 */ /* 0x000fe20003800200 */
[----:B--2---:R-:W-:-:S05]  /*0d80*/  @P0 IADD3 R4, P1, PT, R14, -R10, RZ ;  /* 0x8000000a0e040210 */ /* 0x004fca0007f3e0ff */
[----:B------:R-:W-:Y:S01]  /*0d90*/  @P0 IMAD.X R14, R15, 0x1, ~R11, P1 ;  /* 0x000000010f0e0824 */ /* 0x000fe200008e0e0b */
[----:B------:R-:W-:Y:S02]  /*0da0*/  @P0 ISETP.GE.U32.AND P1, PT, R3, R4, PT ;  /* 0x000000040300020c */ /* 0x000fe40003f26070 */
[----:B---3--:R-:W-:-:S04]  /*0db0*/  LOP3.LUT R3, R25, R31, RZ, 0xfc, !PT ;  /* 0x0000001f19037212 */ /* 0x008fc800078efcff */
[----:B------:R-:W-:Y:S01]  /*0dc0*/  ISETP.NE.U32.AND P2, PT, R3, RZ, PT ;  /* 0x000000ff0300720c */ /* 0x000fe20003f45070 */
[----:B----4-:R-:W-:Y:S01]  /*0dd0*/  IMAD R9, R9, R6, RZ ;  /* 0x0000000609097224 */ /* 0x010fe200078e02ff */
[----:B------:R-:W-:Y:S01]  /*0de0*/  @P0 ISETP.GE.AND.EX P1, PT, RZ, R14, PT, P1 ;  /* 0x0000000eff00020c */ /* 0x000fe20003f26310 */
[----:B------:R-:W-:Y:S02]  /*0df0*/  IMAD.MOV.U32 R14, RZ, RZ, 0x1 ;  /* 0x00000001ff0e7424 */ /* 0x000fe400078e00ff */
[----:B------:R-:W-:Y:S01]  /*0e00*/  IMAD.WIDE.U32 R32, R6, R13, R32 ;  /* 0x0000000d06207225 */ /* 0x000fe200078e0020 */
[----:B------:R-:W-:-:S03]  /*0e10*/  @P0 SEL R29, R29, 0x1, !P1 ;  /* 0x000000011d1d0807 */ /* 0x000fc60004800000 */
[----:B------:R-:W-:Y:S01]  /*0e20*/  IMAD R9, R7, R13, R9 ;  /* 0x0000000d07097224 */ /* 0x000fe200078e0209 */
[----:B------:R-:W-:-:S03]  /*0e30*/  @P0 PRMT R14, R29, 0x7610, R14 ;  /* 0x000076101d0e0816 */ /* 0x000fc6000000000e */
[----:B------:R-:W-:Y:S01]  /*0e40*/  IMAD.IADD R15, R33, 0x1, R9 ;  /* 0x00000001210f7824 */ /* 0x000fe200078e0209 */
[----:B------:R-:W-:Y:S06]  /*0e50*/  @P2 BRA `(.L_x_12) ;  /* 0x0000000000582947 */ /* 0x000fec0003800000 */
[----:B------:R-:W0:Y:S01]  /*0e60*/  I2F.U32.RP R3, R30 ;  /* 0x0000001e00037306 */ /* 0x000e220000209000 */
[----:B------:R-:W-:Y:S01]  /*0e70*/  IMAD.MOV R9, RZ, RZ, -R30 ;  /* 0x000000ffff097224 */ /* 0x000fe200078e0a1e */
[----:B------:R-:W-:-:S06]  /*0e80*/  ISETP.NE.U32.AND P2, PT, R30, RZ, PT ;  /* 0x000000ff1e00720c */ /* 0x000fcc0003f45070 */
[----:B0-----:R-:W0:Y:S02]  /*0e90*/  MUFU.RCP R3, R3 ;  /* 0x0000000300037308 */ /* 0x001e240000001000 */
[----:B0-----:R-:W-:-:S06]  /*0ea0*/  IADD3 R6, PT, PT, R3, 0xffffffe, RZ ;  /* 0x0ffffffe03067810 */ /* 0x001fcc0007ffe0ff */
[----:B------:R0:W1:Y:S02]  /*0eb0*/  F2I.FTZ.U32.TRUNC.NTZ R7, R6 ;  /* 0x0000000600077305 */ /* 0x000064000021f000 */
[----:B0-----:R-:W-:Y:S02]  /*0ec0*/  IMAD.MOV.U32 R6, RZ, RZ, RZ ;  /* 0x000000ffff067224 */ /* 0x001fe400078e00ff */
[----:B-1----:R-:W-:-:S04]  /*0ed0*/  IMAD R9, R9, R7, RZ ;  /* 0x0000000709097224 */ /* 0x002fc800078e02ff */
[----:B------:R-:W-:-:S04]  /*0ee0*/  IMAD.HI.U32 R7, R7, R9, R6 ;  /* 0x0000000907077227 */ /* 0x000fc800078e0006 */
[----:B------:R-:W-:Y:S02]  /*0ef0*/  IMAD.MOV.U32 R9, RZ, RZ, RZ ;  /* 0x000000ffff097224 */ /* 0x000fe400078e00ff */
        /* <DEDUP_REMOVED lines=12> */
.L_x_12:
        /* <DEDUP_REMOVED lines=10> */
.L_x_13:
[----:B------:R-:W-:Y:S05]  /*1060*/  BSYNC.RECONVERGENT B0 ;  /* 0x0000000000007941 */ /* 0x000fea0003800200 */
.L_x_11:
[----:B------:R-:W-:-:S06]  /*1070*/  IMAD.WIDE.U32 R10, R5, 0x8, R18 ;  /* 0x00000008050a7825 */ /* 0x000fcc00078e0012 */
[----:B------:R-:W2:Y:S02]  /*1080*/  LDG.E.64 R10, desc[UR6][R10.64] ;  /* 0x000000060a0a7981 */ /* 0x000ea4000c1e1b00 */
[----:B--2---:R-:W-:-:S04]  /*1090*/  ISETP.GE.U32.AND P0, PT, R25, R10, PT ;  /* 0x0000000a1900720c */ /* 0x004fc80003f06070 */
[----:B------:R-:W-:-:S13]  /*10a0*/  ISETP.GE.AND.EX P0, PT, RZ, R11, PT, P0 ;  /* 0x0000000bff00720c */ /* 0x000fda0003f06300 */
[----:B------:R-:W0:Y:S02]  /*10b0*/  @P0 LDC.64 R12, c[0x0][0x3c8] ;  /* 0x0000f200ff0c0b82 */ /* 0x000e240000000a00 */
[----:B0-----:R-:W-:-:S06]  /*10c0*/  @P0 IMAD.WIDE.U32 R12, R5, 0x8, R12 ;  /* 0x00000008050c0825 */ /* 0x001fcc00078e000c */
[----:B------:R-:W2:Y:S01]  /*10d0*/  @P0 LDG.E.64 R12, desc[UR6][R12.64] ;  /* 0x000000060c0c0981 */ /* 0x000ea2000c1e1b00 */
[----:B------:R-:W-:-:S06]  /*10e0*/  IMAD.WIDE.U32 R4, R5, 0x8, R16 ;  /* 0x0000000805047825 */ /* 0x000fcc00078e0010 */
[----:B------:R-:W3:Y:S01]  /*10f0*/  LDG.E.64 R4, desc[UR6][R4.64] ;  /* 0x0000000604047981 */ /* 0x000ee2000c1e1b00 */
[----:B------:R-:W-:Y:S01]  /*1100*/  IADD3 R3, P2, PT, -R10, R25, RZ ;  /* 0x000000190a037210 */ /* 0x000fe20007f5e1ff */
[----:B------:R-:W-:Y:S01]  /*1110*/  VIADD R2, R2, 0xfffffffc ;  /* 0xfffffffc02027836 */ /* 0x000fe20000000000 */
[----:B------:R-:W-:-:S03]  /*1120*/  MOV R10, R32 ;  /* 0x00000020000a7202 */ /* 0x000fc60000000f00 */
[----:B------:R-:W-:Y:S02]  /*1130*/  IMAD.X R7, RZ, RZ, ~R11, P2 ;  /* 0x000000ffff077224 */ /* 0x000fe400010e0e0b */
[----:B------:R-:W-:Y:S01]  /*1140*/  IMAD.MOV.U32 R11, RZ, RZ, R15 ;  /* 0x000000ffff0b7224 */ /* 0x000fe200078e000f */
[----:B--2---:R-:W-:-:S05]  /*1150*/  @P0 IADD3 R8, P1, PT, R30, -R12, RZ ;  /* 0x8000000c1e080210 */ /* 0x004fca0007f3e0ff */
[----:B------:R-:W-:Y:S01]  /*1160*/  @P0 IMAD.X R30, R31, 0x1, ~R13, P1 ;  /* 0x000000011f1e0824 */ /* 0x000fe200008e0e0d */
[----:B------:R-:W-:Y:S01]  /*1170*/  @P0 ISETP.GE.U32.AND P1, PT, R25, R8, PT ;  /* 0x000000081900020c */ /* 0x000fe20003f26070 */
[----:B---3--:R-:W-:Y:S02]  /*1180*/  IMAD R7, R7, R4, RZ ;  /* 0x0000000407077224 */ /* 0x008fe400078e02ff */
[----:B------:R-:W-:Y:S01]  /*1190*/  IMAD.MOV.U32 R8, RZ, RZ, 0x1 ;  /* 0x00000001ff087424 */ /* 0x000fe200078e00ff */
[----:B------:R-:W-:Y:S01]  /*11a0*/  @P0 ISETP.GE.AND.EX P1, PT, RZ, R30, PT, P1 ;  /* 0x0000001eff00020c */ /* 0x000fe20003f26310 */
[----:B------:R-:W-:-:S04]  /*11b0*/  IMAD.WIDE.U32 R10, R4, R3, R10 ;  /* 0x00000003040a7225 */ /* 0x000fc800078e000a */
[----:B------:R-:W-:Y:S01]  /*11c0*/  IMAD R7, R5, R3, R7 ;  /* 0x0000000305077224 */ /* 0x000fe200078e0207 */
[----:B------:R-:W-:Y:S02]  /*11d0*/  PRMT R5, R8, 0x7610, R5 ;  /* 0x0000761008057816 */ /* 0x000fe40000000005 */
[----:B------:R-:W-:Y:S01]  /*11e0*/  @P0 SEL R3, R14, 0x1, !P1 ;  /* 0x000000010e030807 */ /* 0x000fe20004800000 */
[----:B------:R-:W-:Y:S01]  /*11f0*/  IMAD.IADD R15, R11, 0x1, R7 ;  /* 0x000000010b0f7824 */ /* 0x000fe200078e0207 */
[----:B------:R-:W-:Y:S02]  /*1200*/  MOV R14, R10 ;  /* 0x0000000a000e7202 */ /* 0x000fe40000000f00 */
[----:B------:R-:W-:Y:S01]  /*1210*/  @P0 PRMT R5, R3, 0x7610, R5 ;  /* 0x0000761003050816 */ /* 0x000fe20000000005 */
[----:B------:R-:W-:Y:S06]  /*1220*/  BRA.U UP0, `(.L_x_14) ;  /* 0xffffffed00fc7547 */ /* 0x000fec000b83ffff */
[----:B------:R-:W-:-:S07]  /*1230*/  IADD3 R16, PT, PT, R2, 0x1, RZ ;  /* 0x0000000102107810 */ /* 0x000fce0007ffe0ff */
.L_x_1:
[----:B------:R-:W0:Y:S02]  /*1240*/  LDCU UR4, c[0x0][0x3b8] ;  /* 0x00007700ff0477ac */ /* 0x000e240008000800 */
[----:B0-----:R-:W-:-:S09]  /*1250*/  ULOP3.LUT UP0, UR4, UR4, 0x3, URZ, 0xc0, !UPT ;  /* 0x0000000304047892 */ /* 0x001fd2000f80c0ff */
[----:B------:R-:W-:Y:S05]  /*1260*/  BRA.U !UP0, `(.L_x_15) ;  /* 0x0000000d08047547 */ /* 0x000fea000b800000 */
[----:B------:R-:W-:-:S09]  /*1270*/  UISETP.NE.AND UP0, UPT, UR4, 0x1, UPT ;  /* 0x000000010400788c */ /* 0x000fd2000bf05270 */
[----:B------:R-:W-:Y:S05]  /*1280*/  BRA.U !UP0, `(.L_x_16) ;  /* 0x0000000908147547 */ /* 0x000fea000b800000 */
[----:B------:R-:W0:Y:S02]  /*1290*/  LDC.64 R24, c[0x0][0x398] ;  /* 0x0000e600ff187b82 */ /* 0x000e240000000a00 */
[----:B0-----:R-:W-:-:S06]  /*12a0*/  IMAD.WIDE.U32 R24, R16, 0x8, R24 ;  /* 0x0000000810187825 */ /* 0x001fcc00078e0018 */
[----:B------:R-:W2:Y:S01]  /*12b0*/  LDG.E.64 R24, desc[UR6][R24.64] ;  /* 0x0000000618187981 */ /* 0x000ea2000c1e1b00 */
[----:B------:R-:W-:Y:S01]  /*12c0*/  BSSY.RECONVERGENT B0, `(.L_x_17) ;  /* 0x0000023000007945 */ /* 0x000fe20003800200 */
[----:B--2---:R-:W-:-:S04]  /*12d0*/  LOP3.LUT R2, R9, R25, RZ, 0xfc, !PT ;  /* 0x0000001909027212 */ /* 0x004fc800078efcff */
[----:B------:R-:W-:-:S13]  /*12e0*/  ISETP.NE.U32.AND P0, PT, R2, RZ, PT ;  /* 0x000000ff0200720c */ /* 0x000fda0003f05070 */
[----:B------:R-:W-:Y:S05]  /*12f0*/  @P0 BRA `(.L_x_18) ;  /* 0x0000000000580947 */ /* 0x000fea0003800000 */
[----:B------:R-:W0:Y:S01]  /*1300*/  I2F.U32.RP R4, R24 ;  /* 0x0000001800047306 */ /* 0x000e220000209000 */
[----:B------:R-:W-:Y:S01]  /*1310*/  IMAD.MOV R7, RZ, RZ, -R24 ;  /* 0x000000ffff077224 */ /* 0x000fe200078e0a18 */
[----:B------:R-:W-:Y:S02]  /*1320*/  ISETP.NE.U32.AND P2, PT, R24, RZ, PT ;  /* 0x000000ff1800720c */ /* 0x000fe40003f45070 */
[----:B------:R-:W-:-:S04]  /*1330*/  MOV R21, RZ ;  /* 0x000000ff00157202 */ /* 0x000fc80000000f00 */
        /* <DEDUP_REMOVED lines=17> */
[----:B------:R-:W-:Y:S06]  /*1450*/  BRA `(.L_x_19) ;  /* 0x0000000000247947 */ /* 0x000fec0003800000 */
.L_x_18:
        /* <DEDUP_REMOVED lines=9> */
.L_x_19:
[----:B------:R-:W-:Y:S05]  /*14f0*/  BSYNC.RECONVERGENT B0 ;  /* 0x0000000000007941 */ /* 0x000fea0003800200 */
.L_x_17:
[----:B------:R-:W0:Y:S08]  /*1500*/  LDC.64 R6, c[0x0][0x3c0] ;  /* 0x0000f000ff067b82 */ /* 0x000e300000000a00 */
[----:B------:R-:W1:Y:S08]  /*1510*/  LDC.64 R18, c[0x0][0x398] ;  /* 0x0000e600ff127b82 */ /* 0x000e700000000a00 */
[----:B------:R-:W2:Y:S01]  /*1520*/  LDC.64 R8, c[0x0][0x3b0] ;  /* 0x0000ec00ff087b82 */ /* 0x000ea20000000a00 */
[----:B0-----:R-:W-:-:S06]  /*1530*/  IMAD.WIDE.U32 R6, R16, 0x8, R6 ;  /* 0x0000000810067825 */ /* 0x001fcc00078e0006 */
[----:B------:R-:W3:Y:S01]  /*1540*/  LDG.E.64 R6, desc[UR6][R6.64] ;  /* 0x0000000606067981 */ /* 0x000ee2000c1e1b00 */
[----:B------:R-:W-:-:S04]  /*1550*/  VIADD R2, R16, 0xffffffff ;  /* 0xffffffff10027836 */ /* 0x000fc80000000000 */
[----:B-1----:R-:W-:-:S06]  /*1560*/  IMAD.WIDE.U32 R18, R2, 0x8, R18 ;  /* 0x0000000802127825 */ /* 0x002fcc00078e0012 */
        /* <DEDUP_REMOVED lines=9> */
[----:B------:R-:W-:-:S05]  /*1600*/  IADD3.X R7, PT, PT, RZ, ~R7, RZ, P2, !PT ;  /* 0x80000007ff077210 */ /* 0x000fca00017fe4ff */
[----:B--2---:R-:W-:Y:S01]  /*1610*/  IMAD R7, R7, R8, RZ ;  /* 0x0000000807077224 */ /* 0x004fe200078e02ff */
[----:B------:R-:W-:Y:S03]  /*1620*/  BSSY.RECONVERGENT B0, `(.L_x_20) ;  /* 0x000002f000007945 */ /* 0x000fe60003800200 */
[----:B------:R-:W-:Y:S01]  /*1630*/  IMAD R7, R9, R13, R7 ;  /* 0x0000000d09077224 */ /* 0x000fe200078e0207 */
[----:B---3--:R-:W-:-:S05]  /*1640*/  @P0 IADD3 R4, P1, PT, R24, -R10, RZ ;  /* 0x8000000a18040210 */ /* 0x008fca0007f3e0ff */
[----:B------:R-:W-:Y:S01]  /*1650*/  @P0 IMAD.X R24, R25, 0x1, ~R11, P1 ;  /* 0x0000000119180824 */ /* 0x000fe200008e0e0b */
[----:B------:R-:W-:Y:S02]  /*1660*/  @P0 ISETP.GE.U32.AND P1, PT, R3, R4, PT ;  /* 0x000000040300020c */ /* 0x000fe40003f26070 */
[----:B----4-:R-:W-:-:S04]  /*1670*/  LOP3.LUT R3, R21, R19, RZ, 0xfc, !PT ;  /* 0x0000001315037212 */ /* 0x010fc800078efcff */
[----:B------:R-:W-:Y:S01]  /*1680*/  ISETP.NE.U32.AND P2, PT, R3, RZ, PT ;  /* 0x000000ff0300720c */ /* 0x000fe20003f45070 */
[----:B------:R-:W-:Y:S01]  /*1690*/  IMAD.MOV.U32 R4, RZ, RZ, 0x1 ;  /* 0x00000001ff047424 */ /* 0x000fe200078e00ff */
[----:B------:R-:W-:Y:S01]  /*16a0*/  @P0 ISETP.GE.AND.EX P1, PT, RZ, R24, PT, P1 ;  /* 0x00000018ff00020c */ /* 0x000fe20003f26310 */
[----:B------:R-:W-:-:S03]  /*16b0*/  IMAD.WIDE.U32 R24, R8, R13, R14 ;  /* 0x0000000d08187225 */ /* 0x000fc600078e000e */
[----:B------:R-:W-:Y:S02]  /*16c0*/  PRMT R14, R4, 0x7610, R14 ;  /* 0x00007610040e7816 */ /* 0x000fe4000000000e */
[----:B------:R-:W-:Y:S01]  /*16d0*/  @P0 SEL R5, R5, 0x1, !P1 ;  /* 0x0000000105050807 */ /* 0x000fe20004800000 */
[----:B------:R-:W-:-:S03]  /*16e0*/  IMAD.IADD R29, R25, 0x1, R7 ;  /* 0x00000001191d7824 */ /* 0x000fc600078e0207 */
[----:B------:R-:W-:Y:S01]  /*16f0*/  @P0 PRMT R14, R5, 0x7610, R14 ;  /* 0x00007610050e0816 */ /* 0x000fe2000000000e */
[----:B------:R-:W-:Y:S06]  /*1700*/  @P2 BRA `(.L_x_21) ;  /* 0x0000000000582947 */ /* 0x000fec0003800000 */
        /* <DEDUP_REMOVED lines=22> */
.L_x_21:
        /* <DEDUP_REMOVED lines=10> */
.L_x_22:
[----:B------:R-:W-:Y:S05]  /*1910*/  BSYNC.RECONVERGENT B0 ;  /* 0x0000000000007941 */ /* 0x000fea0003800200 */
.L_x_20:
[----:B------:R-:W0:Y:S08]  /*1920*/  LDC.64 R4, c[0x0][0x3c0] ;  /* 0x0000f000ff047b82 */ /* 0x000e300000000a00 */
[----:B------:R-:W1:Y:S01]  /*1930*/  LDC.64 R12, c[0x0][0x3b0] ;  /* 0x0000ec00ff0c7b82 */ /* 0x000e620000000a00 */
[----:B0-----:R-:W-:-:S06]  /*1940*/  IMAD.WIDE.U32 R4, R2, 0x8, R4 ;  /* 0x0000000802047825 */ /* 0x001fcc00078e0004 */
[----:B------:R-:W2:Y:S02]  /*1950*/  LDG.E.64 R4, desc[UR6][R4.64] ;  /* 0x0000000604047981 */ /* 0x000ea4000c1e1b00 */
[----:B--2---:R-:W-:-:S04]  /*1960*/  ISETP.GE.U32.AND P0, PT, R21, R4, PT ;  /* 0x000000041500720c */ /* 0x004fc80003f06070 */
[----:B------:R-:W-:-:S13]  /*1970*/  ISETP.GE.AND.EX P0, PT, RZ, R5, PT, P0 ;  /* 0x00000005ff00720c */ /* 0x000fda0003f06300 */
[----:B------:R-:W0:Y:S02]  /*1980*/  @P0 LDC.64 R10, c[0x0][0x3c8] ;  /* 0x0000f200ff0a0b82 */ /* 0x000e240000000a00 */
[----:B0-----:R-:W-:-:S06]  /*1990*/  @P0 IMAD.WIDE.U32 R10, R2, 0x8, R10 ;  /* 0x00000008020a0825 */ /* 0x001fcc00078e000a */
[----:B------:R-:W2:Y:S01]  /*19a0*/  @P0 LDG.E.64 R10, desc[UR6][R10.64] ;  /* 0x000000060a0a0981 */ /* 0x000ea2000c1e1b00 */
[----:B-1----:R-:W-:-:S06]  /*19b0*/  IMAD.WIDE.U32 R2, R2, 0x8, R12 ;  /* 0x0000000802027825 */ /* 0x002fcc00078e000c */
[----:B------:R-:W3:Y:S01]  /*19c0*/  LDG.E.64 R2, desc[UR6][R2.64] ;  /* 0x0000000602027981 */ /* 0x000ee2000c1e1b00 */
[----:B------:R-:W-:Y:S01]  /*19d0*/  IADD3 R7, P2, PT, -R4, R21, RZ ;  /* 0x0000001504077210 */ /* 0x000fe20007f5e1ff */
[----:B------:R-:W-:Y:S01]  /*19e0*/  IMAD.MOV.U32 R4, RZ, RZ, 0x1 ;  /* 0x00000001ff047424 */ /* 0x000fe200078e00ff */
[----:B------:R-:W-:Y:S01]  /*19f0*/  MOV R28, R24 ;  /* 0x00000018001c7202 */ /* 0x000fe20000000f00 */
[----:B------:R-:W-:Y:S02]  /*1a00*/  VIADD R16, R16, 0xfffffffe ;  /* 0xfffffffe10107836 */ /* 0x000fe40000000000 */
[----:B------:R-:W-:Y:S01]  /*1a10*/  IMAD.X R5, RZ, RZ, ~R5, P2 ;  /* 0x000000ffff057224 */ /* 0x000fe200010e0e05 */
[----:B--2---:R-:W-:-:S05]  /*1a20*/  @P0 IADD3 R8, P1, PT, R18, -R10, RZ ;  /* 0x8000000a12080210 */ /* 0x004fca0007f3e0ff */
[----:B------:R-:W-:Y:S01]  /*1a30*/  @P0 IMAD.X R18, R19, 0x1, ~R11, P1 ;  /* 0x0000000113120824 */ /* 0x000fe200008e0e0b */
[----:B------:R-:W-:Y:S01]  /*1a40*/  @P0 ISETP.GE.U32.AND P1, PT, R21, R8, PT ;  /* 0x000000081500020c */ /* 0x000fe20003f26070 */
[----:B---3--:R-:W-:Y:S02]  /*1a50*/  IMAD R5, R5, R2, RZ ;  /* 0x0000000205057224 */ /* 0x008fe400078e02ff */
[----:B------:R-:W-:Y:S01]  /*1a60*/  IMAD.WIDE.U32 R28, R2, R7, R28 ;  /* 0x00000007021c7225 */ /* 0x000fe200078e001c */
[----:B------:R-:W-:-:S03]  /*1a70*/  @P0 ISETP.GE.AND.EX P1, PT, RZ, R18, PT, P1 ;  /* 0x00000012ff00020c */ /* 0x000fc60003f26310 */
[--C-:B------:R-:W-:Y:S01]  /*1a80*/  IMAD R3, R3, R7, R5.reuse ;  /* 0x0000000703037224 */ /* 0x100fe200078e0205 */
[----:B------:R-:W-:Y:S02]  /*1a90*/  PRMT R5, R4, 0x7610, R5 ;  /* 0x0000761004057816 */ /* 0x000fe40000000005 */
[----:B------:R-:W-:Y:S01]  /*1aa0*/  @P0 SEL R2, R14, 0x1, !P1 ;  /* 0x000000010e020807 */ /* 0x000fe20004800000 */
[----:B------:R-:W-:Y:S01]  /*1ab0*/  IMAD.MOV.U32 R14, RZ, RZ, R28 ;  /* 0x000000ffff0e7224 */ /* 0x000fe200078e001c */
[----:B------:R-:W-:Y:S02]  /*1ac0*/  IADD3 R15, PT, PT, R29, R3, RZ ;  /* 0x000000031d0f7210 */ /* 0x000fe40007ffe0ff */
[----:B------:R-:W-:-:S07]  /*1ad0*/  @P0 PRMT R5, R2, 0x7610, R5 ;  /* 0x0000761002050816 */ /* 0x000fce0000000005 */
.L_x_16:
[----:B------:R-:W0:Y:S02]  /*1ae0*/  LDCU UR4, c[0x0][0x3b8] ;  /* 0x00007700ff0477ac */ /* 0x000e240008000800 */
[----:B0-----:R-:W-:-:S04]  /*1af0*/  ULOP3.LUT UR4, UR4, 0x1, URZ, 0xc0, !UPT ;  /* 0x0000000104047892 */ /* 0x001fc8000f8ec0ff */
[----:B------:R-:W-:-:S09]  /*1b00*/  UISETP.NE.U32.AND UP0, UPT, UR4, 0x1, UPT ;  /* 0x000000010400788c */ /* 0x000fd2000bf05070 */
[----:B------:R-:W-:Y:S05]  /*1b10*/  BRA.U UP0, `(.L_x_15) ;  /* 0x0000000100d87547 */ /* 0x000fea000b800000 */
        /* <DEDUP_REMOVED lines=8> */
[----:B------:R-:W-:Y:S02]  /*1ba0*/  IADD3 R7, PT, PT, RZ, -R2, RZ ;  /* 0x80000002ff077210 */ /* 0x000fe40007ffe0ff */
[----:B------:R-:W-:-:S05]  /*1bb0*/  ISETP.NE.U32.AND P1, PT, R2, RZ, PT ;  /* 0x000000ff0200720c */ /* 0x000fca0003f25070 */
[----:B0-----:R-:W0:Y:S02]  /*1bc0*/  MUFU.RCP R4, R4 ;  /* 0x0000000400047308 */ /* 0x001e240000001000 */
[----:B0-----:R-:W-:-:S06]  /*1bd0*/  VIADD R8, R4, 0xffffffe ;  /* 0x0ffffffe04087836 */ /* 0x001fcc0000000000 */
[----:B------:R0:W1:Y:S02]  /*1be0*/  F2I.FTZ.U32.TRUNC.NTZ R9, R8 ;  /* 0x0000000800097305 */ /* 0x000064000021f000 */
[----:B0-----:R-:W-:Y:S02]  /*1bf0*/  IMAD.MOV.U32 R8, RZ, RZ, RZ ;  /* 0x000000ffff087224 */ /* 0x001fe400078e00ff */
[----:B-1----:R-:W-:-:S04]  /*1c00*/  IMAD R7, R7, R9, RZ ;  /* 0x0000000907077224 */ /* 0x002fc800078e02ff */
[----:B------:R-:W-:-:S06]  /*1c10*/  IMAD.HI.U32 R9, R9, R7, R8 ;  /* 0x0000000709097227 */ /* 0x000fcc00078e0008 */
[----:B------:R-:W-:-:S04]  /*1c20*/  IMAD.HI.U32 R9, R9, R6, RZ ;  /* 0x0000000609097227 */ /* 0x000fc800078e00ff */
[----:B------:R-:W-:-:S04]  /*1c30*/  IMAD.MOV R9, RZ, RZ, -R9 ;  /* 0x000000ffff097224 */ /* 0x000fc800078e0a09 */
[----:B------:R-:W-:-:S05]  /*1c40*/  IMAD R7, R2, R9, R6 ;  /* 0x0000000902077224 */ /* 0x000fca00078e0206 */
[----:B------:R-:W-:-:S13]  /*1c50*/  ISETP.GE.U32.AND P0, PT, R7, R2, PT ;  /* 0x000000020700720c */ /* 0x000fda0003f06070 */
[----:B------:R-:W-:-:S04]  /*1c60*/  @P0 IADD3 R7, PT, PT, -R2, R7, RZ ;  /* 0x0000000702070210 */ /* 0x000fc80007ffe1ff */
[----:B------:R-:W-:-:S13]  /*1c70*/  ISETP.GE.U32.AND P0, PT, R7, R2, PT ;  /* 0x000000020700720c */ /* 0x000fda0003f06070 */
[----:B------:R-:W-:Y:S01]  /*1c80*/  @P0 IMAD.IADD R7, R7, 0x1, -R2 ;  /* 0x0000000107070824 */ /* 0x000fe200078e0a02 */
[----:B------:R-:W-:-:S04]  /*1c90*/  @!P1 LOP3.LUT R7, RZ, R2, RZ, 0x33, !PT ;  /* 0x00000002ff079212 */ /* 0x000fc800078e33ff */
[----:B------:R-:W-:Y:S01]  /*1ca0*/  MOV R13, R7 ;  /* 0x00000007000d7202 */ /* 0x000fe20000000f00 */
[----:B------:R-:W-:Y:S06]  /*1cb0*/  BRA `(.L_x_25) ;  /* 0x00000000000c7947 */ /* 0x000fec0003800000 */
.L_x_24:
[----:B------:R-:W-:Y:S01]  /*1cc0*/  IMAD.MOV.U32 R8, RZ, RZ, R6 ;  /* 0x000000ffff087224 */ /* 0x000fe200078e0006 */
[----:B------:R-:W-:-:S07]  /*1cd0*/  MOV R4, 0x1cf0 ;  /* 0x00001cf000047802 */ /* 0x000fce0000000f00 */
[----:B------:R-:W-:Y:S05]  /*1ce0*/  CALL.REL.NOINC `($__internal_1_$__cuda_sm20_rem_s64) ;  /* 0x0000000400ec7944 */ /* 0x000fea0003c00000 */
.L_x_25:
[----:B------:R-:W-:Y:S05]  /*1cf0*/  BSYNC.RECONVERGENT B0 ;  /* 0x0000000000007941 */ /* 0x000fea0003800200 */
.L_x_23:
        /* <DEDUP_REMOVED lines=11> */
[----:B------:R-:W-:-:S04]  /*1db0*/  IADD3 R11, P2, PT, -R6, R13, RZ ;  /* 0x0000000d060b7210 */ /* 0x000fc80007f5e1ff */
[----:B------:R-:W-:Y:S02]  /*1dc0*/  IADD3.X R7, PT, PT, RZ, ~R7, RZ, P2, !PT ;  /* 0x80000007ff077210 */ /* 0x000fe400017fe4ff */
[----:B--2---:R-:W-:-:S05]  /*1dd0*/  @P0 IADD3 R2, P1, PT, R2, -R8, RZ ;  /* 0x8000000802020210 */ /* 0x004fca0007f3e0ff */
[----:B------:R-:W-:Y:S01]  /*1de0*/  @P0 IMAD.X R3, R3, 0x1, ~R9, P1 ;  /* 0x0000000103030824 */ /* 0x000fe200008e0e09 */
[----:B------:R-:W-:Y:S01]  /*1df0*/  @P0 ISETP.GE.U32.AND P1, PT, R13, R2, PT ;  /* 0x000000020d00020c */ /* 0x000fe20003f26070 */
[----:B------:R-:W-:Y:S02]  /*1e00*/  HFMA2 R2, -RZ, RZ, 0, 5.9604644775390625e-08 ;  /* 0x00000001ff027431 */ /* 0x000fe400000001ff */
[----:B---3--:R-:W-:Y:S01]  /*1e10*/  IMAD R7, R7, R16, RZ ;  /* 0x0000001007077224 */ /* 0x008fe200078e02ff */
[----:B------:R-:W-:Y:S01]  /*1e20*/  @P0 ISETP.GE.AND.EX P1, PT, RZ, R3, PT, P1 ;  /* 0x00000003ff00020c */ /* 0x000fe20003f26310 */
[----:B------:R-:W-:-:S03]  /*1e30*/  IMAD.WIDE.U32 R14, R16, R11, R14 ;  /* 0x0000000b100e7225 */ /* 0x000fc600078e000e */
[----:B------:R-:W-:Y:S01]  /*1e40*/  @P0 SEL R2, R5, 0x1, !P1 ;  /* 0x0000000105020807 */ /* 0x000fe20004800000 */
[----:B------:R-:W-:-:S03]  /*1e50*/  IMAD R7, R17, R11, R7 ;  /* 0x0000000b11077224 */ /* 0x000fc600078e0207 */
[----:B------:R-:W-:Y:S01]  /*1e60*/  PRMT R5, R2, 0x7610, R5 ;  /* 0x0000761002057816 */ /* 0x000fe20000000005 */
[----:B------:R-:W-:-:S07]  /*1e70*/  IMAD.IADD R15, R15, 0x1, R7 ;  /* 0x000000010f0f7824 */ /* 0x000fce00078e0207 */
.L_x_15:
[----:B------:R-:W-:-:S04]  /*1e80*/  LOP3.LUT P0, RZ, R5, 0xff, RZ, 0xc0, !PT ;  /* 0x000000ff05ff7812 */ /* 0x000fc8000780c0ff */
[----:B------:R-:W-:-:S13]  /*1e90*/  PLOP3.LUT P0, PT, P0, PT, PT, 0x8, 0x80 ;  /* 0x000000000080781c */ /* 0x000fda000070e170 */
.L_x_0:
[----:B------:R-:W0:Y:S01]  /*1ea0*/  LDCU.64 UR4, c[0x0][0x380] ;  /* 0x00007000ff0477ac */ /* 0x000e220008000a00 */
[----:B------:R-:W1:Y:S01]  /*1eb0*/  @!P0 LDC.U16 R5, c[0x0][0x390] ;  /* 0x0000e400ff058b82 */ /* 0x000e620000000400 */
[----:B0-----:R-:W-:-:S04]  /*1ec0*/  LEA R2, P1, R0, UR4, 0x1 ;  /* 0x0000000400027c11 */ /* 0x001fc8000f8208ff */
[----:B------:R-:W-:-:S05]  /*1ed0*/  LEA.HI.X R3, R0, UR5, RZ, 0x1, P1 ;  /* 0x0000000500037c11 */ /* 0x000fca00088f0cff */
[----:B-1----:R0:W-:Y:S01]  /*1ee0*/  @!P0 STG.E.U16 desc[UR6][R2.64], R5 ;  /* 0x0000000502008986 */ /* 0x0021e2000c101506 */
[----:B------:R-:W-:Y:S05]  /*1ef0*/  @!P0 EXIT ;  /* 0x000000000000894d */ /* 0x000fea0003800000 */
[----:B------:R-:W1:Y:S02]  /*1f00*/  LDCU.64 UR4, c[0x0][0x388] ;  /* 0x00007100ff0477ac */ /* 0x000e640008000a00 */
[----:B-1----:R-:W-:-:S04]  /*1f10*/  LEA R4, P0, R14, UR4, 0x1 ;  /* 0x000000040e047c11 */ /* 0x002fc8000f8008ff */
[----:B0-----:R-:W-:-:S06]  /*1f20*/  LEA.HI.X R5, R14, UR5, R15, 0x1, P0 ;  /* 0x000000050e057c11 */ /* 0x001fcc00080f0c0f */
[----:B------:R-:W2:Y:S04]  /*1f30*/  LDG.E.U16 R5, desc[UR6][R4.64] ;  /* 0x0000000604057981 */ /* 0x000ea8000c1e1500 */
[----:B--2---:R-:W-:Y:S01]  /*1f40*/  STG.E.U16 desc[UR6][R2.64], R5 ;  /* 0x0000000502007986 */ /* 0x004fe2000c101506 */
[----:B------:R-:W-:Y:S05]  /*1f50*/  EXIT ;  /* 0x000000000000794d */ /* 0x000fea0003800000 */
        .weak           $__internal_0_$__cuda_sm20_div_s64
        .type           $__internal_0_$__cuda_sm20_div_s64,@function
        .size           $__internal_0_$__cuda_sm20_div_s64,($__internal_1_$__cuda_sm20_rem_s64 - $__internal_0_$__cuda_sm20_div_s64)
$__internal_0_$__cuda_sm20_div_s64:
[-C--:B------:R-:W-:Y:S02]  /*1f60*/  IADD3 R22, P1, PT, RZ, -R8.reuse, RZ ;  /* 0x80000008ff167210 */ /* 0x080fe40007f3e0ff */
[----:B------:R-:W-:Y:S02]  /*1f70*/  ISETP.GE.AND P0, PT, R7, RZ, PT ;  /* 0x000000ff0700720c */ /* 0x000fe40003f06270 */
[-C--:B------:R-:W-:Y:S02]  /*1f80*/  IADD3.X R3, PT, PT, RZ, ~R7.reuse, RZ, P1, !PT ;  /* 0x80000007ff037210 */ /* 0x080fe40000ffe4ff */
[----:B------:R-:W-:Y:S02]  /*1f90*/  SEL R22, R22, R8, !P0 ;  /* 0x0000000816167207 */ /* 0x000fe40004000000 */
[----:B------:R-:W-:Y:S02]  /*1fa0*/  SEL R23, R3, R7, !P0 ;  /* 0x0000000703177207 */ /* 0x000fe40004000000 */
[----:B------:R-:W-:-:S02]  /*1fb0*/  ISETP.GE.AND P3, PT, R9, RZ, PT ;  /* 0x000000ff0900720c */ /* 0x000fc40003f66270 */
[----:B------:R-:W0:Y:S08]  /*1fc0*/  I2F.U64.RP R3, R22 ;  /* 0x0000001600037312 */ /* 0x000e300000309000 */
[----:B0-----:R-:W0:Y:S02]  /*1fd0*/  MUFU.RCP R3, R3 ;  /* 0x0000000300037308 */ /* 0x001e240000001000 */
[----:B0-----:R-:W-:-:S06]  /*1fe0*/  VIADD R3, R3, 0x1ffffffe ;  /* 0x1ffffffe03037836 */ /* 0x001fcc0000000000 */
[----:B------:R-:W0:Y:S02]  /*1ff0*/  F2I.U64.TRUNC R34, R3 ;  /* 0x0000000300227311 */ /* 0x000e24000020d800 */
[----:B0-----:R-:W-:-:S04]  /*2000*/  IMAD.WIDE.U32 R26, R34, R22, RZ ;  /* 0x00000016221a7225 */ /* 0x001fc800078e00ff */
[C---:B------:R-:W-:Y:S01]  /*2010*/  IMAD R10, R34.reuse, R23, R27 ;  /* 0x00000017220a7224 */ /* 0x040fe200078e021b */
[----:B------:R-:W-:Y:S01]  /*2020*/  IADD3 R11, P0, PT, RZ, -R26, RZ ;  /* 0x8000001aff0b7210 */ /* 0x000fe20007f1e0ff */
[----:B------:R-:W-:Y:S02]  /*2030*/  IMAD.MOV.U32 R27, RZ, RZ, R34 ;  /* 0x000000ffff1b7224 */ /* 0x000fe400078e0022 */
[----:B------:R-:W-:Y:S02]  /*2040*/  IMAD R10, R35, R22, R10 ;  /* 0x00000016230a7224 */ /* 0x000fe400078e020a */
[----:B------:R-:W-:-:S03]  /*2050*/  IMAD.HI.U32 R26, R34, R11, RZ ;  /* 0x0000000b221a7227 */ /* 0x000fc600078e00ff */
[----:B------:R-:W-:-:S05]  /*2060*/  IADD3.X R10, PT, PT, RZ, ~R10, RZ, P0, !PT ;  /* 0x8000000aff0a7210 */ /* 0x000fca00007fe4ff */
[----:B------:R-:W-:-:S04]  /*2070*/  IMAD.WIDE.U32 R26, P0, R34, R10, R26 ;  /* 0x0000000a221a7225 */ /* 0x000fc8000780001a */
[C---:B------:R-:W-:Y:S02]  /*2080*/  IMAD R3, R35.reuse, R10, RZ ;  /* 0x0000000a23037224 */ /* 0x040fe400078e02ff */
[----:B------:R-:W-:-:S04]  /*2090*/  IMAD.HI.U32 R11, P1, R35, R11, R26 ;  /* 0x0000000b230b7227 */ /* 0x000fc8000782001a */
[----:B------:R-:W-:Y:S01]  /*20a0*/  IMAD.HI.U32 R10, R35, R10, RZ ;  /* 0x0000000a230a7227 */ /* 0x000fe200078e00ff */
[----:B------:R-:W-:-:S04]  /*20b0*/  IADD3 R27, P2, PT, R3, R11, RZ ;  /* 0x0000000b031b7210 */ /* 0x000fc80007f5e0ff */
[----:B------:R-:W-:Y:S01]  /*20c0*/  IADD3.X R10, PT, PT, R10, R35, RZ, P0, !PT ;  /* 0x000000230a0a7210 */ /* 0x000fe200007fe4ff */
[----:B------:R-:W-:-:S03]  /*20d0*/  IMAD.WIDE.U32 R34, R27, R22, RZ ;  /* 0x000000161b227225 */ /* 0x000fc600078e00ff */
[----:B------:R-:W-:Y:S01]  /*20e0*/  IADD3.X R11, PT, PT, RZ, RZ, R10, P2, P1 ;  /* 0x000000ffff0b7210 */ /* 0x000fe200017e240a */
[----:B------:R-:W-:Y:S01]  /*20f0*/  IMAD R10, R27, R23, R35 ;  /* 0x000000171b0a7224 */ /* 0x000fe200078e0223 */
[----:B------:R-:W-:-:S03]  /*2100*/  IADD3 R12, P0, PT, RZ, -R34, RZ ;  /* 0x80000022ff0c7210 */ /* 0x000fc60007f1e0ff */
[----:B------:R-:W-:Y:S02]  /*2110*/  IMAD R10, R11, R22, R10 ;  /* 0x000000160b0a7224 */ /* 0x000fe400078e020a */
[----:B------:R-:W-:-:S04]  /*2120*/  IMAD.HI.U32 R26, R27, R12, RZ ;  /* 0x0000000c1b1a7227 */ /* 0x000fc800078e00ff */
[----:B------:R-:W-:-:S04]  /*2130*/  IMAD.X R10, RZ, RZ, ~R10, P0 ;  /* 0x000000ffff0a7224 */ /* 0x000fc800000e0e0a */
[----:B------:R-:W-:Y:S01]  /*2140*/  IMAD.WIDE.U32 R34, P0, R27, R10, R26 ;  /* 0x0000000a1b227225 */ /* 0x000fe2000780001a */
[----:B------:R-:W-:-:S03]  /*2150*/  IADD3 R26, P4, PT, RZ, -R13, RZ ;  /* 0x8000000dff1a7210 */ /* 0x000fc60007f9e0ff */
[C---:B------:R-:W-:Y:S01]  /*2160*/  IMAD R3, R11.reuse, R10, RZ ;  /* 0x0000000a0b037224 */ /* 0x040fe200078e02ff */
[----:B------:R-:W-:Y:S01]  /*2170*/  SEL R26, R26, R13, !P3 ;  /* 0x0000000d1a1a7207 */ /* 0x000fe20005800000 */
[----:B------:R-:W-:-:S04]  /*2180*/  IMAD.HI.U32 R12, P1, R11, R12, R34 ;  /* 0x0000000c0b0c7227 */ /* 0x000fc80007820022 */
[----:B------:R-:W-:Y:S02]  /*2190*/  HFMA2 R35, -RZ, RZ, 0, 0 ;  /* 0x00000000ff237431 */ /* 0x000fe400000001ff */
[----:B------:R-:W-:Y:S01]  /*21a0*/  IMAD.HI.U32 R10, R11, R10, RZ ;  /* 0x0000000a0b0a7227 */ /* 0x000fe200078e00ff */
[----:B------:R-:W-:Y:S02]  /*21b0*/  IADD3 R3, P2, PT, R3, R12, RZ ;  /* 0x0000000c03037210 */ /* 0x000fe40007f5e0ff */
[-C--:B------:R-:W-:Y:S01]  /*21c0*/  IADD3.X R12, PT, PT, RZ, ~R9.reuse, RZ, P4, !PT ;  /* 0x80000009ff0c7210 */ /* 0x080fe200027fe4ff */
[----:B------:R-:W-:Y:S02]  /*21d0*/  IMAD.X R10, R10, 0x1, R11, P0 ;  /* 0x000000010a0a7824 */ /* 0x000fe400000e060b */
[----:B------:R-:W-:Y:S01]  /*21e0*/  IMAD.HI.U32 R34, R3, R26, RZ ;  /* 0x0000001a03227227 */ /* 0x000fe200078e00ff */
[----:B------:R-:W-:Y:S02]  /*21f0*/  SEL R12, R12, R9, !P3 ;  /* 0x000000090c0c7207 */ /* 0x000fe40005800000 */
[----:B------:R-:W-:-:S02]  /*2200*/  IADD3.X R10, PT, PT, RZ, RZ, R10, P2, P1 ;  /* 0x000000ffff0a7210 */ /* 0x000fc400017e240a */
[----:B------:R-:W-:Y:S01]  /*2210*/  LOP3.LUT R9, R7, R9, RZ, 0x3c, !PT ;  /* 0x0000000907097212 */ /* 0x000fe200078e3cff */
[----:B------:R-:W-:-:S04]  /*2220*/  IMAD.WIDE.U32 R34, R3, R12, R34 ;  /* 0x0000000c03227225 */ /* 0x000fc800078e0022 */
[C---:B------:R-:W-:Y:S02]  /*2230*/  IMAD R3, R10.reuse, R12, RZ ;  /* 0x0000000c0a037224 */ /* 0x040fe400078e02ff */
[----:B------:R-:W-:-:S04]  /*2240*/  IMAD.HI.U32 R11, P0, R10, R26, R34 ;  /* 0x0000001a0a0b7227 */ /* 0x000fc80007800022 */
[----:B------:R-:W-:Y:S01]  /*2250*/  IMAD.HI.U32 R10, R10, R12, RZ ;  /* 0x0000000c0a0a7227 */ /* 0x000fe200078e00ff */
[----:B------:R-:W-:-:S03]  /*2260*/  IADD3 R3, P1, PT, R3, R11, RZ ;  /* 0x0000000b03037210 */ /* 0x000fc60007f3e0ff */
[----:B------:R-:W-:Y:S02]  /*2270*/  IMAD.X R10, RZ, RZ, R10, P0 ;  /* 0x000000ffff0a7224 */ /* 0x000fe400000e060a */
[----:B------:R-:W-:-:S03]  /*2280*/  IMAD.WIDE.U32 R34, R3, R22, RZ ;  /* 0x0000001603227225 */ /* 0x000fc600078e00ff */
[----:B------:R-:W-:Y:S01]  /*2290*/  IADD3.X R10, PT, PT, RZ, R10, RZ, P1, !PT ;  /* 0x0000000aff0a7210 */ /* 0x000fe20000ffe4ff */
[----:B------:R-:W-:Y:S01]  /*22a0*/  IMAD R11, R3, R23, R35 ;  /* 0x00000017030b7224 */ /* 0x000fe200078e0223 */
[----:B------:R-:W-:-:S03]  /*22b0*/  IADD3 R26, P1, PT, -R34, R26, RZ ;  /* 0x0000001a221a7210 */ /* 0x000fc60007f3e1ff */
[-C--:B------:R-:W-:Y:S01]  /*22c0*/  IMAD R11, R10, R22.reuse, R11 ;  /* 0x000000160a0b7224 */ /* 0x080fe200078e020b */
[----:B------:R-:W-:-:S03]  /*22d0*/  ISETP.GE.U32.AND P0, PT, R26, R22, PT ;  /* 0x000000161a00720c */ /* 0x000fc60003f06070 */
[----:B------:R-:W-:Y:S01]  /*22e0*/  IMAD.X R12, R12, 0x1, ~R11, P1 ;  /* 0x000000010c0c7824 */ /* 0x000fe200008e0e0b */
[----:B------:R-:W-:Y:S02]  /*22f0*/  IADD3 R27, P1, PT, R26, -R22, RZ ;  /* 0x800000161a1b7210 */ /* 0x000fe40007f3e0ff */
[----:B------:R-:W-:Y:S02]  /*2300*/  IADD3 R11, P2, PT, R3, 0x1, RZ ;  /* 0x00000001030b7810 */ /* 0x000fe40007f5e0ff */
[CC--:B------:R-:W-:Y:S02]  /*2310*/  ISETP.GE.U32.AND.EX P0, PT, R12.reuse, R23.reuse, PT, P0 ;  /* 0x000000170c00720c */ /* 0x0c0fe40003f06100 */
[----:B------:R-:W-:Y:S02]  /*2320*/  IADD3.X R13, PT, PT, R12, ~R23, RZ, P1, !PT ;  /* 0x800000170c0d7210 */ /* 0x000fe40000ffe4ff */
[----:B------:R-:W-:Y:S01]  /*2330*/  SEL R26, R27, R26, P0 ;  /* 0x0000001a1b1a7207 */ /* 0x000fe20000000000 */
[----:B------:R-:W-:Y:S01]  /*2340*/  IMAD.X R27, RZ, RZ, R10, P2 ;  /* 0x000000ffff1b7224 */ /* 0x000fe200010e060a */
[----:B------:R-:W-:-:S02]  /*2350*/  SEL R11, R11, R3, P0 ;  /* 0x000000030b0b7207 */ /* 0x000fc40000000000 */
[----:B------:R-:W-:Y:S02]  /*2360*/  SEL R13, R13, R12, P0 ;  /* 0x0000000c0d0d7207 */ /* 0x000fe40000000000 */
[----:B------:R-:W-:Y:S02]  /*2370*/  ISETP.GE.U32.AND P1, PT, R26, R22, PT ;  /* 0x000000161a00720c */ /* 0x000fe40003f26070 */
[----:B------:R-:W-:Y:S02]  /*2380*/  SEL R27, R27, R10, P0 ;  /* 0x0000000a1b1b7207 */ /* 0x000fe40000000000 */
[----:B------:R-:W-:Y:S02]  /*2390*/  IADD3 R3, P2, PT, R11, 0x1, RZ ;  /* 0x000000010b037810 */ /* 0x000fe40007f5e0ff */
[----:B------:R-:W-:Y:S01]  /*23a0*/  ISETP.GE.U32.AND.EX P0, PT, R13, R23, PT, P1 ;  /* 0x000000170d00720c */ /* 0x000fe20003f06110 */
[----:B------:R-:W-:Y:S01]  /*23b0*/  IMAD.MOV.U32 R13, RZ, RZ, 0x0 ;  /* 0x00000000ff0d7424 */ /* 0x000fe200078e00ff */
[----:B------:R-:W-:-:S02]  /*23c0*/  IADD3.X R10, PT, PT, RZ, R27, RZ, P2, !PT ;  /* 0x0000001bff0a7210 */ /* 0x000fc400017fe4ff */
[----:B------:R-:W-:Y:S02]  /*23d0*/  SEL R3, R3, R11, P0 ;  /* 0x0000000b03037207 */ /* 0x000fe40000000000 */
[----:B------:R-:W-:Y:S02]  /*23e0*/  SEL R27, R10, R27, P0 ;  /* 0x0000001b0a1b7207 */ /* 0x000fe40000000000 */
[----:B------:R-:W-:Y:S02]  /*23f0*/  IADD3 R10, P2, PT, RZ, -R3, RZ ;  /* 0x80000003ff0a7210 */ /* 0x000fe40007f5e0ff */
[----:B------:R-:W-:Y:S02]  /*2400*/  ISETP.NE.U32.AND P0, PT, R8, RZ, PT ;  /* 0x000000ff0800720c */ /* 0x000fe40003f05070 */
[----:B------:R-:W-:Y:S01]  /*2410*/  ISETP.GE.AND P1, PT, R9, RZ, PT ;  /* 0x000000ff0900720c */ /* 0x000fe20003f26270 */
[----:B------:R-:W-:Y:S01]  /*2420*/  IMAD.X R8, RZ, RZ, ~R27, P2 ;  /* 0x000000ffff087224 */ /* 0x000fe200010e0e1b */
[----:B------:R-:W-:-:S02]  /*2430*/  MOV R12, R4 ;  /* 0x00000004000c7202 */ /* 0x000fc40000000f00 */
[----:B------:R-:W-:Y:S02]  /*2440*/  ISETP.NE.AND.EX P0, PT, R7, RZ, PT, P0 ;  /* 0x000000ff0700720c */ /* 0x000fe40003f05300 */
[----:B------:R-:W-:Y:S02]  /*2450*/  SEL R10, R10, R3, !P1 ;  /* 0x000000030a0a7207 */ /* 0x000fe40004800000 */
[----:B------:R-:W-:Y:S02]  /*2460*/  SEL R8, R8, R27, !P1 ;  /* 0x0000001b08087207 */ /* 0x000fe40004800000 */
[----:B------:R-:W-:Y:S02]  /*2470*/  SEL R10, R10, 0xffffffff, P0 ;  /* 0xffffffff0a0a7807 */ /* 0x000fe40000000000 */
[----:B------:R-:W-:Y:S01]  /*2480*/  SEL R8, R8, 0xffffffff, P0 ;  /* 0xffffffff08087807 */ /* 0x000fe20000000000 */
[----:B------:R-:W-:Y:S06]  /*2490*/  RET.REL.NODEC R12 `(pad_bf16) ;  /* 0xffffffd80cd87950 */ /* 0x000fec0003c3ffff */
        .weak           $__internal_1_$__cuda_sm20_rem_s64
        .type           $__internal_1_$__cuda_sm20_rem_s64,@function
        .size           $__internal_1_$__cuda_sm20_rem_s64,(.L_x_368 - $__internal_1_$__cuda_sm20_rem_s64)
$__internal_1_$__cuda_sm20_rem_s64:
[-C--:B------:R-:W-:Y:S02]  /*24a0*/  IADD3 R7, P1, PT, RZ, -R2.reuse, RZ ;  /* 0x80000002ff077210 */ /* 0x080fe40007f3e0ff */
[----:B------:R-:W-:Y:S02]  /*24b0*/  ISETP.GE.AND P0, PT, R3, RZ, PT ;  /* 0x000000ff0300720c */ /* 0x000fe40003f06270 */
[-C--:B------:R-:W-:Y:S02]  /*24c0*/  IADD3.X R11, PT, PT, RZ, ~R3.reuse, RZ, P1, !PT ;  /* 0x80000003ff0b7210 */ /* 0x080fe40000ffe4ff */
[----:B------:R-:W-:Y:S02]  /*24d0*/  SEL R6, R7, R2, !P0 ;  /* 0x0000000207067207 */ /* 0x000fe40004000000 */
[----:B------:R-:W-:-:S04]  /*24e0*/  SEL R7, R11, R3, !P0 ;  /* 0x000000030b077207 */ /* 0x000fc80004000000 */
[----:B------:R-:W0:Y:S08]  /*24f0*/  I2F.U64.RP R17, R6 ;  /* 0x0000000600117312 */ /* 0x000e300000309000 */
[----:B0-----:R-:W0:Y:S02]  /*2500*/  MUFU.RCP R17, R17 ;  /* 0x0000001100117308 */ /* 0x001e240000001000 */
[----:B0-----:R-:W-:-:S06]  /*2510*/  VIADD R10, R17, 0x1ffffffe ;  /* 0x1ffffffe110a7836 */ /* 0x001fcc0000000000 */
[----:B------:R-:W0:Y:S02]  /*2520*/  F2I.U64.TRUNC R10, R10 ;  /* 0x0000000a000a7311 */ /* 0x000e24000020d800 */
[----:B0-----:R-:W-:-:S04]  /*2530*/  IMAD.WIDE.U32 R12, R10, R6, RZ ;  /* 0x000000060a0c7225 */ /* 0x001fc800078e00ff */
[----:B------:R-:W-:Y:S01]  /*2540*/  IMAD R13, R10, R7, R13 ;  /* 0x000000070a0d7224 */ /* 0x000fe200078e020d */
[----:B------:R-:W-:-:S03]  /*2550*/  IADD3 R19, P0, PT, RZ, -R12, RZ ;  /* 0x8000000cff137210 */ /* 0x000fc60007f1e0ff */
[----:B------:R-:W-:Y:S02]  /*2560*/  IMAD R13, R11, R6, R13 ;  /* 0x000000060b0d7224 */ /* 0x000fe400078e020d */
[----:B------:R-:W-:-:S03]  /*2570*/  IMAD.HI.U32 R12, R10, R19, RZ ;  /* 0x000000130a0c7227 */ /* 0x000fc600078e00ff */
[----:B------:R-:W-:Y:S01]  /*2580*/  IADD3.X R21, PT, PT, RZ, ~R13, RZ, P0, !PT ;  /* 0x8000000dff157210 */ /* 0x000fe200007fe4ff */
[----:B------:R-:W-:-:S04]  /*2590*/  IMAD.MOV.U32 R13, RZ, RZ, R10 ;  /* 0x000000ffff0d7224 */ /* 0x000fc800078e000a */
[----:B------:R-:W-:-:S04]  /*25a0*/  IMAD.WIDE.U32 R12, P0, R10, R21, R12 ;  /* 0x000000150a0c7225 */ /* 0x000fc8000780000c */
[C---:B------:R-:W-:Y:S02]  /*25b0*/  IMAD R17, R11.reuse, R21, RZ ;  /* 0x000000150b117224 */ /* 0x040fe400078e02ff */
[----:B------:R-:W-:Y:S01]  /*25c0*/  IMAD.HI.U32 R12, P1, R11, R19, R12 ;  /* 0x000000130b0c7227 */ /* 0x000fe2000782000c */
[----:B------:R-:W-:-:S03]  /*25d0*/  IADD3 R19, P4, PT, RZ, -R8, RZ ;  /* 0x80000008ff137210 */ /* 0x000fc60007f9e0ff */
[----:B------:R-:W-:Y:S01]  /*25e0*/  IMAD.HI.U32 R21, R11, R21, RZ ;  /* 0x000000150b157227 */ /* 0x000fe200078e00ff */
[----:B------:R-:W-:-:S04]  /*25f0*/  IADD3 R13, P2, PT, R17, R12, RZ ;  /* 0x0000000c110d7210 */ /* 0x000fc80007f5e0ff */
[----:B------:R-:W-:Y:S01]  /*2600*/  IADD3.X R12, PT, PT, R21, R11, RZ, P0, !PT ;  /* 0x0000000b150c7210 */ /* 0x000fe200007fe4ff */
[----:B------:R-:W-:-:S03]  /*2610*/  IMAD.WIDE.U32 R10, R13, R6, RZ ;  /* 0x000000060d0a7225 */ /* 0x000fc600078e00ff */
[----:B------:R-:W-:Y:S01]  /*2620*/  IADD3.X R17, PT, PT, RZ, RZ, R12, P2, P1 ;  /* 0x000000ffff117210 */ /* 0x000fe200017e240c */
[----:B------:R-:W-:Y:S01]  /*2630*/  IMAD R11, R13, R7, R11 ;  /* 0x000000070d0b7224 */ /* 0x000fe200078e020b */
[----:B------:R-:W-:Y:S02]  /*2640*/  IADD3 R21, P0, PT, RZ, -R10, RZ ;  /* 0x8000000aff157210 */ /* 0x000fe40007f1e0ff */
[----:B------:R-:W-:Y:S01]  /*2650*/  ISETP.GE.AND P1, PT, R9, RZ, PT ;  /* 0x000000ff0900720c */ /* 0x000fe20003f26270 */
[----:B------:R-:W-:Y:S02]  /*2660*/  IMAD R11, R17, R6, R11 ;  /* 0x00000006110b7224 */ /* 0x000fe400078e020b */
[----:B------:R-:W-:-:S04]  /*2670*/  IMAD.HI.U32 R12, R13, R21, RZ ;  /* 0x000000150d0c7227 */ /* 0x000fc800078e00ff */
[----:B------:R-:W-:-:S04]  /*2680*/  IMAD.X R10, RZ, RZ, ~R11, P0 ;  /* 0x000000ffff0a7224 */ /* 0x000fc800000e0e0b */
[----:B------:R-:W-:-:S04]  /*2690*/  IMAD.WIDE.U32 R12, P0, R13, R10, R12 ;  /* 0x0000000a0d0c7225 */ /* 0x000fc8000780000c */
[C---:B------:R-:W-:Y:S02]  /*26a0*/  IMAD R18, R17.reuse, R10, RZ ;  /* 0x0000000a11127224 */ /* 0x040fe400078e02ff */
[----:B------:R-:W-:Y:S01]  /*26b0*/  IMAD.HI.U32 R11, P2, R17, R21, R12 ;  /* 0x00000015110b7227 */ /* 0x000fe2000784000c */
[----:B------:R-:W-:-:S03]  /*26c0*/  SEL R12, R19, R8, !P1 ;  /* 0x00000008130c7207 */ /* 0x000fc60004800000 */
[----:B------:R-:W-:Y:S01]  /*26d0*/  IMAD.HI.U32 R10, R17, R10, RZ ;  /* 0x0000000a110a7227 */ /* 0x000fe200078e00ff */
[----:B------:R-:W-:Y:S02]  /*26e0*/  IADD3 R11, P3, PT, R18, R11, RZ ;  /* 0x0000000b120b7210 */ /* 0x000fe40007f7e0ff */
[-C--:B------:R-:W-:Y:S01]  /*26f0*/  IADD3.X R18, PT, PT, RZ, ~R9.reuse, RZ, P4, !PT ;  /* 0x80000009ff127210 */ /* 0x080fe200027fe4ff */
[----:B------:R-:W-:Y:S02]  /*2700*/  IMAD.X R17, R10, 0x1, R17, P0 ;  /* 0x000000010a117824 */ /* 0x000fe400000e0611 */
[----:B------:R-:W-:Y:S01]  /*2710*/  IMAD.HI.U32 R8, R11, R12, RZ ;  /* 0x0000000c0b087227 */ /* 0x000fe200078e00ff */
[----:B------:R-:W-:-:S03]  /*2720*/  SEL R18, R18, R9, !P1 ;  /* 0x0000000912127207 */ /* 0x000fc60004800000 */
[----:B------:R-:W-:Y:S01]  /*2730*/  HFMA2 R9, -RZ, RZ, 0, 0 ;  /* 0x00000000ff097431 */ /* 0x000fe200000001ff */
[----:B------:R-:W-:-:S05]  /*2740*/  IADD3.X R17, PT, PT, RZ, RZ, R17, P3, P2 ;  /* 0x000000ffff117210 */ /* 0x000fca0001fe4411 */
[----:B------:R-:W-:-:S04]  /*2750*/  IMAD.HI.U32 R10, R17, R18, RZ ;  /* 0x00000012110a7227 */ /* 0x000fc800078e00ff */
[----:B------:R-:W-:-:S04]  /*2760*/  IMAD.WIDE.U32 R8, R11, R18, R8 ;  /* 0x000000120b087225 */ /* 0x000fc800078e0008 */
[C---:B------:R-:W-:Y:S02]  /*2770*/  IMAD R11, R17.reuse, R18, RZ ;  /* 0x00000012110b7224 */ /* 0x040fe400078e02ff */
[----:B------:R-:W-:-:S04]  /*2780*/  IMAD.HI.U32 R8, P0, R17, R12, R8 ;  /* 0x0000000c11087227 */ /* 0x000fc80007800008 */
[----:B------:R-:W-:Y:S01]  /*2790*/  IMAD.X R10, RZ, RZ, R10, P0 ;  /* 0x000000ffff0a7224 */ /* 0x000fe200000e060a */
[----:B------:R-:W-:-:S04]  /*27a0*/  IADD3 R11, P2, PT, R11, R8, RZ ;  /* 0x000000080b0b7210 */ /* 0x000fc80007f5e0ff */
[----:B------:R-:W-:Y:S01]  /*27b0*/  IADD3.X R13, PT, PT, RZ, R10, RZ, P2, !PT ;  /* 0x0000000aff0d7210 */ /* 0x000fe200017fe4ff */
[----:B------:R-:W-:-:S04]  /*27c0*/  IMAD.WIDE.U32 R8, R11, R6, RZ ;  /* 0x000000060b087225 */ /* 0x000fc800078e00ff */
[----:B------:R-:W-:Y:S01]  /*27d0*/  IMAD R11, R11, R7, R9 ;  /* 0x000000070b0b7224 */ /* 0x000fe200078e0209 */
[----:B------:R-:W-:-:S03]  /*27e0*/  IADD3 R17, P2, PT, -R8, R12, RZ ;  /* 0x0000000c08117210 */ /* 0x000fc60007f5e1ff */
[-C--:B------:R-:W-:Y:S01]  /*27f0*/  IMAD R11, R13, R6.reuse, R11 ;  /* 0x000000060d0b7224 */ /* 0x080fe200078e020b */
[----:B------:R-:W-:-:S03]  /*2800*/  ISETP.GE.U32.AND P0, PT, R17, R6, PT ;  /* 0x000000061100720c */ /* 0x000fc60003f06070 */
[----:B------:R-:W-:Y:S01]  /*2810*/  IMAD.X R13, R18, 0x1, ~R11, P2 ;  /* 0x00000001120d7824 */ /* 0x000fe200010e0e0b */
[----:B------:R-:W-:-:S04]  /*2820*/  IADD3 R9, P2, PT, R17, -R6, RZ ;  /* 0x8000000611097210 */ /* 0x000fc80007f5e0ff */
[CC--:B------:R-:W-:Y:S02]  /*2830*/  ISETP.GE.U32.AND.EX P0, PT, R13.reuse, R7.reuse, PT, P0 ;  /* 0x000000070d00720c */ /* 0x0c0fe40003f06100 */
[----:B------:R-:W-:Y:S02]  /*2840*/  IADD3.X R11, PT, PT, R13, ~R7, RZ, P2, !PT ;  /* 0x800000070d0b7210 */ /* 0x000fe400017fe4ff */
[----:B------:R-:W-:Y:S02]  /*2850*/  SEL R9, R9, R17, P0 ;  /* 0x0000001109097207 */ /* 0x000fe40000000000 */
[----:B------:R-:W-:Y:S02]  /*2860*/  SEL R11, R11, R13, P0 ;  /* 0x0000000d0b0b7207 */ /* 0x000fe40000000000 */
[C---:B------:R-:W-:Y:S01]  /*2870*/  ISETP.GE.U32.AND P0, PT, R9.reuse, R6, PT ;  /* 0x000000060900720c */ /* 0x040fe20003f06070 */
[----:B------:R-:W-:-:S03]  /*2880*/  IMAD.IADD R13, R9, 0x1, -R6 ;  /* 0x00000001090d7824 */ /* 0x000fc600078e0a06 */
[----:B------:R-:W-:Y:S02]  /*2890*/  ISETP.GE.U32.AND.EX P0, PT, R11, R7, PT, P0 ;  /* 0x000000070b00720c */ /* 0x000fe40003f06100 */
[----:B------:R-:W-:Y:S02]  /*28a0*/  MOV R7, 0x0 ;  /* 0x0000000000077802 */ /* 0x000fe40000000f00 */
[----:B------:R-:W-:Y:S02]  /*28b0*/  SEL R13, R13, R9, P0 ;  /* 0x000000090d0d7207 */ /* 0x000fe40000000000 */
[----:B------:R-:W-:Y:S02]  /*28c0*/  ISETP.NE.U32.AND P0, PT, R2, RZ, PT ;  /* 0x000000ff0200720c */ /* 0x000fe40003f05070 */
[----:B------:R-:W-:Y:S02]  /*28d0*/  IADD3 R6, PT, PT, RZ, -R13, RZ ;  /* 0x8000000dff067210 */ /* 0x000fe40007ffe0ff */
[----:B------:R-:W-:-:S02]  /*28e0*/  ISETP.NE.AND.EX P0, PT, R3, RZ, PT, P0 ;  /* 0x000000ff0300720c */ /* 0x000fc40003f05300 */
[----:B------:R-:W-:Y:S01]  /*28f0*/  SEL R13, R6, R13, !P1 ;  /* 0x0000000d060d7207 */ /* 0x000fe20004800000 */
[----:B------:R-:W-:-:S03]  /*2900*/  IMAD.MOV.U32 R6, RZ, RZ, R4 ;  /* 0x000000ffff067224 */ /* 0x000fc600078e0004 */
[----:B------:R-:W-:Y:S01]  /*2910*/  SEL R13, R13, 0xffffffff, P0 ;  /* 0xffffffff0d0d7807 */ /* 0x000fe20000000000 */
[----:B------:R-:W-:Y:S06]  /*2920*/  RET.REL.NODEC R6 `(pad_bf16) ;  /* 0xffffffd406b47950 */ /* 0x000fec0003c3ffff */
.L_x_26:
[----:B------:R-:W-:-:S00]  /*2930*/  BRA `(.L_x_26) ;  /* 0xfffffffc00fc7947 */ /* 0x000fc0000383ffff */
[----:B------:R-:W-:-:S00]  /*2940*/  NOP ;  /* 0x0000000000007918 */ /* 0x000fc00000000000 */
        /* <DEDUP_REMOVED lines=11> */
.L_x_368:


//--------------------- .text.pad_f16             --------------------------
	.section	.text.pad_f16,"ax",@progbits
	.align	128
        .global         pad_f16
        .type           pad_f16,@function
        .size           pad_f16,(.L_x_370 - pad_f16)
        .other          pad_f16,@"STO_CUDA_ENTRY STV_DEFAULT"
pad_f16:
.text.pad_f16:
        /* <DEDUP_REMOVED lines=34> */
.L_x_41:
        /* <DEDUP_REMOVED lines=31> */
.L_x_30:
[----:B------:R-:W-:Y:S01]  /*0410*/  IMAD.MOV.U32 R13, RZ, RZ, R6 ;  /* 0x000000ffff0d7224 */ /* 0x000fe200078e0006 */
[----:B------:R-:W-:Y:S01]  /*0420*/  MOV R8, R32 ;  /* 0x0000002000087202 */ /* 0x000fe20000000f00 */
[----:B------:R-:W-:Y:S01]  /*0430*/  IMAD.MOV.U32 R7, RZ, RZ, R33 ;  /* 0x000000ffff077224 */ /* 0x000fe200078e0021 */
[----:B------:R-:W-:-:S07]  /*0440*/  MOV R4, 0x460 ;  /* 0x0000046000047802 */ /* 0x000fce0000000f00 */
[----:B-12---:R-:W-:Y:S05]  /*0450*/  CALL.REL.NOINC `($__internal_2_$__cuda_sm20_div_s64) ;  /* 0x0000001800c07944 */ /* 0x006fea0003c00000 */
[----:B------:R-:W-:Y:S01]  /*0460*/  IMAD.MOV R3, RZ, RZ, -R10 ;  /* 0x000000ffff037224 */ /* 0x000fe200078e0a0a */
[----:B------:R-:W-:Y:S01]  /*0470*/  MOV R30, R10 ;  /* 0x0000000a001e7202 */ /* 0x000fe20000000f00 */
[----:B------:R-:W-:Y:S02]  /*0480*/  IMAD.MOV.U32 R31, RZ, RZ, R8 ;  /* 0x000000ffff1f7224 */ /* 0x000fe400078e0008 */
[----:B------:R-:W-:-:S07]  /*0490*/  IMAD R3, R32, R3, R6 ;  /* 0x0000000320037224 */ /* 0x000fce00078e0206 */
.L_x_31:
[----:B------:R-:W-:Y:S05]  /*04a0*/  BSYNC.RECONVERGENT B0 ;  /* 0x0000000000007941 */ /* 0x000fea0003800200 */
.L_x_29:
        /* <DEDUP_REMOVED lines=52> */
.L_x_33:
[----:B------:R-:W-:Y:S01]  /*07f0*/  IMAD.MOV.U32 R13, RZ, RZ, R30 ;  /* 0x000000ffff0d7224 */ /* 0x000fe200078e001e */
[----:B------:R-:W-:Y:S01]  /*0800*/  MOV R9, R31 ;  /* 0x0000001f00097202 */ /* 0x000fe20000000f00 */
[----:B------:R-:W-:Y:S01]  /*0810*/  IMAD.MOV.U32 R8, RZ, RZ, R24 ;  /* 0x000000ffff087224 */ /* 0x000fe200078e0018 */
[----:B------:R-:W-:Y:S01]  /*0820*/  MOV R4, 0x850 ;  /* 0x0000085000047802 */ /* 0x000fe20000000f00 */
[----:B------:R-:W-:-:S07]  /*0830*/  IMAD.MOV.U32 R7, RZ, RZ, R25 ;  /* 0x000000ffff077224 */ /* 0x000fce00078e0019 */
[----:B------:R-:W-:Y:S05]  /*0840*/  CALL.REL.NOINC `($__internal_2_$__cuda_sm20_div_s64) ;  /* 0x0000001400c47944 */ /* 0x000fea0003c00000 */
[----:B------:R-:W-:Y:S01]  /*0850*/  IADD3 R3, PT, PT, -R10, RZ, RZ ;  /* 0x000000ff0a037210 */ /* 0x000fe20007ffe1ff */
[----:B------:R-:W-:-:S04]  /*0860*/  IMAD.MOV.U32 R31, RZ, RZ, R8 ;  /* 0x000000ffff1f7224 */ /* 0x000fc800078e0008 */
[----:B------:R-:W-:Y:S02]  /*0870*/  IMAD R3, R24, R3, R30 ;  /* 0x0000000318037224 */ /* 0x000fe400078e021e */
[----:B------:R-:W-:-:S07]  /*0880*/  IMAD.MOV.U32 R30, RZ, RZ, R10 ;  /* 0x000000ffff1e7224 */ /* 0x000fce00078e000a */
.L_x_34:
[----:B------:R-:W-:Y:S05]  /*0890*/  BSYNC.RECONVERGENT B0 ;  /* 0x0000000000007941 */ /* 0x000fea0003800200 */
.L_x_32:
        /* <DEDUP_REMOVED lines=52> */
.L_x_36:
[----:B------:R-:W-:Y:S01]  /*0be0*/  MOV R13, R30 ;  /* 0x0000001e000d7202 */ /* 0x000fe20000000f00 */
[----:B------:R-:W-:Y:S01]  /*0bf0*/  IMAD.MOV.U32 R9, RZ, RZ, R31 ;  /* 0x000000ffff097224 */ /* 0x000fe200078e001f */
[----:B------:R-:W-:Y:S01]  /*0c00*/  MOV R7, R15 ;  /* 0x0000000f00077202 */ /* 0x000fe20000000f00 */
[----:B------:R-:W-:Y:S01]  /*0c10*/  IMAD.MOV.U32 R8, RZ, RZ, R14 ;  /* 0x000000ffff087224 */ /* 0x000fe200078e000e */
[----:B------:R-:W-:-:S07]  /*0c20*/  MOV R4, 0xc40 ;  /* 0x00000c4000047802 */ /* 0x000fce0000000f00 */
[----:B------:R-:W-:Y:S05]  /*0c30*/  CALL.REL.NOINC `($__internal_2_$__cuda_sm20_div_s64) ;  /* 0x0000001000c87944 */ /* 0x000fea0003c00000 */
[--C-:B------:R-:W-:Y:S01]  /*0c40*/  IMAD.MOV R3, RZ, RZ, -R10.reuse ;  /* 0x000000ffff037224 */ /* 0x100fe200078e0a0a */
[----:B------:R-:W-:Y:S01]  /*0c50*/  MOV R25, R8 ;  /* 0x0000000800197202 */ /* 0x000fe20000000f00 */
[----:B------:R-:W-:Y:S02]  /*0c60*/  IMAD.MOV.U32 R24, RZ, RZ, R10 ;  /* 0x000000ffff187224 */ /* 0x000fe400078e000a */
[----:B------:R-:W-:-:S07]  /*0c70*/  IMAD R3, R14, R3, R30 ;  /* 0x000000030e037224 */ /* 0x000fce00078e021e */
.L_x_37:
[----:B------:R-:W-:Y:S05]  /*0c80*/  BSYNC.RECONVERGENT B0 ;  /* 0x0000000000007941 */ /* 0x000fea0003800200 */
.L_x_35:
        /* <DEDUP_REMOVED lines=51> */
.L_x_39:
        /* <DEDUP_REMOVED lines=10> */
.L_x_40:
[----:B------:R-:W-:Y:S05]  /*1060*/  BSYNC.RECONVERGENT B0 ;  /* 0x0000000000007941 */ /* 0x000fea0003800200 */
.L_x_38:
        /* <DEDUP_REMOVED lines=29> */
.L_x_28:
        /* <DEDUP_REMOVED lines=34> */
.L_x_45:
        /* <DEDUP_REMOVED lines=9> */
.L_x_46:
[----:B------:R-:W-:Y:S05]  /*14f0*/  BSYNC.RECONVERGENT B0 ;  /* 0x0000000000007941 */ /* 0x000fea0003800200 */
.L_x_44:
        /* <DEDUP_REMOVED lines=55> */
.L_x_48:
        /* <DEDUP_REMOVED lines=10> */
.L_x_49:
[----:B------:R-:W-:Y:S05]  /*1910*/  BSYNC.RECONVERGENT B0 ;  /* 0x0000000000007941 */ /* 0x000fea0003800200 */
.L_x_47:
        /* <DEDUP_REMOVED lines=28> */
.L_x_43:
        /* <DEDUP_REMOVED lines=30> */
.L_x_51:
[----:B------:R-:W-:Y:S01]  /*1cc0*/  IMAD.MOV.U32 R8, RZ, RZ, R6 ;  /* 0x000000ffff087224 */ /* 0x000fe200078e0006 */
[----:B------:R-:W-:-:S07]  /*1cd0*/  MOV R4, 0x1cf0 ;  /* 0x00001cf000047802 */ /* 0x000fce0000000f00 */
[----:B------:R-:W-:Y:S05]  /*1ce0*/  CALL.REL.NOINC `($__internal_3_$__cuda_sm20_rem_s64) ;  /* 0x0000000400ec7944 */ /* 0x000fea0003c00000 */
.L_x_52:
[----:B------:R-:W-:Y:S05]  /*1cf0*/  BSYNC.RECONVERGENT B0 ;  /* 0x0000000000007941 */ /* 0x000fea0003800200 */
.L_x_50:
        /* <DEDUP_REMOVED lines=24> */
.L_x_42:
[----:B------:R-:W-:-:S04]  /*1e80*/  LOP3.LUT P0, RZ, R5, 0xff, RZ, 0xc0, !PT ;  /* 0x000000ff05ff7812 */ /* 0x000fc8000780c0ff */
[----:B------:R-:W-:-:S13]  /*1e90*/  PLOP3.LUT P0, PT, P0, PT, PT, 0x8, 0x80 ;  /* 0x000000000080781c */ /* 0x000fda000070e170 */
.L_x_27:
        /* <DEDUP_REMOVED lines=12> */
        .weak           $__internal_2_$__cuda_sm20_div_s64
        .type           $__internal_2_$__cuda_sm20_div_s64,@function
        .size           $__internal_2_$__cuda_sm20_div_s64,($__internal_3_$__cuda_sm20_rem_s64 - $__internal_2_$__cuda_sm20_div_s64)
$__internal_2_$__cuda_sm20_div_s64:
        /* <DEDUP_REMOVED lines=83> */
[----:B------:R-:W-:Y:S06]  /*2490*/  RET.REL.NODEC R12 `(pad_f16) ;  /* 0xffffffd80cd87950 */ /* 0x000fec0003c3ffff */
        .weak           $__internal_3_$__cuda_sm20_rem_s64
        .type           $__internal_3_$__cuda_sm20_rem_s64,@function
        .size           $__internal_3_$__cuda_sm20_rem_s64,(.L_x_370 - $__internal_3_$__cuda_sm20_rem_s64)
$__internal_3_$__cuda_sm20_rem_s64:
        /* <DEDUP_REMOVED lines=72> */
[----:B------:R-:W-:Y:S06]  /*2920*/  RET.REL.NODEC R6 `(pad_f16) ;  /* 0xffffffd406b47950 */ /* 0x000fec0003c3ffff */
.L_x_53:
        /* <DEDUP_REMOVED lines=13> */
.L_x_370:


//--------------------- .text.pad_f64             --------------------------
	.section	.text.pad_f64,"ax",@progbits
	.align	128
        .global         pad_f64
        .type           pad_f64,@function
        .size           pad_f64,(.L_x_372 - pad_f64)
        .other          pad_f64,@"STO_CUDA_ENTRY STV_DEFAULT"
pad_f64:
.text.pad_f64:
        /* <DEDUP_REMOVED lines=34> */
.L_x_68:
        /* <DEDUP_REMOVED lines=31> */
.L_x_57:
[----:B------:R-:W-:Y:S01]  /*0410*/  IMAD.MOV.U32 R13, RZ, RZ, R6 ;  /* 0x000000ffff0d7224 */ /* 0x000fe200078e0006 */
[----:B------:R-:W-:Y:S01]  /*0420*/  MOV R8, R32 ;  /* 0x0000002000087202 */ /* 0x000fe20000000f00 */
[----:B------:R-:W-:Y:S01]  /*0430*/  IMAD.MOV.U32 R7, RZ, RZ, R33 ;  /* 0x000000ffff077224 */ /* 0x000fe200078e0021 */
[----:B------:R-:W-:-:S07]  /*0440*/  MOV R4, 0x460 ;  /* 0x0000046000047802 */ /* 0x000fce0000000f00 */
[----:B-12---:R-:W-:Y:S05]  /*0450*/  CALL.REL.NOINC `($__internal_4_$__cuda_sm20_div_s64) ;  /* 0x0000001800c07944 */ /* 0x006fea0003c00000 */
[----:B------:R-:W-:Y:S01]  /*0460*/  IMAD.MOV R3, RZ, RZ, -R10 ;  /* 0x000000ffff037224 */ /* 0x000fe200078e0a0a */
[----:B------:R-:W-:Y:S01]  /*0470*/  MOV R30, R10 ;  /* 0x0000000a001e7202 */ /* 0x000fe20000000f00 */
[----:B------:R-:W-:Y:S02]  /*0480*/  IMAD.MOV.U32 R31, RZ, RZ, R8 ;  /* 0x000000ffff1f7224 */ /* 0x000fe400078e0008 */
[----:B------:R-:W-:-:S07]  /*0490*/  IMAD R3, R32, R3, R6 ;  /* 0x0000000320037224 */ /* 0x000fce00078e0206 */
.L_x_58:
[----:B------:R-:W-:Y:S05]  /*04a0*/  BSYNC.RECONVERGENT B0 ;  /* 0x0000000000007941 */ /* 0x000fea0003800200 */
.L_x_56:
        /* <DEDUP_REMOVED lines=52> */
.L_x_60:
[----:B------:R-:W-:Y:S01]  /*07f0*/  IMAD.MOV.U32 R13, RZ, RZ, R30 ;  /* 0x000000ffff0d7224 */ /* 0x000fe200078e001e */
[----:B------:R-:W-:Y:S01]  /*0800*/  MOV R9, R31 ;  /* 0x0000001f00097202 */ /* 0x000fe20000000f00 */
[----:B------:R-:W-:Y:S01]  /*0810*/  IMAD.MOV.U32 R8, RZ, RZ, R24 ;  /* 0x000000ffff087224 */ /* 0x000fe200078e0018 */
[----:B------:R-:W-:Y:S01]  /*0820*/  MOV R4, 0x850 ;  /* 0x0000085000047802 */ /* 0x000fe20000000f00 */
[----:B------:R-:W-:-:S07]  /*0830*/  IMAD.MOV.U32 R7, RZ, RZ, R25 ;  /* 0x000000ffff077224 */ /* 0x000fce00078e0019 */
[----:B------:R-:W-:Y:S05]  /*0840*/  CALL.REL.NOINC `($__internal_4_$__cuda_sm20_div_s64) ;  /* 0x0000001400c47944 */ /* 0x000fea0003c00000 */
[----:B------:R-:W-:Y:S01]  /*0850*/  IADD3 R3, PT, PT, -R10, RZ, RZ ;  /* 0x000000ff0a037210 */ /* 0x000fe20007ffe1ff */
[----:B------:R-:W-:-:S04]  /*0860*/  IMAD.MOV.U32 R31, RZ, RZ, R8 ;  /* 0x000000ffff1f7224 */ /* 0x000fc800078e0008 */
[----:B------:R-:W-:Y:S02]  /*0870*/  IMAD R3, R24, R3, R30 ;  /* 0x0000000318037224 */ /* 0x000fe400078e021e */
[----:B------:R-:W-:-:S07]  /*0880*/  IMAD.MOV.U32 R30, RZ, RZ, R10 ;  /* 0x000000ffff1e7224 */ /* 0x000fce00078e000a */
.L_x_61:
[----:B------:R-:W-:Y:S05]  /*0890*/  BSYNC.RECONVERGENT B0 ;  /* 0x0000000000007941 */ /* 0x000fea0003800200 */
.L_x_59:
        /* <DEDUP_REMOVED lines=52> */
.L_x_63:
[----:B------:R-:W-:Y:S01]  /*0be0*/  MOV R13, R30 ;  /* 0x0000001e000d7202 */ /* 0x000fe20000000f00 */
[----:B------:R-:W-:Y:S01]  /*0bf0*/  IMAD.MOV.U32 R9, RZ, RZ, R31 ;  /* 0x000000ffff097224 */ /* 0x000fe200078e001f */
[----:B------:R-:W-:Y:S01]  /*0c00*/  MOV R7, R15 ;  /* 0x0000000f00077202 */ /* 0x000fe20000000f00 */
[----:B------:R-:W-:Y:S01]  /*0c10*/  IMAD.MOV.U32 R8, RZ, RZ, R14 ;  /* 0x000000ffff087224 */ /* 0x000fe200078e000e */
[----:B------:R-:W-:-:S07]  /*0c20*/  MOV R4, 0xc40 ;  /* 0x00000c4000047802 */ /* 0x000fce0000000f00 */
[----:B------:R-:W-:Y:S05]  /*0c30*/  CALL.REL.NOINC `($__internal_4_$__cuda_sm20_div_s64) ;  /* 0x0000001000c87944 */ /* 0x000fea0003c00000 */
[--C-:B------:R-:W-:Y:S01]  /*0c40*/  IMAD.MOV R3, RZ, RZ, -R10.reuse ;  /* 0x000000ffff037224 */ /* 0x100fe200078e0a0a */
[----:B------:R-:W-:Y:S01]  /*0c50*/  MOV R25, R8 ;  /* 0x0000000800197202 */ /* 0x000fe20000000f00 */
[----:B------:R-:W-:Y:S02]  /*0c60*/  IMAD.MOV.U32 R24, RZ, RZ, R10 ;  /* 0x000000ffff187224 */ /* 0x000fe400078e000a */
[----:B------:R-:W-:-:S07]  /*0c70*/  IMAD R3, R14, R3, R30 ;  /* 0x000000030e037224 */ /* 0x000fce00078e021e */
.L_x_64:
[----:B------:R-:W-:Y:S05]  /*0c80*/  BSYNC.RECONVERGENT B0 ;  /* 0x0000000000007941 */ /* 0x000fea0003800200 */
.L_x_62:
        /* <DEDUP_REMOVED lines=51> */
.L_x_66:
        /* <DEDUP_REMOVED lines=10> */
.L_x_67:
[----:B------:R-:W-:Y:S05]  /*1060*/  BSYNC.RECONVERGENT B0 ;  /* 0x0000000000007941 */ /* 0x000fea0003800200 */
.L_x_65:
        /* <DEDUP_REMOVED lines=29> */
.L_x_55:
        /* <DEDUP_REMOVED lines=34> */
.L_x_72:
        /* <DEDUP_REMOVED lines=9> */
.L_x_73:
[----:B------:R-:W-:Y:S05]  /*14f0*/  BSYNC.RECONVERGENT B0 ;  /* 0x0000000000007941 */ /* 0x000fea0003800200 */
.L_x_71:
        /* <DEDUP_REMOVED lines=55> */
.L_x_75:
        /* <DEDUP_REMOVED lines=10> */
.L_x_76:
[----:B------:R-:W-:Y:S05]  /*1910*/  BSYNC.RECONVERGENT B0 ;  /* 0x0000000000007941 */ /* 0x000fea0003800200 */
.L_x_74:
        /* <DEDUP_REMOVED lines=28> */
.L_x_70:
        /* <DEDUP_REMOVED lines=30> */
.L_x_78:
[----:B------:R-:W-:Y:S01]  /*1cc0*/  IMAD.MOV.U32 R8, RZ, RZ, R6 ;  /* 0x000000ffff087224 */ /* 0x000fe200078e0006 */
[----:B------:R-:W-:-:S07]  /*1cd0*/  MOV R4, 0x1cf0 ;  /* 0x00001cf000047802 */ /* 0x000fce0000000f00 */
[----:B------:R-:W-:Y:S05]  /*1ce0*/  CALL.REL.NOINC `($__internal_5_$__cuda_sm20_rem_s64) ;  /* 0x0000000400ec7944 */ /* 0x000fea0003c00000 */
.L_x_79:
[----:B------:R-:W-:Y:S05]  /*1cf0*/  BSYNC.RECONVERGENT B0 ;  /* 0x0000000000007941 */ /* 0x000fea0003800200 */
.L_x_77:
        /* <DEDUP_REMOVED lines=24> */
.L_x_69:
[----:B------:R-:W-:-:S04]  /*1e80*/  LOP3.LUT P0, RZ, R5, 0xff, RZ, 0xc0, !PT ;  /* 0x000000ff05ff7812 */ /* 0x000fc8000780c0ff */
[----:B------:R-:W-:-:S13]  /*1e90*/  PLOP3.LUT P0, PT, P0, PT, PT, 0x8, 0x80 ;  /* 0x000000000080781c */ /* 0x000fda000070e170 */
.L_x_54:
[----:B------:R-:W0:Y:S01]  /*1ea0*/  @P0 LDC.64 R4, c[0x0][0x388] ;  /* 0x0000e200ff040b82 */ /* 0x000e220000000a00 */
[----:B------:R-:W1:Y:S02]  /*1eb0*/  LDCU.64 UR4, c[0x0][0x390] ;  /* 0x00007200ff0477ac */ /* 0x000e640008000a00 */
[----:B-1----:R-:W-:Y:S01]  /*1ec0*/  MOV R2, UR4 ;  /* 0x0000000400027c02 */ /* 0x002fe20008000f00 */
[----:B------:R-:W-:Y:S01]  /*1ed0*/  IMAD.U32 R3, RZ, RZ, UR5 ;  /* 0x00000005ff037e24 */ /* 0x000fe2000f8e00ff */
[----:B------:R-:W1:Y:S01]  /*1ee0*/  LDCU.64 UR4, c[0x0][0x380] ;  /* 0x00007000ff0477ac */ /* 0x000e620008000a00 */
[----:B0-----:R-:W-:-:S04]  /*1ef0*/  @P0 LEA R4, P1, R14, R4, 0x3 ;  /* 0x000000040e040211 */ /* 0x001fc800078218ff */
[----:B------:R-:W-:-:S05]  /*1f00*/  @P0 LEA.HI.X R5, R14, R5, R15, 0x3, P1 ;  /* 0x000000050e050211 */ /* 0x000fca00008f1c0f */
[----:B------:R-:W2:Y:S01]  /*1f10*/  @P0 LDG.E.64 R2, desc[UR6][R4.64] ;  /* 0x0000000604020981 */ /* 0x000ea2000c1e1b00 */
[----:B-1----:R-:W-:-:S04]  /*1f20*/  LEA R6, P0, R0, UR4, 0x3 ;  /* 0x0000000400067c11 */ /* 0x002fc8000f8018ff */
[----:B------:R-:W-:-:S05]  /*1f30*/  LEA.HI.X R7, R0, UR5, RZ, 0x3, P0 ;  /* 0x0000000500077c11 */ /* 0x000fca00080f1cff */
[----:B--2---:R-:W-:Y:S01]  /*1f40*/  STG.E.64 desc[UR6][R6.64], R2 ;  /* 0x0000000206007986 */ /* 0x004fe2000c101b06 */
[----:B------:R-:W-:Y:S05]  /*1f50*/  EXIT ;  /* 0x000000000000794d */ /* 0x000fea0003800000 */
        .weak           $__internal_4_$__cuda_sm20_div_s64
        .type           $__internal_4_$__cuda_sm20_div_s64,@function
        .size           $__internal_4_$__cuda_sm20_div_s64,($__internal_5_$__cuda_sm20_rem_s64 - $__internal_4_$__cuda_sm20_div_s64)
$__internal_4_$__cuda_sm20_div_s64:
        /* <DEDUP_REMOVED lines=83> */
[----:B------:R-:W-:Y:S06]  /*2490*/  RET.REL.NODEC R12 `(pad_f64) ;  /* 0xffffffd80cd87950 */ /* 0x000fec0003c3ffff */
        .weak           $__internal_5_$__cuda_sm20_rem_s64
        .type           $__internal_5_$__cuda_sm20_rem_s64,@function
        .size           $__internal_5_$__cuda_sm20_rem_s64,(.L_x_372 - $__internal_5_$__cuda_sm20_rem_s64)
$__internal_5_$__cuda_sm20_rem_s64:
        /* <DEDUP_REMOVED lines=72> */
[----:B------:R-:W-:Y:S06]  /*2920*/  RET.REL.NODEC R6 `(pad_f64) ;  /* 0xffffffd406b47950 */ /* 0x000fec0003c3ffff */
.L_x_80:
        /* <DEDUP_REMOVED lines=13> */
.L_x_372:


//--------------------- .text.pad_f32             --------------------------
	.section	.text.pad_f32,"ax",@progbits
	.align	128
        .global         pad_f32
        .type           pad_f32,@function
        .size           pad_f32,(.L_x_374 - pad_f32)
        .other          pad_f32,@"STO_CUDA_ENTRY STV_DEFAULT"
pad_f32:
.text.pad_f32:
        /* <DEDUP_REMOVED lines=10> */
[----:B------:R-:W-:Y:S01]  /*00a0*/  PLOP3.LUT P0, PT, PT, PT, PT, 0x80, 0x8 ;  /* 0x000000000008781c */ /* 0x000fe20003f0f070 */
[----:B------:R-:W-:Y:S01]  /*00b0*/  IMAD.MOV.U32 R11, RZ, RZ, RZ ;  /* 0x000000ffff0b7224 */ /* 0x000fe200078e00ff */
[----:B------:R-:W1:Y:S01]  /*00c0*/  LDCU UR8, c[0x0][0x390] ;  /* 0x00007200ff0877ac */ /* 0x000e620008000800 */
[----:B------:R-:W-:Y:S01]  /*00d0*/  IMAD.MOV.U32 R22, RZ, RZ, RZ ;  /* 0x000000ffff167224 */ /* 0x000fe200078e00ff */
[----:B------:R-:W2:Y:S01]  /*00e0*/  LDCU.64 UR6, c[0x0][0x358] ;  /* 0x00006b00ff0677ac */ /* 0x000ea20008000a00 */
[----:B0-----:R-:W-:-:S04]  /*00f0*/  UIADD3 UR5, UPT, UPT, UR4, -0x1, URZ ;  /* 0xffffffff04057890 */ /* 0x001fc8000fffe0ff */
[----:B------:R-:W-:Y:S01]  /*0100*/  UISETP.GE.AND UP0, UPT, UR5, URZ, UPT ;  /* 0x000000ff0500728c */ /* 0x000fe2000bf06270 */
[----:B-1----:R-:W-:-:S08]  /*0110*/  MOV R3, UR8 ;  /* 0x0000000800037c02 */ /* 0x002fd00008000f00 */
[----:B--2---:R-:W-:Y:S05]  /*0120*/  BRA.U !UP0, `(.L_x_81) ;  /* 0x0000001d08847547 */ /* 0x004fea000b800000 */
[----:B------:R-:W-:Y:S02]  /*0130*/  IMAD.U32 R14, RZ, RZ, UR5 ;  /* 0x00000005ff0e7e24 */ /* 0x000fe4000f8e00ff */
[----:B------:R-:W-:Y:S01]  /*0140*/  HFMA2 R22, -RZ, RZ, 0, 0 ;  /* 0x00000000ff167431 */ /* 0x000fe200000001ff */
[----:B------:R-:W-:Y:S01]  /*0150*/  PRMT R12, RZ, 0x7610, R12 ;  /* 0x00007610ff0c7816 */ /* 0x000fe2000000000c */
[----:B------:R-:W-:Y:S01]  /*0160*/  IMAD.MOV.U32 R11, RZ, RZ, RZ ;  /* 0x000000ffff0b7224 */ /* 0x000fe200078e00ff */
[----:B------:R-:W-:Y:S01]  /*0170*/  ISETP.GE.U32.AND P0, PT, R14, 0x3, PT ;  /* 0x000000030e00780c */ /* 0x000fe20003f06070 */
[----:B------:R-:W-:Y:S02]  /*0180*/  IMAD.MOV.U32 R20, RZ, RZ, R0 ;  /* 0x000000ffff147224 */ /* 0x000fe400078e0000 */
[----:B------:R-:W-:-:S10]  /*0190*/  IMAD.MOV.U32 R5, RZ, RZ, RZ ;  /* 0x000000ffff057224 */ /* 0x000fd400078e00ff */
[----:B------:R-:W-:Y:S05]  /*01a0*/  @!P0 BRA `(.L_x_82) ;  /* 0x0000001000408947 */ /* 0x000fea0003800000 */
[----:B------:R-:W0:Y:S01]  /*01b0*/  LDC.64 R14, c[0x0][0x398] ;  /* 0x0000e600ff0e7b82 */ /* 0x000e220000000a00 */
[----:B------:R-:W-:Y:S01]  /*01c0*/  ULOP3.LUT UR5, UR4, 0xfffffffc, URZ, 0xc0, !UPT ;  /* 0xfffffffc04057892 */ /* 0x000fe2000f8ec0ff */
[----:B------:R-:W-:Y:S01]  /*01d0*/  PRMT R12, RZ, 0x7610, R12 ;  /* 0x00007610ff0c7816 */ /* 0x000fe2000000000c */
[----:B------:R-:W-:Y:S01]  /*01e0*/  UIADD3 UR4, UPT, UPT, UR4, -0x2, URZ ;  /* 0xfffffffe04047890 */ /* 0x000fe2000fffe0ff */
[----:B------:R-:W-:Y:S01]  /*01f0*/  MOV R11, RZ ;  /* 0x000000ff000b7202 */ /* 0x000fe20000000f00 */
[----:B------:R-:W-:Y:S01]  /*0200*/  IMAD.MOV.U32 R22, RZ, RZ, RZ ;  /* 0x000000ffff167224 */ /* 0x000fe200078e00ff */
[----:B------:R-:W-:Y:S01]  /*0210*/  MOV R5, RZ ;  /* 0x000000ff00057202 */ /* 0x000fe20000000f00 */
[----:B------:R-:W-:Y:S01]  /*0220*/  IMAD.MOV.U32 R20, RZ, RZ, R0 ;  /* 0x000000ffff147224 */ /* 0x000fe200078e0000 */
[----:B------:R-:W1:Y:S01]  /*0230*/  LDC.64 R16, c[0x0][0x3c0] ;  /* 0x0000f000ff107b82 */ /* 0x000e620000000a00 */
[----:B------:R-:W-:Y:S01]  /*0240*/  IMAD.U32 R4, RZ, RZ, UR4 ;  /* 0x00000004ff047e24 */ /* 0x000fe2000f8e00ff */
[----:B------:R-:W-:-:S06]  /*0250*/  UIADD3 UR5, UPT, UPT, -UR5, URZ, URZ ;  /* 0x000000ff05057290 */ /* 0x000fcc000fffe1ff */
[----:B------:R-:W2:Y:S06]  /*0260*/  LDC.64 R18, c[0x0][0x3b0] ;  /* 0x0000ec00ff127b82 */ /* 0x000eac0000000a00 */
.L_x_95:
        /* <DEDUP_REMOVED lines=10> */
[----:B------:R-:W-:Y:S01]  /*0310*/  IMAD.MOV R5, RZ, RZ, -R30 ;  /* 0x000000ffff057224 */ /* 0x000fe200078e0a1e */
[----:B------:R-:W-:Y:S01]  /*0320*/  ISETP.NE.U32.AND P2, PT, R30, RZ, PT ;  /* 0x000000ff1e00720c */ /* 0x000fe20003f45070 */
[----:B------:R-:W-:-:S05]  /*0330*/  IMAD.MOV.U32 R33, RZ, RZ, RZ ;  /* 0x000000ffff217224 */ /* 0x000fca00078e00ff */
[----:B0-----:R-:W0:Y:S02]  /*0340*/  MUFU.RCP R2, R2 ;  /* 0x0000000200027308 */ /* 0x001e240000001000 */
[----:B0-----:R-:W-:-:S06]  /*0350*/  IADD3 R6, PT, PT, R2, 0xffffffe, RZ ;  /* 0x0ffffffe02067810 */ /* 0x001fcc0007ffe0ff */
[----:B------:R0:W3:Y:S02]  /*0360*/  F2I.FTZ.U32.TRUNC.NTZ R7, R6 ;  /* 0x0000000600077305 */ /* 0x0000e4000021f000 */
[----:B0-----:R-:W-:Y:S02]  /*0370*/  IMAD.MOV.U32 R6, RZ, RZ, RZ ;  /* 0x000000ffff067224 */ /* 0x001fe400078e00ff */
[----:B---3--:R-:W-:-:S04]  /*0380*/  IMAD R5, R5, R7, RZ ;  /* 0x0000000705057224 */ /* 0x008fc800078e02ff */
        /* <DEDUP_REMOVED lines=13> */
.L_x_84:
[----:B------:R-:W-:Y:S01]  /*0460*/  MOV R26, R20 ;  /* 0x00000014001a7202 */ /* 0x000fe20000000f00 */
[----:B------:R-:W-:Y:S01]  /*0470*/  IMAD.MOV.U32 R6, RZ, RZ, R30 ;  /* 0x000000ffff067224 */ /* 0x000fe200078e001e */
[----:B------:R-:W-:Y:S01]  /*0480*/  MOV R2, 0x4b0 ;  /* 0x000004b000027802 */ /* 0x000fe20000000f00 */
[----:B------:R-:W-:-:S07]  /*0490*/  IMAD.MOV.U32 R7, RZ, RZ, R31 ;  /* 0x000000ffff077224 */ /* 0x000fce00078e001f */
[----:B-12---:R-:W-:Y:S05]  /*04a0*/  CALL.REL.NOINC `($__internal_6_$__cuda_sm20_div_s64) ;  /* 0x0000001800d47944 */ /* 0x006fea0003c00000 */
[----:B------:R-:W-:Y:S01]  /*04b0*/  IADD3 R13, PT, PT, -R9, RZ, RZ ;  /* 0x000000ff090d7210 */ /* 0x000fe20007ffe1ff */
[----:B------:R-:W-:Y:S02]  /*04c0*/  IMAD.MOV.U32 R32, RZ, RZ, R9 ;  /* 0x000000ffff207224 */ /* 0x000fe400078e0009 */
[----:B------:R-:W-:Y:S02]  /*04d0*/  IMAD.MOV.U32 R33, RZ, RZ, R5 ;  /* 0x000000ffff217224 */ /* 0x000fe400078e0005 */
[----:B------:R-:W-:-:S07]  /*04e0*/  IMAD R13, R30, R13, R20 ;  /* 0x0000000d1e0d7224 */ /* 0x000fce00078e0214 */
.L_x_85:
[----:B------:R-:W-:Y:S05]  /*04f0*/  BSYNC.RECONVERGENT B0 ;  /* 0x0000000000007941 */ /* 0x000fea0003800200 */
.L_x_83:
        /* <DEDUP_REMOVED lines=11> */
[----:B------:R-:W-:-:S05]  /*05b0*/  IADD3 R5, P2, PT, -R6, R13, RZ ;  /* 0x0000000d06057210 */ /* 0x000fca0007f5e1ff */
[----:B------:R-:W-:Y:S01]  /*05c0*/  IMAD.X R7, RZ, RZ, ~R7, P2 ;  /* 0x000000ffff077224 */ /* 0x000fe200010e0e07 */
[----:B------:R-:W-:Y:S01]  /*05d0*/  MOV R34, R11 ;  /* 0x0000000b00227202 */ /* 0x000fe20000000f00 */
[----:B------:R-:W-:Y:S02]  /*05e0*/  IMAD.MOV.U32 R6, RZ, RZ, 0x1 ;  /* 0x00000001ff067424 */ /* 0x000fe400078e00ff */
[----:B------:R-:W-:Y:S02]  /*05f0*/  IMAD.MOV.U32 R35, RZ, RZ, R22 ;  /* 0x000000ffff237224 */ /* 0x000fe400078e0016 */
[----:B--2---:R-:W-:Y:S01]  /*0600*/  IMAD R7, R7, R24, RZ ;  /* 0x0000001807077224 */ /* 0x004fe200078e02ff */
[----:B------:R-:W-:Y:S01]  /*0610*/  PRMT R11, R6, 0x7610, R11 ;  /* 0x00007610060b7816 */ /* 0x000fe2000000000b */
[-C--:B------:R-:W-:Y:S01]  /*0620*/  IMAD.WIDE.U32 R34, R24, R5.reuse, R34 ;  /* 0x0000000518227225 */ /* 0x080fe200078e0022 */
[----:B------:R-:W-:Y:S03]  /*0630*/  BSSY.RECONVERGENT B0, `(.L_x_86) ;  /* 0x000002e000007945 */ /* 0x000fe60003800200 */
[----:B------:R-:W-:Y:S01]  /*0640*/  IMAD R7, R25, R5, R7 ;  /* 0x0000000519077224 */ /* 0x000fe200078e0207 */
[----:B---3--:R-:W-:-:S04]  /*0650*/  @P0 IADD3 R2, P1, PT, R30, -R8, RZ ;  /* 0x800000081e020210 */ /* 0x008fc80007f3e0ff */
[----:B------:R-:W-:Y:S02]  /*0660*/  @P0 IADD3.X R30, PT, PT, R31, ~R9, RZ, P1, !PT ;  /* 0x800000091f1e0210 */ /* 0x000fe40000ffe4ff */
[----:B------:R-:W-:Y:S02]  /*0670*/  @P0 ISETP.GE.U32.AND P1, PT, R13, R2, PT ;  /* 0x000000020d00020c */ /* 0x000fe40003f26070 */
[----:B----4-:R-:W-:-:S04]  /*0680*/  LOP3.LUT R2, R33, R21, RZ, 0xfc, !PT ;  /* 0x0000001521027212 */ /* 0x010fc800078efcff */
[----:B------:R-:W-:Y:S02]  /*0690*/  ISETP.NE.U32.AND P2, PT, R2, RZ, PT ;  /* 0x000000ff0200720c */ /* 0x000fe40003f45070 */
[----:B------:R-:W-:-:S04]  /*06a0*/  @P0 ISETP.GE.AND.EX P1, PT, RZ, R30, PT, P1 ;  /* 0x0000001eff00020c */ /* 0x000fc80003f26310 */
        /* <DEDUP_REMOVED lines=28> */
.L_x_87:
[----:B------:R-:W-:Y:S01]  /*0870*/  IMAD.MOV.U32 R26, RZ, RZ, R32 ;  /* 0x000000ffff1a7224 */ /* 0x000fe200078e0020 */
[----:B------:R-:W-:Y:S01]  /*0880*/  MOV R5, R33 ;  /* 0x0000002100057202 */ /* 0x000fe20000000f00 */
[----:B------:R-:W-:Y:S01]  /*0890*/  IMAD.MOV.U32 R6, RZ, RZ, R20 ;  /* 0x000000ffff067224 */ /* 0x000fe200078e0014 */
[----:B------:R-:W-:Y:S01]  /*08a0*/  MOV R2, 0x8d0 ;  /* 0x000008d000027802 */ /* 0x000fe20000000f00 */
[----:B------:R-:W-:-:S07]  /*08b0*/  IMAD.MOV.U32 R7, RZ, RZ, R21 ;  /* 0x000000ffff077224 */ /* 0x000fce00078e0015 */
[----:B------:R-:W-:Y:S05]  /*08c0*/  CALL.REL.NOINC `($__internal_6_$__cuda_sm20_div_s64) ;  /* 0x0000001400cc7944 */ /* 0x000fea0003c00000 */
[----:B------:R-:W-:Y:S01]  /*08d0*/  IADD3 R13, PT, PT, -R9, RZ, RZ ;  /* 0x000000ff090d7210 */ /* 0x000fe20007ffe1ff */
[----:B------:R-:W-:-:S04]  /*08e0*/  IMAD.MOV.U32 R33, RZ, RZ, R5 ;  /* 0x000000ffff217224 */ /* 0x000fc800078e0005 */
[----:B------:R-:W-:Y:S02]  /*08f0*/  IMAD R13, R20, R13, R32 ;  /* 0x0000000d140d7224 */ /* 0x000fe400078e0220 */
[----:B------:R-:W-:-:S07]  /*0900*/  IMAD.MOV.U32 R32, RZ, RZ, R9 ;  /* 0x000000ffff207224 */ /* 0x000fce00078e0009 */
.L_x_88:
[----:B------:R-:W-:Y:S05]  /*0910*/  BSYNC.RECONVERGENT B0 ;  /* 0x0000000000007941 */ /* 0x000fea0003800200 */
.L_x_86:
        /* <DEDUP_REMOVED lines=15> */
[----:B----4-:R-:W-:Y:S01]  /*0a10*/  IMAD R9, R9, R6, RZ ;  /* 0x0000000609097224 */ /* 0x010fe200078e02ff */
        /* <DEDUP_REMOVED lines=8> */
[----:B------:R-:W-:Y:S01]  /*0aa0*/  @P0 ISETP.GE.AND.EX P1, PT, RZ, R20, PT, P1 ;  /* 0x00000014ff00020c */ /* 0x000fe20003f26310 */
[----:B------:R-:W-:-:S03]  /*0ab0*/  IMAD.MOV.U32 R20, RZ, RZ, 0x1 ;  /* 0x00000001ff147424 */ /* 0x000fc600078e00ff */
        /* <DEDUP_REMOVED lines=26> */
.L_x_90:
[----:B------:R-:W-:Y:S01]  /*0c60*/  MOV R26, R32 ;  /* 0x00000020001a7202 */ /* 0x000fe20000000f00 */
[----:B------:R-:W-:Y:S01]  /*0c70*/  IMAD.MOV.U32 R5, RZ, RZ, R33 ;  /* 0x000000ffff057224 */ /* 0x000fe200078e0021 */
[----:B------:R-:W-:Y:S01]  /*0c80*/  MOV R7, R23 ;  /* 0x0000001700077202 */ /* 0x000fe20000000f00 */
[----:B------:R-:W-:Y:S01]  /*0c90*/  IMAD.MOV.U32 R6, RZ, RZ, R22 ;  /* 0x000000ffff067224 */ /* 0x000fe200078e0016 */
[----:B------:R-:W-:-:S07]  /*0ca0*/  MOV R2, 0xcc0 ;  /* 0x00000cc000027802 */ /* 0x000fce0000000f00 */
[----:B------:R-:W-:Y:S05]  /*0cb0*/  CALL.REL.NOINC `($__internal_6_$__cuda_sm20_div_s64) ;  /* 0x0000001000d07944 */ /* 0x000fea0003c00000 */
[--C-:B------:R-:W-:Y:S01]  /*0cc0*/  IMAD.MOV R13, RZ, RZ, -R9.reuse ;  /* 0x000000ffff0d7224 */ /* 0x100fe200078e0a09 */
[----:B------:R-:W-:Y:S01]  /*0cd0*/  MOV R31, R5 ;  /* 0x00000005001f7202 */ /* 0x000fe20000000f00 */
[----:B------:R-:W-:Y:S02]  /*0ce0*/  IMAD.MOV.U32 R30, RZ, RZ, R9 ;  /* 0x000000ffff1e7224 */ /* 0x000fe400078e0009 */
[----:B------:R-:W-:-:S07]  /*0cf0*/  IMAD R13, R22, R13, R32 ;  /* 0x0000000d160d7224 */ /* 0x000fce00078e0220 */
.L_x_91:
[----:B------:R-:W-:Y:S05]  /*0d00*/  BSYNC.RECONVERGENT B0 ;  /* 0x0000000000007941 */ /* 0x000fea0003800200 */
.L_x_89:
[----:B------:R-:W-:-:S06]  /*0d10*/  IMAD.WIDE.U32 R8, R27, 0x8, R16 ;  /* 0x000000081b087825 */ /* 0x000fcc00078e0010 */
[----:B------:R-:W2:Y:S01]  /*0d20*/  LDG.E.64 R8, desc[UR6][R8.64] ;  /* 0x0000000608087981 */ /* 0x000ea2000c1e1b00 */
        /* <DEDUP_REMOVED lines=11> */
[----:B------:R-:W-:Y:S01]  /*0de0*/  MOV R10, R34 ;  /* 0x00000022000a7202 */ /* 0x000fe20000000f00 */
[----:B------:R-:W-:Y:S02]  /*0df0*/  IMAD.MOV.U32 R8, RZ, RZ, 0x1 ;  /* 0x00000001ff087424 */ /* 0x000fe400078e00ff */
[----:B----4-:R-:W-:Y:S01]  /*0e00*/  IMAD R9, R9, R6, RZ ;  /* 0x0000000609097224 */ /* 0x010fe200078e02ff */
[----:B------:R-:W-:Y:S03]  /*0e10*/  BSSY.RECONVERGENT B0, `(.L_x_92) ;  /* 0x000002d000007945 */ /* 0x000fe60003800200 */
[----:B------:R-:W-:Y:S01]  /*0e20*/  IMAD R9, R7, R5, R9 ;  /* 0x0000000507097224 */ /* 0x000fe200078e0209 */
[----:B--2---:R-:W-:-:S05]  /*0e30*/  @P0 IADD3 R2, P1, PT, R22, -R24, RZ ;  /* 0x8000001816020210 */ /* 0x004fca0007f3e0ff */
[----:B------:R-:W-:Y:S01]  /*0e40*/  @P0 IMAD.X R22, R23, 0x1, ~R25, P1 ;  /* 0x0000000117160824 */ /* 0x000fe200008e0e19 */
[----:B------:R-:W-:Y:S02]  /*0e50*/  @P0 ISETP.GE.U32.AND P1, PT, R13, R2, PT ;  /* 0x000000020d00020c */ /* 0x000fe40003f26070 */
[----:B---3--:R-:W-:-:S04]  /*0e60*/  LOP3.LUT R2, R31, R33, RZ, 0xfc, !PT ;  /* 0x000000211f027212 */ /* 0x008fc800078efcff */
[----:B------:R-:W-:Y:S02]  /*0e70*/  ISETP.NE.U32.AND P2, PT, R2, RZ, PT ;  /* 0x000000ff0200720c */ /* 0x000fe40003f45070 */
[----:B------:R-:W-:Y:S01]  /*0e80*/  @P0 ISETP.GE.AND.EX P1, PT, RZ, R22, PT, P1 ;  /* 0x00000016ff00020c */ /* 0x000fe20003f26310 */
[----:B------:R-:W-:Y:S01]  /*0e90*/  IMAD.WIDE.U32 R22, R6, R5, R10 ;  /* 0x0000000506167225 */ /* 0x000fe200078e000a */
[----:B------:R-:W-:Y:S02]  /*0ea0*/  PRMT R11, R8, 0x7610, R11 ;  /* 0x00007610080b7816 */ /* 0x000fe4000000000b */
[----:B------:R-:W-:Y:S01]  /*0eb0*/  @P0 SEL R20, R20, 0x1, !P1 ;  /* 0x0000000114140807 */ /* 0x000fe20004800000 */
[----:B------:R-:W-:-:S03]  /*0ec0*/  IMAD.IADD R21, R23, 0x1, R9 ;  /* 0x0000000117157824 */ /* 0x000fc600078e0209 */
[----:B------:R-:W-:-:S03]  /*0ed0*/  @P0 PRMT R11, R20, 0x7610, R11 ;  /* 0x00007610140b0816 */ /* 0x000fc6000000000b */
[----:B------:R-:W-:Y:S05]  /*0ee0*/  @P2 BRA `(.L_x_93) ;  /* 0x0000000000582947 */ /* 0x000fea0003800000 */
        /* <DEDUP_REMOVED lines=15> */
[----:B------:R-:W-:Y:S01]  /*0fe0*/  ISETP.GE.U32.AND P1, PT, R5, R32, PT ;  /* 0x000000200500720c */ /* 0x000fe20003f26070 */
[----:B------:R-:W-:-:S12]  /*0ff0*/  IMAD.MOV.U32 R5, RZ, RZ, RZ ;  /* 0x000000ffff057224 */ /* 0x000fd800078e00ff */
[----:B------:R-:W-:Y:S02]  /*1000*/  @P1 IADD3 R20, PT, PT, R20, 0x1, RZ ;  /* 0x0000000114141810 */ /* 0x000fe40007ffe0ff */
[----:B------:R-:W-:-:S05]  /*1010*/  @!P2 LOP3.LUT R20, RZ, R32, RZ, 0x33, !PT ;  /* 0x00000020ff14a212 */ /* 0x000fca00078e33ff */
[----:B------:R-:W-:-:S04]  /*1020*/  IMAD.MOV R31, RZ, RZ, -R20 ;  /* 0x000000ffff1f7224 */ /* 0x000fc800078e0a14 */
[----:B------:R-:W-:Y:S01]  /*1030*/  IMAD R31, R32, R31, R30 ;  /* 0x0000001f201f7224 */ /* 0x000fe200078e021e */
[----:B------:R-:W-:Y:S06]  /*1040*/  BRA `(.L_x_94) ;  /* 0x0000000000247947 */ /* 0x000fec0003800000 */
.L_x_93:
[----:B------:R-:W-:Y:S01]  /*1050*/  MOV R26, R30 ;  /* 0x0000001e001a7202 */ /* 0x000fe20000000f00 */
[----:B------:R-:W-:Y:S01]  /*1060*/  IMAD.MOV.U32 R5, RZ, RZ, R31 ;  /* 0x000000ffff057224 */ /* 0x000fe200078e001f */
[----:B------:R-:W-:Y:S01]  /*1070*/  MOV R7, R33 ;  /* 0x0000002100077202 */ /* 0x000fe20000000f00 */
[----:B------:R-:W-:Y:S01]  /*1080*/  IMAD.MOV.U32 R6, RZ, RZ, R32 ;  /* 0x000000ffff067224 */ /* 0x000fe200078e0020 */
[----:B------:R-:W-:-:S07]  /*1090*/  MOV R2, 0x10b0 ;  /* 0x000010b000027802 */ /* 0x000fce0000000f00 */
[----:B------:R-:W-:Y:S05]  /*10a0*/  CALL.REL.NOINC `($__internal_6_$__cuda_sm20_div_s64) ;  /* 0x0000000c00d47944 */ /* 0x000fea0003c00000 */
[--C-:B------:R-:W-:Y:S02]  /*10b0*/  IMAD.MOV R31, RZ, RZ, -R9.reuse ;  /* 0x000000ffff1f7224 */ /* 0x100fe400078e0a09 */
[----:B------:R-:W-:Y:S02]  /*10c0*/  IMAD.MOV.U32 R20, RZ, RZ, R9 ;  /* 0x000000ffff147224 */ /* 0x000fe400078e0009 */
[----:B------:R-:W-:-:S07]  /*10d0*/  IMAD R31, R32, R31, R30 ;  /* 0x0000001f201f7224 */ /* 0x000fce00078e021e */
.L_x_94:
[----:B------:R-:W-:Y:S05]  /*10e0*/  BSYNC.RECONVERGENT B0 ;  /* 0x0000000000007941 */ /* 0x000fea0003800200 */
.L_x_92:
        /* <DEDUP_REMOVED lines=9> */
[----:B------:R-:W-:-:S04]  /*1180*/  IADD3 R13, P2, PT, -R6, R31, RZ ;  /* 0x0000001f060d7210 */ /* 0x000fc80007f5e1ff */
[----:B------:R-:W-:Y:S01]  /*1190*/  IADD3.X R23, PT, PT, RZ, ~R7, RZ, P2, !PT ;  /* 0x80000007ff177210 */ /* 0x000fe200017fe4ff */
[----:B------:R-:W-:Y:S01]  /*11a0*/  IMAD.MOV.U32 R6, RZ, RZ, R22 ;  /* 0x000000ffff067224 */ /* 0x000fe200078e0016 */
[----:B------:R-:W-:-:S03]  /*11b0*/  MOV R7, R21 ;  /* 0x0000001500077202 */ /* 0x000fc60000000f00 */
[----:B---3--:R-:W-:Y:S02]  /*11c0*/  IMAD R23, R23, R8, RZ ;  /* 0x0000000817177224 */ /* 0x008fe400078e02ff */
[----:B------:R-:W-:Y:S02]  /*11d0*/  IMAD.MOV.U32 R12, RZ, RZ, 0x1 ;  /* 0x00000001ff0c7424 */ /* 0x000fe400078e00ff */
[----:B------:R-:W-:-:S04]  /*11e0*/  IMAD.WIDE.U32 R6, R8, R13, R6 ;  /* 0x0000000d08067225 */ /* 0x000fc800078e0006 */
[----:B------:R-:W-:Y:S02]  /*11f0*/  IMAD R23, R9, R13, R23 ;  /* 0x0000000d09177224 */ /* 0x000fe400078e0217 */
[----:B------:R-:W-:-:S03]  /*1200*/  VIADD R4, R4, 0xfffffffc ;  /* 0xfffffffc04047836 */ /* 0x000fc60000000000 */
[----:B------:R-:W-:Y:S02]  /*1210*/  IADD3 R22, PT, PT, R7, R23, RZ ;  /* 0x0000001707167210 */ /* 0x000fe40007ffe0ff */
[----:B--2---:R-:W-:-:S05]  /*1220*/  @P0 IADD3 R2, P1, PT, R32, -R24, RZ ;  /* 0x8000001820020210 */ /* 0x004fca0007f3e0ff */
[----:B------:R-:W-:Y:S01]  /*1230*/  @P0 IMAD.X R32, R33, 0x1, ~R25, P1 ;  /* 0x0000000121200824 */ /* 0x000fe200008e0e19 */
[----:B------:R-:W-:-:S04]  /*1240*/  @P0 ISETP.GE.U32.AND P1, PT, R31, R2, PT ;  /* 0x000000021f00020c */ /* 0x000fc80003f26070 */
[----:B------:R-:W-:-:S04]  /*1250*/  @P0 ISETP.GE.AND.EX P1, PT, RZ, R32, PT, P1 ;  /* 0x00000020ff00020c */ /* 0x000fc80003f26310 */
[----:B------:R-:W-:Y:S01]  /*1260*/  @P0 SEL R2, R11, 0x1, !P1 ;  /* 0x000000010b020807 */ /* 0x000fe20004800000 */
[----:B------:R-:W-:-:S03]  /*1270*/  IMAD.MOV.U32 R11, RZ, RZ, R6 ;  /* 0x000000ffff0b7224 */ /* 0x000fc600078e0006 */
[----:B------:R-:W-:Y:S01]  /*1280*/  @P0 PRMT R12, R2, 0x7610, R12 ;  /* 0x00007610020c0816 */ /* 0x000fe2000000000c */
[----:B------:R-:W-:Y:S06]  /*1290*/  BRA.U UP0, `(.L_x_95) ;  /* 0xffffffed00f47547 */ /* 0x000fec000b83ffff */
[----:B------:R-:W-:-:S07]  /*12a0*/  VIADD R14, R4, 0x1 ;  /* 0x00000001040e7836 */ /* 0x000fce0000000000 */
.L_x_82:
        /* <DEDUP_REMOVED lines=34> */
.L_x_99:
[----:B------:R-:W-:Y:S01]  /*14d0*/  MOV R26, R20 ;  /* 0x00000014001a7202 */ /* 0x000fe20000000f00 */
[----:B------:R-:W-:Y:S01]  /*14e0*/  IMAD.MOV.U32 R6, RZ, RZ, R30 ;  /* 0x000000ffff067224 */ /* 0x000fe200078e001e */
[----:B------:R-:W-:Y:S01]  /*14f0*/  MOV R2, 0x1520 ;  /* 0x0000152000027802 */ /* 0x000fe20000000f00 */
[----:B------:R-:W-:-:S07]  /*1500*/  IMAD.MOV.U32 R7, RZ, RZ, R31 ;  /* 0x000000ffff077224 */ /* 0x000fce00078e001f */
[----:B------:R-:W-:Y:S05]  /*1510*/  CALL.REL.NOINC `($__internal_6_$__cuda_sm20_div_s64) ;  /* 0x0000000800b87944 */ /* 0x000fea0003c00000 */
[----:B------:R-:W-:Y:S01]  /*1520*/  IADD3 R13, PT, PT, -R9, RZ, RZ ;  /* 0x000000ff090d7210 */ /* 0x000fe20007ffe1ff */
[----:B------:R-:W-:Y:S02]  /*1530*/  IMAD.MOV.U32 R18, RZ, RZ, R9 ;  /* 0x000000ffff127224 */ /* 0x000fe400078e0009 */
[----:B------:R-:W-:Y:S02]  /*1540*/  IMAD.MOV.U32 R19, RZ, RZ, R5 ;  /* 0x000000ffff137224 */ /* 0x000fe400078e0005 */
[----:B------:R-:W-:-:S07]  /*1550*/  IMAD R13, R30, R13, R20 ;  /* 0x0000000d1e0d7224 */ /* 0x000fce00078e0214 */
.L_x_100:
[----:B------:R-:W-:Y:S05]  /*1560*/  BSYNC.RECONVERGENT B0 ;  /* 0x0000000000007941 */ /* 0x000fea0003800200 */
.L_x_98:
[----:B------:R-:W0:Y:S08]  /*1570*/  LDC.64 R6, c[0x0][0x3c0] ;  /* 0x0000f000ff067b82 */ /* 0x000e300000000a00 */
[----:B------:R-:W1:Y:S08]  /*1580*/  LDC.64 R16, c[0x0][0x398] ;  /* 0x0000e600ff107b82 */ /* 0x000e700000000a00 */
[----:B------:R-:W2:Y:S01]  /*1590*/  LDC.64 R8, c[0x0][0x3b0] ;  /* 0x0000ec00ff087b82 */ /* 0x000ea20000000a00 */
[----:B0-----:R-:W-:-:S06]  /*15a0*/  IMAD.WIDE.U32 R6, R14, 0x8, R6 ;  /* 0x000000080e067825 */ /* 0x001fcc00078e0006 */
[----:B------:R-:W3:Y:S01]  /*15b0*/  LDG.E.64 R6, desc[UR6][R6.64] ;  /* 0x0000000606067981 */ /* 0x000ee2000c1e1b00 */
[----:B------:R-:W-:-:S05]  /*15c0*/  IADD3 R4, PT, PT, R14, -0x1, RZ ;  /* 0xffffffff0e047810 */ /* 0x000fca0007ffe0ff */
        /* <DEDUP_REMOVED lines=12> */
[----:B------:R-:W-:Y:S02]  /*1690*/  IMAD.MOV.U32 R22, RZ, RZ, R11 ;  /* 0x000000ffff167224 */ /* 0x000fe400078e000b */
[----:B--2---:R-:W-:Y:S02]  /*16a0*/  IMAD R7, R7, R8, RZ ;  /* 0x0000000807077224 */ /* 0x004fe400078e02ff */
[----:B------:R-:W-:Y:S02]  /*16b0*/  IMAD.MOV.U32 R11, RZ, RZ, 0x1 ;  /* 0x00000001ff0b7424 */ /* 0x000fe400078e00ff */
[-C--:B------:R-:W-:Y:S01]  /*16c0*/  IMAD.WIDE.U32 R22, R8, R5.reuse, R22 ;  /* 0x0000000508167225 */ /* 0x080fe200078e0016 */
[----:B------:R-:W-:Y:S03]  /*16d0*/  BSSY.RECONVERGENT B0, `(.L_x_101) ;  /* 0x000002b000007945 */ /* 0x000fe60003800200 */
[----:B------:R-:W-:Y:S01]  /*16e0*/  IMAD R7, R9, R5, R7 ;  /* 0x0000000509077224 */ /* 0x000fe200078e0207 */
[----:B---3--:R-:W-:-:S05]  /*16f0*/  @P0 IADD3 R2, P1, PT, R30, -R20, RZ ;  /* 0x800000141e020210 */ /* 0x008fca0007f3e0ff */
[----:B------:R-:W-:Y:S01]  /*1700*/  @P0 IMAD.X R30, R31, 0x1, ~R21, P1 ;  /* 0x000000011f1e0824 */ /* 0x000fe200008e0e15 */
[----:B------:R-:W-:Y:S02]  /*1710*/  @P0 ISETP.GE.U32.AND P1, PT, R13, R2, PT ;  /* 0x000000020d00020c */ /* 0x000fe40003f26070 */
[----:B----4-:R-:W-:-:S04]  /*1720*/  LOP3.LUT R2, R19, R17, RZ, 0xfc, !PT ;  /* 0x0000001113027212 */ /* 0x010fc800078efcff */
[----:B------:R-:W-:Y:S02]  /*1730*/  ISETP.NE.U32.AND P2, PT, R2, RZ, PT ;  /* 0x000000ff0200720c */ /* 0x000fe40003f45070 */
[----:B------:R-:W-:-:S04]  /*1740*/  @P0 ISETP.GE.AND.EX P1, PT, RZ, R30, PT, P1 ;  /* 0x0000001eff00020c */ /* 0x000fc80003f26310 */
[----:B------:R-:W-:Y:S02]  /*1750*/  @P0 SEL R12, R12, 0x1, !P1 ;  /* 0x000000010c0c0807 */ /* 0x000fe40004800000 */
[----:B------:R-:W-:Y:S02]  /*1760*/  IADD3 R31, PT, PT, R23, R7, RZ ;  /* 0x00000007171f7210 */ /* 0x000fe40007ffe0ff */
[----:B------:R-:W-:-:S03]  /*1770*/  @P0 PRMT R11, R12, 0x7610, R11 ;  /* 0x000076100c0b0816 */ /* 0x000fc6000000000b */
[----:B------:R-:W-:Y:S05]  /*1780*/  @P2 BRA `(.L_x_102) ;  /* 0x0000000000582947 */ /* 0x000fea0003800000 */
[----:B------:R-:W0:Y:S01]  /*1790*/  I2F.U32.RP R2, R16 ;  /* 0x0000001000027306 */ /* 0x000e220000209000 */
[----:B------:R-:W-:Y:S01]  /*17a0*/  IMAD.MOV R5, RZ, RZ, -R16 ;  /* 0x000000ffff057224 */ /* 0x000fe200078e0a10 */
[----:B------:R-:W-:-:S06]  /*17b0*/  ISETP.NE.U32.AND P2, PT, R16, RZ, PT ;  /* 0x000000ff1000720c */ /* 0x000fcc0003f45070 */
        /* <DEDUP_REMOVED lines=12> */
[----:B------:R-:W-:Y:S02]  /*1880*/  ISETP.GE.U32.AND P1, PT, R5, R16, PT ;  /* 0x000000100500720c */ /* 0x000fe40003f26070 */
[----:B------:R-:W-:-:S11]  /*1890*/  MOV R5, RZ ;  /* 0x000000ff00057202 */ /* 0x000fd60000000f00 */
[----:B------:R-:W-:Y:S01]  /*18a0*/  @P1 VIADD R20, R20, 0x1 ;  /* 0x0000000114141836 */ /* 0x000fe20000000000 */
[----:B------:R-:W-:-:S05]  /*18b0*/  @!P2 LOP3.LUT R20, RZ, R16, RZ, 0x33, !PT ;  /* 0x00000010ff14a212 */ /* 0x000fca00078e33ff */
[----:B------:R-:W-:-:S04]  /*18c0*/  IMAD.MOV R19, RZ, RZ, -R20 ;  /* 0x000000ffff137224 */ /* 0x000fc800078e0a14 */
[----:B------:R-:W-:Y:S01]  /*18d0*/  IMAD R19, R16, R19, R18 ;  /* 0x0000001310137224 */ /* 0x000fe200078e0212 */
[----:B------:R-:W-:Y:S06]  /*18e0*/  BRA `(.L_x_103) ;  /* 0x0000000000247947 */ /* 0x000fec0003800000 */
.L_x_102:
        /* <DEDUP_REMOVED lines=8> */
[----:B------:R-:W-:-:S07]  /*1970*/  IMAD R19, R16, R19, R18 ;  /* 0x0000001310137224 */ /* 0x000fce00078e0212 */
.L_x_103:
[----:B------:R-:W-:Y:S05]  /*1980*/  BSYNC.RECONVERGENT B0 ;  /* 0x0000000000007941 */ /* 0x000fea0003800200 */
.L_x_101:
[----:B------:R-:W0:Y:S08]  /*1990*/  LDC.64 R6, c[0x0][0x3c0] ;  /* 0x0000f000ff067b82 */ /* 0x000e300000000a00 */
[----:B------:R-:W1:Y:S01]  /*19a0*/  LDC.64 R12, c[0x0][0x3b0] ;  /* 0x0000ec00ff0c7b82 */ /* 0x000e620000000a00 */
[----:B0-----:R-:W-:-:S06]  /*19b0*/  IMAD.WIDE.U32 R6, R4, 0x8, R6 ;  /* 0x0000000804067825 */ /* 0x001fcc00078e0006 */
[----:B------:R-:W2:Y:S01]  /*19c0*/  LDG.E.64 R6, desc[UR6][R6.64] ;  /* 0x0000000606067981 */ /* 0x000ea2000c1e1b00 */
[----:B-1----:R-:W-:-:S06]  /*19d0*/  IMAD.WIDE.U32 R12, R4, 0x8, R12 ;  /* 0x00000008040c7825 */ /* 0x002fcc00078e000c */
[----:B------:R-:W3:Y:S01]  /*19e0*/  LDG.E.64 R12, desc[UR6][R12.64] ;  /* 0x000000060c0c7981 */ /* 0x000ee2000c1e1b00 */
[----:B--2---:R-:W-:-:S04]  /*19f0*/  ISETP.GE.U32.AND P0, PT, R19, R6, PT ;  /* 0x000000061300720c */ /* 0x004fc80003f06070 */
[----:B------:R-:W-:-:S13]  /*1a00*/  ISETP.GE.AND.EX P0, PT, RZ, R7, PT, P0 ;  /* 0x00000007ff00720c */ /* 0x000fda0003f06300 */
[----:B------:R-:W0:Y:S02]  /*1a10*/  @P0 LDC.64 R8, c[0x0][0x3c8] ;  /* 0x0000f200ff080b82 */ /* 0x000e240000000a00 */
[----:B0-----:R-:W-:-:S06]  /*1a20*/  @P0 IMAD.WIDE.U32 R8, R4, 0x8, R8 ;  /* 0x0000000804080825 */ /* 0x001fcc00078e0008 */
[----:B------:R-:W2:Y:S01]  /*1a30*/  @P0 LDG.E.64 R8, desc[UR6][R8.64] ;  /* 0x0000000608080981 */ /* 0x000ea2000c1e1b00 */
[----:B------:R-:W-:Y:S02]  /*1a40*/  IADD3 R15, P2, PT, -R6, R19, RZ ;  /* 0x00000013060f7210 */ /* 0x000fe40007f5e1ff */
[----:B------:R-:W-:Y:S02]  /*1a50*/  MOV R30, R22 ;  /* 0x00000016001e7202 */ /* 0x000fe40000000f00 */
[----:B------:R-:W-:-:S03]  /*1a60*/  IADD3.X R7, PT, PT, RZ, ~R7, RZ, P2, !PT ;  /* 0x80000007ff077210 */ /* 0x000fc600017fe4ff */
[----:B---3--:R-:W-:-:S04]  /*1a70*/  IMAD.WIDE.U32 R30, R12, R15, R30 ;  /* 0x0000000f0c1e7225 */ /* 0x008fc800078e001e */
[----:B------:R-:W-:-:S04]  /*1a80*/  IMAD R7, R7, R12, RZ ;  /* 0x0000000c07077224 */ /* 0x000fc800078e02ff */
[----:B------:R-:W-:Y:S01]  /*1a90*/  IMAD R7, R13, R15, R7 ;  /* 0x0000000f0d077224 */ /* 0x000fe200078e0207 */
[----:B------:R-:W-:-:S03]  /*1aa0*/  IADD3 R14, PT, PT, R14, -0x2, RZ ;  /* 0xfffffffe0e0e7810 */ /* 0x000fc60007ffe0ff */
[----:B------:R-:W-:Y:S01]  /*1ab0*/  IMAD.IADD R22, R31, 0x1, R7 ;  /* 0x000000011f167824 */ /* 0x000fe200078e0207 */
[----:B--2---:R-:W-:-:S05]  /*1ac0*/  @P0 IADD3 R2, P1, PT, R16, -R8, RZ ;  /* 0x8000000810020210 */ /* 0x004fca0007f3e0ff */
[----:B------:R-:W-:Y:S01]  /*1ad0*/  @P0 IMAD.X R16, R17, 0x1, ~R9, P1 ;  /* 0x0000000111100824 */ /* 0x000fe200008e0e09 */
[----:B------:R-:W-:Y:S01]  /*1ae0*/  @P0 ISETP.GE.U32.AND P1, PT, R19, R2, PT ;  /* 0x000000021300020c */ /* 0x000fe20003f26070 */
[----:B------:R-:W-:-:S03]  /*1af0*/  IMAD.MOV.U32 R2, RZ, RZ, 0x1 ;  /* 0x00000001ff027424 */ /* 0x000fc600078e00ff */
[----:B------:R-:W-:Y:S02]  /*1b00*/  @P0 ISETP.GE.AND.EX P1, PT, RZ, R16, PT, P1 ;  /* 0x00000010ff00020c */ /* 0x000fe40003f26310 */
[----:B------:R-:W-:Y:S02]  /*1b10*/  PRMT R12, R2, 0x7610, R12 ;  /* 0x00007610020c7816 */ /* 0x000fe4000000000c */
[----:B------:R-:W-:Y:S02]  /*1b20*/  @P0 SEL R2, R11, 0x1, !P1 ;  /* 0x000000010b020807 */ /* 0x000fe40004800000 */
[----:B------:R-:W-:Y:S02]  /*1b30*/  MOV R11, R30 ;  /* 0x0000001e000b7202 */ /* 0x000fe40000000f00 */
[----:B------:R-:W-:-:S07]  /*1b40*/  @P0 PRMT R12, R2, 0x7610, R12 ;  /* 0x00007610020c0816 */ /* 0x000fce000000000c */
.L_x_97:
        /* <DEDUP_REMOVED lines=24> */
[----:B------:R-:W-:-:S05]  /*1cd0*/  @P0 IMAD.IADD R5, R5, 0x1, -R6 ;  /* 0x0000000105050824 */ /* 0x000fca00078e0a06 */
[----:B------:R-:W-:-:S13]  /*1ce0*/  ISETP.GE.U32.AND P0, PT, R5, R6, PT ;  /* 0x000000060500720c */ /* 0x000fda0003f06070 */
[----:B------:R-:W-:Y:S02]  /*1cf0*/  @P0 IADD3 R5, PT, PT, -R6, R5, RZ ;  /* 0x0000000506050210 */ /* 0x000fe40007ffe1ff */
[----:B------:R-:W-:-:S05]  /*1d00*/  @!P1 LOP3.LUT R5, RZ, R6, RZ, 0x33, !PT ;  /* 0x00000006ff059212 */ /* 0x000fca00078e33ff */
[----:B------:R-:W-:Y:S01]  /*1d10*/  IMAD.MOV.U32 R13, RZ, RZ, R5 ;  /* 0x000000ffff0d7224 */ /* 0x000fe200078e0005 */
[----:B------:R-:W-:Y:S06]  /*1d20*/  BRA `(.L_x_106) ;  /* 0x00000000000c7947 */ /* 0x000fec0003800000 */
.L_x_105:
[----:B------:R-:W-:Y:S02]  /*1d30*/  MOV R8, R5 ;  /* 0x0000000500087202 */ /* 0x000fe40000000f00 */
[----:B------:R-:W-:-:S07]  /*1d40*/  MOV R2, 0x1d60 ;  /* 0x00001d6000027802 */ /* 0x000fce0000000f00 */
[----:B------:R-:W-:Y:S05]  /*1d50*/  CALL.REL.NOINC `($__internal_7_$__cuda_sm20_rem_s64) ;  /* 0x0000000400f87944 */ /* 0x000fea0003c00000 */
.L_x_106:
[----:B------:R-:W-:Y:S05]  /*1d60*/  BSYNC.RECONVERGENT B0 ;  /* 0x0000000000007941 */ /* 0x000fea0003800200 */
.L_x_104:
        /* <DEDUP_REMOVED lines=11> */
[----:B------:R-:W-:-:S05]  /*1e20*/  IADD3 R15, P2, PT, -R8, R13, RZ ;  /* 0x0000000d080f7210 */ /* 0x000fca0007f5e1ff */
[----:B------:R-:W-:-:S04]  /*1e30*/  IMAD.X R9, RZ, RZ, ~R9, P2 ;  /* 0x000000ffff097224 */ /* 0x000fc800010e0e09 */
[----:B---3--:R-:W-:-:S04]  /*1e40*/  IMAD R9, R9, R4, RZ ;  /* 0x0000000409097224 */ /* 0x008fc800078e02ff */
[----:B------:R-:W-:Y:S01]  /*1e50*/  IMAD R9, R5, R15, R9 ;  /* 0x0000000f05097224 */ /* 0x000fe200078e0209 */
[----:B--2---:R-:W-:-:S04]  /*1e60*/  @P0 IADD3 R2, P1, PT, R6, -R16, RZ ;  /* 0x8000001006020210 */ /* 0x004fc80007f3e0ff */
[----:B------:R-:W-:Y:S02]  /*1e70*/  @P0 IADD3.X R6, PT, PT, R7, ~R17, RZ, P1, !PT ;  /* 0x8000001107060210 */ /* 0x000fe40000ffe4ff */
[----:B------:R-:W-:Y:S01]  /*1e80*/  @P0 ISETP.GE.U32.AND P1, PT, R13, R2, PT ;  /* 0x000000020d00020c */ /* 0x000fe20003f26070 */
[----:B------:R-:W-:-:S03]  /*1e90*/  IMAD.MOV.U32 R7, RZ, RZ, R22 ;  /* 0x000000ffff077224 */ /* 0x000fc600078e0016 */
[----:B------:R-:W-:Y:S02]  /*1ea0*/  @P0 ISETP.GE.AND.EX P1, PT, RZ, R6, PT, P1 ;  /* 0x00000006ff00020c */ /* 0x000fe40003f26310 */
[----:B------:R-:W-:Y:S01]  /*1eb0*/  MOV R6, R11 ;  /* 0x0000000b00067202 */ /* 0x000fe20000000f00 */
[----:B------:R-:W-:Y:S01]  /*1ec0*/  IMAD.MOV.U32 R2, RZ, RZ, 0x1 ;  /* 0x00000001ff027424 */ /* 0x000fe200078e00ff */
[----:B------:R-:W-:-:S03]  /*1ed0*/  @P0 SEL R2, R12, 0x1, !P1 ;  /* 0x000000010c020807 */ /* 0x000fc60004800000 */
[----:B------:R-:W-:Y:S01]  /*1ee0*/  IMAD.WIDE.U32 R6, R4, R15, R6 ;  /* 0x0000000f04067225 */ /* 0x000fe200078e0006 */
[----:B------:R-:W-:-:S03]  /*1ef0*/  PRMT R12, R2, 0x7610, R12 ;  /* 0x00007610020c7816 */ /* 0x000fc6000000000c */
[----:B------:R-:W-:Y:S01]  /*1f00*/  IMAD.IADD R22, R7, 0x1, R9 ;  /* 0x0000000107167824 */ /* 0x000fe200078e0209 */
[----:B------:R-:W-:-:S07]  /*1f10*/  MOV R11, R6 ;  /* 0x00000006000b7202 */ /* 0x000fce0000000f00 */
.L_x_96:
[----:B------:R-:W-:-:S04]  /*1f20*/  LOP3.LUT P0, RZ, R12, 0xff, RZ, 0xc0, !PT ;  /* 0x000000ff0cff7812 */ /* 0x000fc8000780c0ff */
[----:B------:R-:W-:-:S13]  /*1f30*/  PLOP3.LUT P0, PT, P0, PT, PT, 0x8, 0x80 ;  /* 0x000000000080781c */ /* 0x000fda000070e170 */
.L_x_81:
[----:B------:R-:W-:Y:S04]  /*1f40*/  BSSY.RECONVERGENT B0, `(.L_x_107) ;  /* 0x0000006000007945 */ /* 0x000fe80003800200 */
[----:B------:R-:W-:Y:S05]  /*1f50*/  @!P0 BRA `(.L_x_108) ;  /* 0x0000000000108947 */ /* 0x000fea0003800000 */
[----:B------:R-:W0:Y:S02]  /*1f60*/  LDCU.64 UR4, c[0x0][0x388] ;  /* 0x00007100ff0477ac */ /* 0x000e240008000a00 */
[----:B0-----:R-:W-:-:S04]  /*1f70*/  LEA R2, P0, R11, UR4, 0x2 ;  /* 0x000000040b027c11 */ /* 0x001fc8000f8010ff */
[----:B------:R-:W-:-:S06]  /*1f80*/  LEA.HI.X R3, R11, UR5, R22, 0x2, P0 ;  /* 0x000000050b037c11 */ /* 0x000fcc00080f1416 */
[----:B------:R0:W5:Y:S03]  /*1f90*/  LDG.E R3, desc[UR6][R2.64] ;  /* 0x0000000602037981 */ /* 0x000166000c1e1900 */
.L_x_108:
[----:B------:R-:W-:Y:S05]  /*1fa0*/  BSYNC.RECONVERGENT B0 ;  /* 0x0000000000007941 */ /* 0x000fea0003800200 */
.L_x_107:
[----:B------:R-:W1:Y:S02]  /*1fb0*/  LDCU.64 UR4, c[0x0][0x380] ;  /* 0x00007000ff0477ac */ /* 0x000e640008000a00 */
[----:B-1----:R-:W-:-:S04]  /*1fc0*/  LEA R4, P0, R0, UR4, 0x2 ;  /* 0x0000000400047c11 */ /* 0x002fc8000f8010ff */
[----:B------:R-:W-:-:S05]  /*1fd0*/  LEA.HI.X R5, R0, UR5, RZ, 0x2, P0 ;  /* 0x0000000500057c11 */ /* 0x000fca00080f14ff */
[----:B-----5:R-:W-:Y:S01]  /*1fe0*/  STG.E desc[UR6][R4.64], R3 ;  /* 0x0000000304007986 */ /* 0x020fe2000c101906 */
[----:B------:R-:W-:Y:S05]  /*1ff0*/  EXIT ;  /* 0x000000000000794d */ /* 0x000fea0003800000 */
        .weak           $__internal_6_$__cuda_sm20_div_s64
        .type           $__internal_6_$__cuda_sm20_div_s64,@function
        .size           $__internal_6_$__cuda_sm20_div_s64,($__internal_7_$__cuda_sm20_rem_s64 - $__internal_6_$__cuda_sm20_div_s64)
$__internal_6_$__cuda_sm20_div_s64:
        /* <DEDUP_REMOVED lines=32> */
[----:B------:R-:W-:Y:S01]  /*2200*/  IMAD R8, R10, R9, RZ ;  /* 0x000000090a087224 */ /* 0x000fe200078e02ff */
        /* <DEDUP_REMOVED lines=35> */
[----:B------:R-:W-:Y:S02]  /*2440*/  ISETP.GE.U32.AND.EX P0, PT, R26, R25, PT, P1 ;  /* 0x000000191a00720c */ /* 0x000fe40003f06110 */
[----:B------:R-:W-:-:S02]  /*2450*/  IADD3.X R9, PT, PT, RZ, R29, RZ, P2, !PT ;  /* 0x0000001dff097210 */ /* 0x000fc400017fe4ff */
[----:B------:R-:W-:Y:S02]  /*2460*/  SEL R8, R8, R10, P0 ;  /* 0x0000000a08087207 */ /* 0x000fe40000000000 */
[----:B------:R-:W-:Y:S02]  /*2470*/  SEL R29, R9, R29, P0 ;  /* 0x0000001d091d7207 */ /* 0x000fe40000000000 */
[----:B------:R-:W-:Y:S02]  /*2480*/  IADD3 R9, P2, PT, RZ, -R8, RZ ;  /* 0x80000008ff097210 */ /* 0x000fe40007f5e0ff */
[----:B------:R-:W-:Y:S02]  /*2490*/  ISETP.NE.U32.AND P0, PT, R6, RZ, PT ;  /* 0x000000ff0600720c */ /* 0x000fe40003f05070 */
[----:B------:R-:W-:Y:S01]  /*24a0*/  ISETP.GE.AND P1, PT, R5, RZ, PT ;  /* 0x000000ff0500720c */ /* 0x000fe20003f26270 */
[----:B------:R-:W-:Y:S01]  /*24b0*/  IMAD.X R5, RZ, RZ, ~R29, P2 ;  /* 0x000000ffff057224 */ /* 0x000fe200010e0e1d */
[----:B------:R-:W-:Y:S01]  /*24c0*/  ISETP.NE.AND.EX P0, PT, R7, RZ, PT, P0 ;  /* 0x000000ff0700720c */ /* 0x000fe20003f05300 */
[----:B------:R-:W-:Y:S01]  /*24d0*/  IMAD.MOV.U32 R7, RZ, RZ, 0x0 ;  /* 0x00000000ff077424 */ /* 0x000fe200078e00ff */
[----:B------:R-:W-:-:S02]  /*24e0*/  MOV R6, R2 ;  /* 0x0000000200067202 */ /* 0x000fc40000000f00 */
[----:B------:R-:W-:Y:S02]  /*24f0*/  SEL R9, R9, R8, !P1 ;  /* 0x0000000809097207 */ /* 0x000fe40004800000 */
[----:B------:R-:W-:Y:S02]  /*2500*/  SEL R5, R5, R29, !P1 ;  /* 0x0000001d05057207 */ /* 0x000fe40004800000 */
[----:B------:R-:W-:Y:S02]  /*2510*/  SEL R9, R9, 0xffffffff, P0 ;  /* 0xffffffff09097807 */ /* 0x000fe40000000000 */
[----:B------:R-:W-:Y:S01]  /*2520*/  SEL R5, R5, 0xffffffff, P0 ;  /* 0xffffffff05057807 */ /* 0x000fe20000000000 */
[----:B------:R-:W-:Y:S06]  /*2530*/  RET.REL.NODEC R6 `(pad_f32) ;  /* 0xffffffd806b07950 */ /* 0x000fec0003c3ffff */
        .weak           $__internal_7_$__cuda_sm20_rem_s64
        .type           $__internal_7_$__cuda_sm20_rem_s64,@function
        .size           $__internal_7_$__cuda_sm20_rem_s64,(.L_x_374 - $__internal_7_$__cuda_sm20_rem_s64)
$__internal_7_$__cuda_sm20_rem_s64:
        /* <DEDUP_REMOVED lines=26> */
[----:B------:R-:W-:Y:S01]  /*26e0*/  IADD3 R13, P0, PT, RZ, -R16, RZ ;  /* 0x80000010ff0d7210 */ /* 0x000fe20007f1e0ff */
[----:B------:R-:W-:Y:S01]  /*26f0*/  HFMA2 R17, -RZ, RZ, 0, 0 ;  /* 0x00000000ff117431 */ /* 0x000fe200000001ff */
[----:B------:R-:W-:Y:S01]  /*2700*/  ISETP.GE.AND P1, PT, R8, RZ, PT ;  /* 0x000000ff0800720c */ /* 0x000fe20003f26270 */
[----:B------:R-:W-:Y:S02]  /*2710*/  IMAD R10, R9, R4, R10 ;  /* 0x00000004090a7224 */ /* 0x000fe400078e020a */
[----:B------:R-:W-:Y:S01]  /*2720*/  IMAD.HI.U32 R18, R19, R13, RZ ;  /* 0x0000000d13127227 */ /* 0x000fe200078e00ff */
[----:B------:R-:W-:Y:S02]  /*2730*/  SEL R20, R15, R20, !P1 ;  /* 0x000000140f147207 */ /* 0x000fe40004800000 */
[----:B------:R-:W-:Y:S01]  /*2740*/  IADD3.X R15, PT, PT, RZ, ~R8, RZ, P4, !PT ;  /* 0x80000008ff0f7210 */ /* 0x000fe200027fe4ff */
[----:B------:R-:W-:-:S04]  /*2750*/  IMAD.X R10, RZ, RZ, ~R10, P0 ;  /* 0x000000ffff0a7224 */ /* 0x000fc800000e0e0a */
[----:B------:R-:W-:-:S04]  /*2760*/  IMAD.WIDE.U32 R18, P0, R19, R10, R18 ;  /* 0x0000000a13127225 */ /* 0x000fc80007800012 */
[C---:B------:R-:W-:Y:S02]  /*2770*/  IMAD R16, R9.reuse, R10, RZ ;  /* 0x0000000a09107224 */ /* 0x040fe400078e02ff */
[----:B------:R-:W-:Y:S01]  /*2780*/  IMAD.HI.U32 R13, P2, R9, R13, R18 ;  /* 0x0000000d090d7227 */ /* 0x000fe20007840012 */
[----:B------:R-:W-:-:S03]  /*2790*/  SEL R18, R15, R8, !P1 ;  /* 0x000000080f127207 */ /* 0x000fc60004800000 */
[----:B------:R-:W-:Y:S01]  /*27a0*/  IMAD.HI.U32 R10, R9, R10, RZ ;  /* 0x0000000a090a7227 */ /* 0x000fe200078e00ff */
[----:B------:R-:W-:-:S03]  /*27b0*/  IADD3 R13, P3, PT, R16, R13, RZ ;  /* 0x0000000d100d7210 */ /* 0x000fc60007f7e0ff */
[----:B------:R-:W-:Y:S02]  /*27c0*/  IMAD.X R9, R10, 0x1, R9, P0 ;  /* 0x000000010a097824 */ /* 0x000fe400000e0609 */
[----:B------:R-:W-:-:S03]  /*27d0*/  IMAD.HI.U32 R16, R13, R20, RZ ;  /* 0x000000140d107227 */ /* 0x000fc600078e00ff */
[----:B------:R-:W-:Y:S01]  /*27e0*/  IADD3.X R9, PT, PT, RZ, RZ, R9, P3, P2 ;  /* 0x000000ffff097210 */ /* 0x000fe20001fe4409 */
        /* <DEDUP_REMOVED lines=29> */
[----:B------:R-:W-:Y:S06]  /*29c0*/  RET.REL.NODEC R4 `(pad_f32) ;  /* 0xffffffd4048c7950 */ /* 0x000fec0003c3ffff */
.L_x_109:
        /* <DEDUP_REMOVED lines=11> */
.L_x_374:


//--------------------- .text.pad_i64             --------------------------
	.section	.text.pad_i64,"ax",@progbits
	.align	128
        .global         pad_i64
        .type           pad_i64,@function
        .size           pad_i64,(.L_x_376 - pad_i64)
        .other          pad_i64,@"STO_CUDA_ENTRY STV_DEFAULT"
pad_i64:
.text.pad_i64:
        /* <DEDUP_REMOVED lines=34> */
.L_x_124:
        /* <DEDUP_REMOVED lines=31> */
.L_x_113:
[----:B------:R-:W-:Y:S01]  /*0410*/  IMAD.MOV.U32 R13, RZ, RZ, R6 ;  /* 0x000000ffff0d7224 */ /* 0x000fe200078e0006 */
[----:B------:R-:W-:Y:S01]  /*0420*/  MOV R8, R32 ;  /* 0x0000002000087202 */ /* 0x000fe20000000f00 */
[----:B------:R-:W-:Y:S01]  /*0430*/  IMAD.MOV.U32 R7, RZ, RZ, R33 ;  /* 0x000000ffff077224 */ /* 0x000fe200078e0021 */
[----:B------:R-:W-:-:S07]  /*0440*/  MOV R4, 0x460 ;  /* 0x0000046000047802 */ /* 0x000fce0000000f00 */
[----:B-12---:R-:W-:Y:S05]  /*0450*/  CALL.REL.NOINC `($__internal_8_$__cuda_sm20_div_s64) ;  /* 0x0000001800c07944 */ /* 0x006fea0003c00000 */
[----:B------:R-:W-:Y:S01]  /*0460*/  IMAD.MOV R3, RZ, RZ, -R10 ;  /* 0x000000ffff037224 */ /* 0x000fe200078e0a0a */
[----:B------:R-:W-:Y:S01]  /*0470*/  MOV R30, R10 ;  /* 0x0000000a001e7202 */ /* 0x000fe20000000f00 */
[----:B------:R-:W-:Y:S02]  /*0480*/  IMAD.MOV.U32 R31, RZ, RZ, R8 ;  /* 0x000000ffff1f7224 */ /* 0x000fe400078e0008 */
[----:B------:R-:W-:-:S07]  /*0490*/  IMAD R3, R32, R3, R6 ;  /* 0x0000000320037224 */ /* 0x000fce00078e0206 */
.L_x_114:
[----:B------:R-:W-:Y:S05]  /*04a0*/  BSYNC.RECONVERGENT B0 ;  /* 0x0000000000007941 */ /* 0x000fea0003800200 */
.L_x_112:
        /* <DEDUP_REMOVED lines=52> */
.L_x_116:
[----:B------:R-:W-:Y:S01]  /*07f0*/  IMAD.MOV.U32 R13, RZ, RZ, R30 ;  /* 0x000000ffff0d7224 */ /* 0x000fe200078e001e */
[----:B------:R-:W-:Y:S01]  /*0800*/  MOV R9, R31 ;  /* 0x0000001f00097202 */ /* 0x000fe20000000f00 */
[----:B------:R-:W-:Y:S01]  /*0810*/  IMAD.MOV.U32 R8, RZ, RZ, R24 ;  /* 0x000000ffff087224 */ /* 0x000fe200078e0018 */
[----:B------:R-:W-:Y:S01]  /*0820*/  MOV R4, 0x850 ;  /* 0x0000085000047802 */ /* 0x000fe20000000f00 */
[----:B------:R-:W-:-:S07]  /*0830*/  IMAD.MOV.U32 R7, RZ, RZ, R25 ;  /* 0x000000ffff077224 */ /* 0x000fce00078e0019 */
[----:B------:R-:W-:Y:S05]  /*0840*/  CALL.REL.NOINC `($__internal_8_$__cuda_sm20_div_s64) ;  /* 0x0000001400c47944 */ /* 0x000fea0003c00000 */
[----:B------:R-:W-:Y:S01]  /*0850*/  IADD3 R3, PT, PT, -R10, RZ, RZ ;  /* 0x000000ff0a037210 */ /* 0x000fe20007ffe1ff */
[----:B------:R-:W-:-:S04]  /*0860*/  IMAD.MOV.U32 R31, RZ, RZ, R8 ;  /* 0x000000ffff1f7224 */ /* 0x000fc800078e0008 */
[----:B------:R-:W-:Y:S02]  /*0870*/  IMAD R3, R24, R3, R30 ;  /* 0x0000000318037224 */ /* 0x000fe400078e021e */
[----:B------:R-:W-:-:S07]  /*0880*/  IMAD.MOV.U32 R30, RZ, RZ, R10 ;  /* 0x000000ffff1e7224 */ /* 0x000fce00078e000a */
.L_x_117:
[----:B------:R-:W-:Y:S05]  /*0890*/  BSYNC.RECONVERGENT B0 ;  /* 0x0000000000007941 */ /* 0x000fea0003800200 */
.L_x_115:
        /* <DEDUP_REMOVED lines=52> */
.L_x_119:
[----:B------:R-:W-:Y:S01]  /*0be0*/  MOV R13, R30 ;  /* 0x0000001e000d7202 */ /* 0x000fe20000000f00 */
[----:B------:R-:W-:Y:S01]  /*0bf0*/  IMAD.MOV.U32 R9, RZ, RZ, R31 ;  /* 0x000000ffff097224 */ /* 0x000fe200078e001f */
[----:B------:R-:W-:Y:S01]  /*0c00*/  MOV R7, R15 ;  /* 0x0000000f00077202 */ /* 0x000fe20000000f00 */
[----:B------:R-:W-:Y:S01]  /*0c10*/  IMAD.MOV.U32 R8, RZ, RZ, R14 ;  /* 0x000000ffff087224 */ /* 0x000fe200078e000e */
[----:B------:R-:W-:-:S07]  /*0c20*/  MOV R4, 0xc40 ;  /* 0x00000c4000047802 */ /* 0x000fce0000000f00 */
[----:B------:R-:W-:Y:S05]  /*0c30*/  CALL.REL.NOINC `($__internal_8_$__cuda_sm20_div_s64) ;  /* 0x0000001000c87944 */ /* 0x000fea0003c00000 */
[--C-:B------:R-:W-:Y:S01]  /*0c40*/  IMAD.MOV R3, RZ, RZ, -R10.reuse ;  /* 0x000000ffff037224 */ /* 0x100fe200078e0a0a */
[----:B------:R-:W-:Y:S01]  /*0c50*/  MOV R25, R8 ;  /* 0x0000000800197202 */ /* 0x000fe20000000f00 */
[----:B------:R-:W-:Y:S02]  /*0c60*/  IMAD.MOV.U32 R24, RZ, RZ, R10 ;  /* 0x000000ffff187224 */ /* 0x000fe400078e000a */
[----:B------:R-:W-:-:S07]  /*0c70*/  IMAD R3, R14, R3, R30 ;  /* 0x000000030e037224 */ /* 0x000fce00078e021e */
.L_x_120:
[----:B------:R-:W-:Y:S05]  /*0c80*/  BSYNC.RECONVERGENT B0 ;  /* 0x0000000000007941 */ /* 0x000fea0003800200 */
.L_x_118:
        /* <DEDUP_REMOVED lines=51> */
.L_x_122:
        /* <DEDUP_REMOVED lines=10> */
.L_x_123:
[----:B------:R-:W-:Y:S05]  /*1060*/  BSYNC.RECONVERGENT B0 ;  /* 0x0000000000007941 */ /* 0x000fea0003800200 */
.L_x_121:
        /* <DEDUP_REMOVED lines=29> */
.L_x_111:
        /* <DEDUP_REMOVED lines=34> */
.L_x_128:
        /* <DEDUP_REMOVED lines=9> */
.L_x_129:
[----:B------:R-:W-:Y:S05]  /*14f0*/  BSYNC.RECONVERGENT B0 ;  /* 0x0000000000007941 */ /* 0x000fea0003800200 */
.L_x_127:
        /* <DEDUP_REMOVED lines=55> */
.L_x_131:
        /* <DEDUP_REMOVED lines=10> */
.L_x_132:
[----:B------:R-:W-:Y:S05]  /*1910*/  BSYNC.RECONVERGENT B0 ;  /* 0x0000000000007941 */ /* 0x000fea0003800200 */
.L_x_130:
        /* <DEDUP_REMOVED lines=28> */
.L_x_126:
        /* <DEDUP_REMOVED lines=30> */
.L_x_134:
[----:B------:R-:W-:Y:S01]  /*1cc0*/  IMAD.MOV.U32 R8, RZ, RZ, R6 ;  /* 0x000000ffff087224 */ /* 0x000fe200078e0006 */
[----:B------:R-:W-:-:S07]  /*1cd0*/  MOV R4, 0x1cf0 ;  /* 0x00001cf000047802 */ /* 0x000fce0000000f00 */
[----:B------:R-:W-:Y:S05]  /*1ce0*/  CALL.REL.NOINC `($__internal_9_$__cuda_sm20_rem_s64) ;  /* 0x0000000400ec7944 */ /* 0x000fea0003c00000 */
.L_x_135:
[----:B------:R-:W-:Y:S05]  /*1cf0*/  BSYNC.RECONVERGENT B0 ;  /* 0x0000000000007941 */ /* 0x000fea0003800200 */
.L_x_133:
        /* <DEDUP_REMOVED lines=24> */
.L_x_125:
[----:B------:R-:W-:-:S04]  /*1e80*/  LOP3.LUT P0, RZ, R5, 0xff, RZ, 0xc0, !PT ;  /* 0x000000ff05ff7812 */ /* 0x000fc8000780c0ff */
[----:B------:R-:W-:-:S13]  /*1e90*/  PLOP3.LUT P0, PT, P0, PT, PT, 0x8, 0x80 ;  /* 0x000000000080781c */ /* 0x000fda000070e170 */
.L_x_110:
        /* <DEDUP_REMOVED lines=12> */
        .weak           $__internal_8_$__cuda_sm20_div_s64
        .type           $__internal_8_$__cuda_sm20_div_s64,@function
        .size           $__internal_8_$__cuda_sm20_div_s64,($__internal_9_$__cuda_sm20_rem_s64 - $__internal_8_$__cuda_sm20_div_s64)
$__internal_8_$__cuda_sm20_div_s64:
        /* <DEDUP_REMOVED lines=83> */
[----:B------:R-:W-:Y:S06]  /*2490*/  RET.REL.NODEC R12 `(pad_i64) ;  /* 0xffffffd80cd87950 */ /* 0x000fec0003c3ffff */
        .weak           $__internal_9_$__cuda_sm20_rem_s64
        .type           $__internal_9_$__cuda_sm20_rem_s64,@function
        .size           $__internal_9_$__cuda_sm20_rem_s64,(.L_x_376 - $__internal_9_$__cuda_sm20_rem_s64)
$__internal_9_$__cuda_sm20_rem_s64:
        /* <DEDUP_REMOVED lines=72> */
[----:B------:R-:W-:Y:S06]  /*2920*/  RET.REL.NODEC R6 `(pad_i64) ;  /* 0xffffffd406b47950 */ /* 0x000fec0003c3ffff */
.L_x_136:
        /* <DEDUP_REMOVED lines=13> */
.L_x_376:


//--------------------- .text.pad_u64             --------------------------
	.section	.text.pad_u64,"ax",@progbits
	.align	128
        .global         pad_u64
        .type           pad_u64,@function
        .size           pad_u64,(.L_x_378 - pad_u64)
        .other          pad_u64,@"STO_CUDA_ENTRY STV_DEFAULT"
pad_u64:
.text.pad_u64:
        /* <DEDUP_REMOVED lines=34> */
.L_x_151:
        /* <DEDUP_REMOVED lines=31> */
.L_x_140:
[----:B------:R-:W-:Y:S01]  /*0410*/  IMAD.MOV.U32 R13, RZ, RZ, R6 ;  /* 0x000000ffff0d7224 */ /* 0x000fe200078e0006 */
[----:B------:R-:W-:Y:S01]  /*0420*/  MOV R8, R32 ;  /* 0x0000002000087202 */ /* 0x000fe20000000f00 */
[----:B------:R-:W-:Y:S01]  /*0430*/  IMAD.MOV.U32 R7, RZ, RZ, R33 ;  /* 0x000000ffff077224 */ /* 0x000fe200078e0021 */
[----:B------:R-:W-:-:S07]  /*0440*/  MOV R4, 0x460 ;  /* 0x0000046000047802 */ /* 0x000fce0000000f00 */
[----:B-12---:R-:W-:Y:S05]  /*0450*/  CALL.REL.NOINC `($__internal_10_$__cuda_sm20_div_s64) ;  /* 0x0000001800c07944 */ /* 0x006fea0003c00000 */
[----:B------:R-:W-:Y:S01]  /*0460*/  IMAD.MOV R3, RZ, RZ, -R10 ;  /* 0x000000ffff037224 */ /* 0x000fe200078e0a0a */
[----:B------:R-:W-:Y:S01]  /*0470*/  MOV R30, R10 ;  /* 0x0000000a001e7202 */ /* 0x000fe20000000f00 */
[----:B------:R-:W-:Y:S02]  /*0480*/  IMAD.MOV.U32 R31, RZ, RZ, R8 ;  /* 0x000000ffff1f7224 */ /* 0x000fe400078e0008 */
[----:B------:R-:W-:-:S07]  /*0490*/  IMAD R3, R32, R3, R6 ;  /* 0x0000000320037224 */ /* 0x000fce00078e0206 */
.L_x_141:
[----:B------:R-:W-:Y:S05]  /*04a0*/  BSYNC.RECONVERGENT B0 ;  /* 0x0000000000007941 */ /* 0x000fea0003800200 */
.L_x_139:
        /* <DEDUP_REMOVED lines=52> */
.L_x_143:
[----:B------:R-:W-:Y:S01]  /*07f0*/  IMAD.MOV.U32 R13, RZ, RZ, R30 ;  /* 0x000000ffff0d7224 */ /* 0x000fe200078e001e */
[----:B------:R-:W-:Y:S01]  /*0800*/  MOV R9, R31 ;  /* 0x0000001f00097202 */ /* 0x000fe20000000f00 */
[----:B------:R-:W-:Y:S01]  /*0810*/  IMAD.MOV.U32 R8, RZ, RZ, R24 ;  /* 0x000000ffff087224 */ /* 0x000fe200078e0018 */
[----:B------:R-:W-:Y:S01]  /*0820*/  MOV R4, 0x850 ;  /* 0x0000085000047802 */ /* 0x000fe20000000f00 */
[----:B------:R-:W-:-:S07]  /*0830*/  IMAD.MOV.U32 R7, RZ, RZ, R25 ;  /* 0x000000ffff077224 */ /* 0x000fce00078e0019 */
[----:B------:R-:W-:Y:S05]  /*0840*/  CALL.REL.NOINC `($__internal_10_$__cuda_sm20_div_s64) ;  /* 0x0000001400c47944 */ /* 0x000fea0003c00000 */
[----:B------:R-:W-:Y:S01]  /*0850*/  IADD3 R3, PT, PT, -R10, RZ, RZ ;  /* 0x000000ff0a037210 */ /* 0x000fe20007ffe1ff */
[----:B------:R-:W-:-:S04]  /*0860*/  IMAD.MOV.U32 R31, RZ, RZ, R8 ;  /* 0x000000ffff1f7224 */ /* 0x000fc800078e0008 */
[----:B------:R-:W-:Y:S02]  /*0870*/  IMAD R3, R24, R3, R30 ;  /* 0x0000000318037224 */ /* 0x000fe400078e021e */
[----:B------:R-:W-:-:S07]  /*0880*/  IMAD.MOV.U32 R30, RZ, RZ, R10 ;  /* 0x000000ffff1e7224 */ /* 0x000fce00078e000a */
.L_x_144:
[----:B------:R-:W-:Y:S05]  /*0890*/  BSYNC.RECONVERGENT B0 ;  /* 0x0000000000007941 */ /* 0x000fea0003800200 */
.L_x_142:
        /* <DEDUP_REMOVED lines=52> */
.L_x_146:
[----:B------:R-:W-:Y:S01]  /*0be0*/  MOV R13, R30 ;  /* 0x0000001e000d7202 */ /* 0x000fe20000000f00 */
[----:B------:R-:W-:Y:S01]  /*0bf0*/  IMAD.MOV.U32 R9, RZ, RZ, R31 ;  /* 0x000000ffff097224 */ /* 0x000fe200078e001f */
[----:B------:R-:W-:Y:S01]  /*0c00*/  MOV R7, R15 ;  /* 0x0000000f00077202 */ /* 0x000fe20000000f00 */
[----:B------:R-:W-:Y:S01]  /*0c10*/  IMAD.MOV.U32 R8, RZ, RZ, R14 ;  /* 0x000000ffff087224 */ /* 0x000fe200078e000e */
[----:B------:R-:W-:-:S07]  /*0c20*/  MOV R4, 0xc40 ;  /* 0x00000c4000047802 */ /* 0x000fce0000000f00 */
[----:B------:R-:W-:Y:S05]  /*0c30*/  CALL.REL.NOINC `($__internal_10_$__cuda_sm20_div_s64) ;  /* 0x0000001000c87944 */ /* 0x000fea0003c00000 */
[--C-:B------:R-:W-:Y:S01]  /*0c40*/  IMAD.MOV R3, RZ, RZ, -R10.reuse ;  /* 0x000000ffff037224 */ /* 0x100fe200078e0a0a */
[----:B------:R-:W-:Y:S01]  /*0c50*/  MOV R25, R8 ;  /* 0x0000000800197202 */ /* 0x000fe20000000f00 */
[----:B------:R-:W-:Y:S02]  /*0c60*/  IMAD.MOV.U32 R24, RZ, RZ, R10 ;  /* 0x000000ffff187224 */ /* 0x000fe400078e000a */
[----:B------:R-:W-:-:S07]  /*0c70*/  IMAD R3, R14, R3, R30 ;  /* 0x000000030e037224 */ /* 0x000fce00078e021e */
.L_x_147:
[----:B------:R-:W-:Y:S05]  /*0c80*/  BSYNC.RECONVERGENT B0 ;  /* 0x0000000000007941 */ /* 0x000fea0003800200 */
.L_x_145:
        /* <DEDUP_REMOVED lines=51> */
.L_x_149:
        /* <DEDUP_REMOVED lines=10> */
.L_x_150:
[----:B------:R-:W-:Y:S05]  /*1060*/  BSYNC.RECONVERGENT B0 ;  /* 0x0000000000007941 */ /* 0x000fea0003800200 */
.L_x_148:
        /* <DEDUP_REMOVED lines=29> */
.L_x_138:
        /* <DEDUP_REMOVED lines=34> */
.L_x_155:
        /* <DEDUP_REMOVED lines=9> */
.L_x_156:
[----:B------:R-:W-:Y:S05]  /*14f0*/  BSYNC.RECONVERGENT B0 ;  /* 0x0000000000007941 */ /* 0x000fea0003800200 */
.L_x_154:
        /* <DEDUP_REMOVED lines=55> */
.L_x_158:
        /* <DEDUP_REMOVED lines=10> */
.L_x_159:
[----:B------:R-:W-:Y:S05]  /*1910*/  BSYNC.RECONVERGENT B0 ;  /* 0x0000000000007941 */ /* 0x000fea0003800200 */
.L_x_157:
        /* <DEDUP_REMOVED lines=28> */
.L_x_153:
        /* <DEDUP_REMOVED lines=30> */
.L_x_161:
[----:B------:R-:W-:Y:S01]  /*1cc0*/  IMAD.MOV.U32 R8, RZ, RZ, R6 ;  /* 0x000000ffff087224 */ /* 0x000fe200078e0006 */
[----:B------:R-:W-:-:S07]  /*1cd0*/  MOV R4, 0x1cf0 ;  /* 0x00001cf000047802 */ /* 0x000fce0000000f00 */
[----:B------:R-:W-:Y:S05]  /*1ce0*/  CALL.REL.NOINC `($__internal_11_$__cuda_sm20_rem_s64) ;  /* 0x0000000400ec7944 */ /* 0x000fea0003c00000 */
.L_x_162:
[----:B------:R-:W-:Y:S05]  /*1cf0*/  BSYNC.RECONVERGENT B0 ;  /* 0x0000000000007941 */ /* 0x000fea0003800200 */
.L_x_160:
        /* <DEDUP_REMOVED lines=24> */
.L_x_152:
[----:B------:R-:W-:-:S04]  /*1e80*/  LOP3.LUT P0, RZ, R5, 0xff, RZ, 0xc0, !PT ;  /* 0x000000ff05ff7812 */ /* 0x000fc8000780c0ff */
[----:B------:R-:W-:-:S13]  /*1e90*/  PLOP3.LUT P0, PT, P0, PT, PT, 0x8, 0x80 ;  /* 0x000000000080781c */ /* 0x000fda000070e170 */
.L_x_137:
        /* <DEDUP_REMOVED lines=12> */
        .weak           $__internal_10_$__cuda_sm20_div_s64
        .type           $__internal_10_$__cuda_sm20_div_s64,@function
        .size           $__internal_10_$__cuda_sm20_div_s64,($__internal_11_$__cuda_sm20_rem_s64 - $__internal_10_$__cuda_sm20_div_s64)
$__internal_10_$__cuda_sm20_div_s64:
        /* <DEDUP_REMOVED lines=83> */
[----:B------:R-:W-:Y:S06]  /*2490*/  RET.REL.NODEC R12 `(pad_u64) ;  /* 0xffffffd80cd87950 */ /* 0x000fec0003c3ffff */
        .weak           $__internal_11_$__cuda_sm20_rem_s64
        .type           $__internal_11_$__cuda_sm20_rem_s64,@function
        .size           $__internal_11_$__cuda_sm20_rem_s64,(.L_x_378 - $__internal_11_$__cuda_sm20_rem_s64)
$__internal_11_$__cuda_sm20_rem_s64:
        /* <DEDUP_REMOVED lines=72> */
[----:B------:R-:W-:Y:S06]  /*2920*/  RET.REL.NODEC R6 `(pad_u64) ;  /* 0xffffffd406b47950 */ /* 0x000fec0003c3ffff */
.L_x_163:
        /* <DEDUP_REMOVED lines=13> */
.L_x_378:


//--------------------- .text.pad_i32             --------------------------
	.section	.text.pad_i32,"ax",@progbits
	.align	128
        .global         pad_i32
        .type           pad_i32,@function
        .size           pad_i32,(.L_x_380 - pad_i32)
        .other          pad_i32,@"STO_CUDA_ENTRY STV_DEFAULT"
pad_i32:
.text.pad_i32:
        /* <DEDUP_REMOVED lines=39> */
.L_x_178:
        /* <DEDUP_REMOVED lines=31> */
.L_x_167:
[----:B------:R-:W-:Y:S01]  /*0460*/  MOV R26, R20 ;  /* 0x00000014001a7202 */ /* 0x000fe20000000f00 */
[----:B------:R-:W-:Y:S01]  /*0470*/  IMAD.MOV.U32 R6, RZ, RZ, R30 ;  /* 0x000000ffff067224 */ /* 0x000fe200078e001e */
[----:B------:R-:W-:Y:S01]  /*0480*/  MOV R2, 0x4b0 ;  /* 0x000004b000027802 */ /* 0x000fe20000000f00 */
[----:B------:R-:W-:-:S07]  /*0490*/  IMAD.MOV.U32 R7, RZ, RZ, R31 ;  /* 0x000000ffff077224 */ /* 0x000fce00078e001f */
[----:B-12---:R-:W-:Y:S05]  /*04a0*/  CALL.REL.NOINC `($__internal_12_$__cuda_sm20_div_s64) ;  /* 0x0000001800d47944 */ /* 0x006fea0003c00000 */
[----:B------:R-:W-:Y:S01]  /*04b0*/  IADD3 R13, PT, PT, -R9, RZ, RZ ;  /* 0x000000ff090d7210 */ /* 0x000fe20007ffe1ff */
[----:B------:R-:W-:Y:S02]  /*04c0*/  IMAD.MOV.U32 R32, RZ, RZ, R9 ;  /* 0x000000ffff207224 */ /* 0x000fe400078e0009 */
[----:B------:R-:W-:Y:S02]  /*04d0*/  IMAD.MOV.U32 R33, RZ, RZ, R5 ;  /* 0x000000ffff217224 */ /* 0x000fe400078e0005 */
[----:B------:R-:W-:-:S07]  /*04e0*/  IMAD R13, R30, R13, R20 ;  /* 0x0000000d1e0d7224 */ /* 0x000fce00078e0214 */
.L_x_168:
[----:B------:R-:W-:Y:S05]  /*04f0*/  BSYNC.RECONVERGENT B0 ;  /* 0x0000000000007941 */ /* 0x000fea0003800200 */
.L_x_166:
        /* <DEDUP_REMOVED lines=55> */
.L_x_170:
[----:B------:R-:W-:Y:S01]  /*0870*/  IMAD.MOV.U32 R26, RZ, RZ, R32 ;  /* 0x000000ffff1a7224 */ /* 0x000fe200078e0020 */
[----:B------:R-:W-:Y:S01]  /*0880*/  MOV R5, R33 ;  /* 0x0000002100057202 */ /* 0x000fe20000000f00 */
[----:B------:R-:W-:Y:S01]  /*0890*/  IMAD.MOV.U32 R6, RZ, RZ, R20 ;  /* 0x000000ffff067224 */ /* 0x000fe200078e0014 */
[----:B------:R-:W-:Y:S01]  /*08a0*/  MOV R2, 0x8d0 ;  /* 0x000008d000027802 */ /* 0x000fe20000000f00 */
[----:B------:R-:W-:-:S07]  /*08b0*/  IMAD.MOV.U32 R7, RZ, RZ, R21 ;  /* 0x000000ffff077224 */ /* 0x000fce00078e0015 */
[----:B------:R-:W-:Y:S05]  /*08c0*/  CALL.REL.NOINC `($__internal_12_$__cuda_sm20_div_s64) ;  /* 0x0000001400cc7944 */ /* 0x000fea0003c00000 */
[----:B------:R-:W-:Y:S01]  /*08d0*/  IADD3 R13, PT, PT, -R9, RZ, RZ ;  /* 0x000000ff090d7210 */ /* 0x000fe20007ffe1ff */
[----:B------:R-:W-:-:S04]  /*08e0*/  IMAD.MOV.U32 R33, RZ, RZ, R5 ;  /* 0x000000ffff217224 */ /* 0x000fc800078e0005 */
[----:B------:R-:W-:Y:S02]  /*08f0*/  IMAD R13, R20, R13, R32 ;  /* 0x0000000d140d7224 */ /* 0x000fe400078e0220 */
[----:B------:R-:W-:-:S07]  /*0900*/  IMAD.MOV.U32 R32, RZ, RZ, R9 ;  /* 0x000000ffff207224 */ /* 0x000fce00078e0009 */
.L_x_171:
[----:B------:R-:W-:Y:S05]  /*0910*/  BSYNC.RECONVERGENT B0 ;  /* 0x0000000000007941 */ /* 0x000fea0003800200 */
.L_x_169:
        /* <DEDUP_REMOVED lines=52> */
.L_x_173:
[----:B------:R-:W-:Y:S01]  /*0c60*/  MOV R26, R32 ;  /* 0x00000020001a7202 */ /* 0x000fe20000000f00 */
[----:B------:R-:W-:Y:S01]  /*0c70*/  IMAD.MOV.U32 R5, RZ, RZ, R33 ;  /* 0x000000ffff057224 */ /* 0x000fe200078e0021 */
[----:B------:R-:W-:Y:S01]  /*0c80*/  MOV R7, R23 ;  /* 0x0000001700077202 */ /* 0x000fe20000000f00 */
[----:B------:R-:W-:Y:S01]  /*0c90*/  IMAD.MOV.U32 R6, RZ, RZ, R22 ;  /* 0x000000ffff067224 */ /* 0x000fe200078e0016 */
[----:B------:R-:W-:-:S07]  /*0ca0*/  MOV R2, 0xcc0 ;  /* 0x00000cc000027802 */ /* 0x000fce0000000f00 */
[----:B------:R-:W-:Y:S05]  /*0cb0*/  CALL.REL.NOINC `($__internal_12_$__cuda_sm20_div_s64) ;  /* 0x0000001000d07944 */ /* 0x000fea0003c00000 */
[--C-:B------:R-:W-:Y:S01]  /*0cc0*/  IMAD.MOV R13, RZ, RZ, -R9.reuse ;  /* 0x000000ffff0d7224 */ /* 0x100fe200078e0a09 */
[----:B------:R-:W-:Y:S01]  /*0cd0*/  MOV R31, R5 ;  /* 0x00000005001f7202 */ /* 0x000fe20000000f00 */
[----:B------:R-:W-:Y:S02]  /*0ce0*/  IMAD.MOV.U32 R30, RZ, RZ, R9 ;  /* 0x000000ffff1e7224 */ /* 0x000fe400078e0009 */
[----:B------:R-:W-:-:S07]  /*0cf0*/  IMAD R13, R22, R13, R32 ;  /* 0x0000000d160d7224 */ /* 0x000fce00078e0220 */
.L_x_174:
[----:B------:R-:W-:Y:S05]  /*0d00*/  BSYNC.RECONVERGENT B0 ;  /* 0x0000000000007941 */ /* 0x000fea0003800200 */
.L_x_172:
        /* <DEDUP_REMOVED lines=52> */
.L_x_176:
[----:B------:R-:W-:Y:S01]  /*1050*/  MOV R26, R30 ;  /* 0x0000001e001a7202 */ /* 0x000fe20000000f00 */
[----:B------:R-:W-:Y:S01]  /*1060*/  IMAD.MOV.U32 R5, RZ, RZ, R31 ;  /* 0x000000ffff057224 */ /* 0x000fe200078e001f */
[----:B------:R-:W-:Y:S01]  /*1070*/  MOV R7, R33 ;  /* 0x0000002100077202 */ /* 0x000fe20000000f00 */
[----:B------:R-:W-:Y:S01]  /*1080*/  IMAD.MOV.U32 R6, RZ, RZ, R32 ;  /* 0x000000ffff067224 */ /* 0x000fe200078e0020 */
[----:B------:R-:W-:-:S07]  /*1090*/  MOV R2, 0x10b0 ;  /* 0x000010b000027802 */ /* 0x000fce0000000f00 */
[----:B------:R-:W-:Y:S05]  /*10a0*/  CALL.REL.NOINC `($__internal_12_$__cuda_sm20_div_s64) ;  /* 0x0000000c00d47944 */ /* 0x000fea0003c00000 */
[--C-:B------:R-:W-:Y:S02]  /*10b0*/  IMAD.MOV R31, RZ, RZ, -R9.reuse ;  /* 0x000000ffff1f7224 */ /* 0x100fe400078e0a09 */
[----:B------:R-:W-:Y:S02]  /*10c0*/  IMAD.MOV.U32 R20, RZ, RZ, R9 ;  /* 0x000000ffff147224 */ /* 0x000fe400078e0009 */
[----:B------:R-:W-:-:S07]  /*10d0*/  IMAD R31, R32, R31, R30 ;  /* 0x0000001f201f7224 */ /* 0x000fce00078e021e */
.L_x_177:
[----:B------:R-:W-:Y:S05]  /*10e0*/  BSYNC.RECONVERGENT B0 ;  /* 0x0000000000007941 */ /* 0x000fea0003800200 */
.L_x_175:
        /* <DEDUP_REMOVED lines=28> */
.L_x_165:
        /* <DEDUP_REMOVED lines=34> */
.L_x_182:
[----:B------:R-:W-:Y:S01]  /*14d0*/  MOV R26, R20 ;  /* 0x00000014001a7202 */ /* 0x000fe20000000f00 */
[----:B------:R-:W-:Y:S01]  /*14e0*/  IMAD.MOV.U32 R6, RZ, RZ, R30 ;  /* 0x000000ffff067224 */ /* 0x000fe200078e001e */
[----:B------:R-:W-:Y:S01]  /*14f0*/  MOV R2, 0x1520 ;  /* 0x0000152000027802 */ /* 0x000fe20000000f00 */
[----:B------:R-:W-:-:S07]  /*1500*/  IMAD.MOV.U32 R7, RZ, RZ, R31 ;  /* 0x000000ffff077224 */ /* 0x000fce00078e001f */
[----:B------:R-:W-:Y:S05]  /*1510*/  CALL.REL.NOINC `($__internal_12_$__cuda_sm20_div_s64) ;  /* 0x0000000800b87944 */ /* 0x000fea0003c00000 */
[----:B------:R-:W-:Y:S01]  /*1520*/  IADD3 R13, PT, PT, -R9, RZ, RZ ;  /* 0x000000ff090d7210 */ /* 0x000fe20007ffe1ff */
[----:B------:R-:W-:Y:S02]  /*1530*/  IMAD.MOV.U32 R18, RZ, RZ, R9 ;  /* 0x000000ffff127224 */ /* 0x000fe400078e0009 */
[----:B------:R-:W-:Y:S02]  /*1540*/  IMAD.MOV.U32 R19, RZ, RZ, R5 ;  /* 0x000000ffff137224 */ /* 0x000fe400078e0005 */
[----:B------:R-:W-:-:S07]  /*1550*/  IMAD R13, R30, R13, R20 ;  /* 0x0000000d1e0d7224 */ /* 0x000fce00078e0214 */
.L_x_183:
[----:B------:R-:W-:Y:S05]  /*1560*/  BSYNC.RECONVERGENT B0 ;  /* 0x0000000000007941 */ /* 0x000fea0003800200 */
.L_x_181:
        /* <DEDUP_REMOVED lines=56> */
.L_x_185:
        /* <DEDUP_REMOVED lines=8> */
[----:B------:R-:W-:-:S07]  /*1970*/  IMAD R19, R16, R19, R18 ;  /* 0x0000001310137224 */ /* 0x000fce00078e0212 */
.L_x_186:
[----:B------:R-:W-:Y:S05]  /*1980*/  BSYNC.RECONVERGENT B0 ;  /* 0x0000000000007941 */ /* 0x000fea0003800200 */
.L_x_184:
        /* <DEDUP_REMOVED lines=28> */
.L_x_180:
        /* <DEDUP_REMOVED lines=30> */
.L_x_188:
[----:B------:R-:W-:Y:S02]  /*1d30*/  MOV R8, R5 ;  /* 0x0000000500087202 */ /* 0x000fe40000000f00 */
[----:B------:R-:W-:-:S07]  /*1d40*/  MOV R2, 0x1d60 ;  /* 0x00001d6000027802 */ /* 0x000fce0000000f00 */
[----:B------:R-:W-:Y:S05]  /*1d50*/  CALL.REL.NOINC `($__internal_13_$__cuda_sm20_rem_s64) ;  /* 0x0000000400f87944 */ /* 0x000fea0003c00000 */
.L_x_189:
[----:B------:R-:W-:Y:S05]  /*1d60*/  BSYNC.RECONVERGENT B0 ;  /* 0x0000000000007941 */ /* 0x000fea0003800200 */
.L_x_187:
        /* <DEDUP_REMOVED lines=27> */
.L_x_179:
[----:B------:R-:W-:-:S04]  /*1f20*/  LOP3.LUT P0, RZ, R12, 0xff, RZ, 0xc0, !PT ;  /* 0x000000ff0cff7812 */ /* 0x000fc8000780c0ff */
[----:B------:R-:W-:-:S13]  /*1f30*/  PLOP3.LUT P0, PT, P0, PT, PT, 0x8, 0x80 ;  /* 0x000000000080781c */ /* 0x000fda000070e170 */
.L_x_164:
[----:B------:R-:W-:Y:S04]  /*1f40*/  BSSY.RECONVERGENT B0, `(.L_x_190) ;  /* 0x0000006000007945 */ /* 0x000fe80003800200 */
[----:B------:R-:W-:Y:S05]  /*1f50*/  @!P0 BRA `(.L_x_191) ;  /* 0x0000000000108947 */ /* 0x000fea0003800000 */
[----:B------:R-:W0:Y:S02]  /*1f60*/  LDCU.64 UR4, c[0x0][0x388] ;  /* 0x00007100ff0477ac */ /* 0x000e240008000a00 */
[----:B0-----:R-:W-:-:S04]  /*1f70*/  LEA R2, P0, R11, UR4, 0x2 ;  /* 0x000000040b027c11 */ /* 0x001fc8000f8010ff */
[----:B------:R-:W-:-:S06]  /*1f80*/  LEA.HI.X R3, R11, UR5, R22, 0x2, P0 ;  /* 0x000000050b037c11 */ /* 0x000fcc00080f1416 */
[----:B------:R0:W5:Y:S03]  /*1f90*/  LDG.E R3, desc[UR6][R2.64] ;  /* 0x0000000602037981 */ /* 0x000166000c1e1900 */
.L_x_191:
[----:B------:R-:W-:Y:S05]  /*1fa0*/  BSYNC.RECONVERGENT B0 ;  /* 0x0000000000007941 */ /* 0x000fea0003800200 */
.L_x_190:
[----:B------:R-:W1:Y:S02]  /*1fb0*/  LDCU.64 UR4, c[0x0][0x380] ;  /* 0x00007000ff0477ac */ /* 0x000e640008000a00 */
[----:B-1----:R-:W-:-:S04]  /*1fc0*/  LEA R4, P0, R0, UR4, 0x2 ;  /* 0x0000000400047c11 */ /* 0x002fc8000f8010ff */
[----:B------:R-:W-:-:S05]  /*1fd0*/  LEA.HI.X R5, R0, UR5, RZ, 0x2, P0 ;  /* 0x0000000500057c11 */ /* 0x000fca00080f14ff */
[----:B-----5:R-:W-:Y:S01]  /*1fe0*/  STG.E desc[UR6][R4.64], R3 ;  /* 0x0000000304007986 */ /* 0x020fe2000c101906 */
[----:B------:R-:W-:Y:S05]  /*1ff0*/  EXIT ;  /* 0x000000000000794d */ /* 0x000fea0003800000 */
        .weak           $__internal_12_$__cuda_sm20_div_s64
        .type           $__internal_12_$__cuda_sm20_div_s64,@function
        .size           $__internal_12_$__cuda_sm20_div_s64,($__internal_13_$__cuda_sm20_rem_s64 - $__internal_12_$__cuda_sm20_div_s64)
$__internal_12_$__cuda_sm20_div_s64:
        /* <DEDUP_REMOVED lines=83> */
[----:B------:R-:W-:Y:S06]  /*2530*/  RET.REL.NODEC R6 `(pad_i32) ;  /* 0xffffffd806b07950 */ /* 0x000fec0003c3ffff */
        .weak           $__internal_13_$__cuda_sm20_rem_s64
        .type           $__internal_13_$__cuda_sm20_rem_s64,@function
        .size           $__internal_13_$__cuda_sm20_rem_s64,(.L_x_380 - $__internal_13_$__cuda_sm20_rem_s64)
$__internal_13_$__cuda_sm20_rem_s64:
        /* <DEDUP_REMOVED lines=72> */
[----:B------:R-:W-:Y:S06]  /*29c0*/  RET.REL.NODEC R4 `(pad_i32) ;  /* 0xffffffd4048c7950 */ /* 0x000fec0003c3ffff */
.L_x_192:
        /* <DEDUP_REMOVED lines=11> */
.L_x_380:


//--------------------- .text.pad_u32             --------------------------
	.section	.text.pad_u32,"ax",@progbits
	.align	128
        .global         pad_u32
        .type           pad_u32,@function
        .size           pad_u32,(.L_x_382 - pad_u32)
        .other          pad_u32,@"STO_CUDA_ENTRY STV_DEFAULT"
pad_u32:
.text.pad_u32:
        /* <DEDUP_REMOVED lines=39> */
.L_x_207:
        /* <DEDUP_REMOVED lines=31> */
.L_x_196:
[----:B------:R-:W-:Y:S01]  /*0460*/  MOV R26, R20 ;  /* 0x00000014001a7202 */ /* 0x000fe20000000f00 */
[----:B------:R-:W-:Y:S01]  /*0470*/  IMAD.MOV.U32 R6, RZ, RZ, R30 ;  /* 0x000000ffff067224 */ /* 0x000fe200078e001e */
[----:B------:R-:W-:Y:S01]  /*0480*/  MOV R2, 0x4b0 ;  /* 0x000004b000027802 */ /* 0x000fe20000000f00 */
[----:B------:R-:W-:-:S07]  /*0490*/  IMAD.MOV.U32 R7, RZ, RZ, R31 ;  /* 0x000000ffff077224 */ /* 0x000fce00078e001f */
[----:B-12---:R-:W-:Y:S05]  /*04a0*/  CALL.REL.NOINC `($__internal_14_$__cuda_sm20_div_s64) ;  /* 0x0000001800d47944 */ /* 0x006fea0003c00000 */
[----:B------:R-:W-:Y:S01]  /*04b0*/  IADD3 R13, PT, PT, -R9, RZ, RZ ;  /* 0x000000ff090d7210 */ /* 0x000fe20007ffe1ff */
[----:B------:R-:W-:Y:S02]  /*04c0*/  IMAD.MOV.U32 R32, RZ, RZ, R9 ;  /* 0x000000ffff207224 */ /* 0x000fe400078e0009 */
[----:B------:R-:W-:Y:S02]  /*04d0*/  IMAD.MOV.U32 R33, RZ, RZ, R5 ;  /* 0x000000ffff217224 */ /* 0x000fe400078e0005 */
[----:B------:R-:W-:-:S07]  /*04e0*/  IMAD R13, R30, R13, R20 ;  /* 0x0000000d1e0d7224 */ /* 0x000fce00078e0214 */
.L_x_197:
[----:B------:R-:W-:Y:S05]  /*04f0*/  BSYNC.RECONVERGENT B0 ;  /* 0x0000000000007941 */ /* 0x000fea0003800200 */
.L_x_195:
        /* <DEDUP_REMOVED lines=55> */
.L_x_199:
[----:B------:R-:W-:Y:S01]  /*0870*/  IMAD.MOV.U32 R26, RZ, RZ, R32 ;  /* 0x000000ffff1a7224 */ /* 0x000fe200078e0020 */
[----:B------:R-:W-:Y:S01]  /*0880*/  MOV R5, R33 ;  /* 0x0000002100057202 */ /* 0x000fe20000000f00 */
[----:B------:R-:W-:Y:S01]  /*0890*/  IMAD.MOV.U32 R6, RZ, RZ, R20 ;  /* 0x000000ffff067224 */ /* 0x000fe200078e0014 */
[----:B------:R-:W-:Y:S01]  /*08a0*/  MOV R2, 0x8d0 ;  /* 0x000008d000027802 */ /* 0x000fe20000000f00 */
[----:B------:R-:W-:-:S07]  /*08b0*/  IMAD.MOV.U32 R7, RZ, RZ, R21 ;  /* 0x000000ffff077224 */ /* 0x000fce00078e0015 */
[----:B------:R-:W-:Y:S05]  /*08c0*/  CALL.REL.NOINC `($__internal_14_$__cuda_sm20_div_s64) ;  /* 0x0000001400cc7944 */ /* 0x000fea0003c00000 */
[----:B------:R-:W-:Y:S01]  /*08d0*/  IADD3 R13, PT, PT, -R9, RZ, RZ ;  /* 0x000000ff090d7210 */ /* 0x000fe20007ffe1ff */
[----:B------:R-:W-:-:S04]  /*08e0*/  IMAD.MOV.U32 R33, RZ, RZ, R5 ;  /* 0x000000ffff217224 */ /* 0x000fc800078e0005 */
[----:B------:R-:W-:Y:S02]  /*08f0*/  IMAD R13, R20, R13, R32 ;  /* 0x0000000d140d7224 */ /* 0x000fe400078e0220 */
[----:B------:R-:W-:-:S07]  /*0900*/  IMAD.MOV.U32 R32, RZ, RZ, R9 ;  /* 0x000000ffff207224 */ /* 0x000fce00078e0009 */
.L_x_200:
[----:B------:R-:W-:Y:S05]  /*0910*/  BSYNC.RECONVERGENT B0 ;  /* 0x0000000000007941 */ /* 0x000fea0003800200 */
.L_x_198:
        /* <DEDUP_REMOVED lines=52> */
.L_x_202:
[----:B------:R-:W-:Y:S01]  /*0c60*/  MOV R26, R32 ;  /* 0x00000020001a7202 */ /* 0x000fe20000000f00 */
[----:B------:R-:W-:Y:S01]  /*0c70*/  IMAD.MOV.U32 R5, RZ, RZ, R33 ;  /* 0x000000ffff057224 */ /* 0x000fe200078e0021 */
[----:B------:R-:W-:Y:S01]  /*0c80*/  MOV R7, R23 ;  /* 0x0000001700077202 */ /* 0x000fe20000000f00 */
[----:B------:R-:W-:Y:S01]  /*0c90*/  IMAD.MOV.U32 R6, RZ, RZ, R22 ;  /* 0x000000ffff067224 */ /* 0x000fe200078e0016 */
[----:B------:R-:W-:-:S07]  /*0ca0*/  MOV R2, 0xcc0 ;  /* 0x00000cc000027802 */ /* 0x000fce0000000f00 */
[----:B------:R-:W-:Y:S05]  /*0cb0*/  CALL.REL.NOINC `($__internal_14_$__cuda_sm20_div_s64) ;  /* 0x0000001000d07944 */ /* 0x000fea0003c00000 */
[--C-:B------:R-:W-:Y:S01]  /*0cc0*/  IMAD.MOV R13, RZ, RZ, -R9.reuse ;  /* 0x000000ffff0d7224 */ /* 0x100fe200078e0a09 */
[----:B------:R-:W-:Y:S01]  /*0cd0*/  MOV R31, R5 ;  /* 0x00000005001f7202 */ /* 0x000fe20000000f00 */
[----:B------:R-:W-:Y:S02]  /*0ce0*/  IMAD.MOV.U32 R30, RZ, RZ, R9 ;  /* 0x000000ffff1e7224 */ /* 0x000fe400078e0009 */
[----:B------:R-:W-:-:S07]  /*0cf0*/  IMAD R13, R22, R13, R32 ;  /* 0x0000000d160d7224 */ /* 0x000fce00078e0220 */
.L_x_203:
[----:B------:R-:W-:Y:S05]  /*0d00*/  BSYNC.RECONVERGENT B0 ;  /* 0x0000000000007941 */ /* 0x000fea0003800200 */
.L_x_201:
        /* <DEDUP_REMOVED lines=52> */
.L_x_205:
[----:B------:R-:W-:Y:S01]  /*1050*/  MOV R26, R30 ;  /* 0x0000001e001a7202 */ /* 0x000fe20000000f00 */
[----:B------:R-:W-:Y:S01]  /*1060*/  IMAD.MOV.U32 R5, RZ, RZ, R31 ;  /* 0x000000ffff057224 */ /* 0x000fe200078e001f */
[----:B------:R-:W-:Y:S01]  /*1070*/  MOV R7, R33 ;  /* 0x0000002100077202 */ /* 0x000fe20000000f00 */
[----:B------:R-:W-:Y:S01]  /*1080*/  IMAD.MOV.U32 R6, RZ, RZ, R32 ;  /* 0x000000ffff067224 */ /* 0x000fe200078e0020 */
[----:B------:R-:W-:-:S07]  /*1090*/  MOV R2, 0x10b0 ;  /* 0x000010b000027802 */ /* 0x000fce0000000f00 */
[----:B------:R-:W-:Y:S05]  /*10a0*/  CALL.REL.NOINC `($__internal_14_$__cuda_sm20_div_s64) ;  /* 0x0000000c00d47944 */ /* 0x000fea0003c00000 */
[--C-:B------:R-:W-:Y:S02]  /*10b0*/  IMAD.MOV R31, RZ, RZ, -R9.reuse ;  /* 0x000000ffff1f7224 */ /* 0x100fe400078e0a09 */
[----:B------:R-:W-:Y:S02]  /*10c0*/  IMAD.MOV.U32 R20, RZ, RZ, R9 ;  /* 0x000000ffff147224 */ /* 0x000fe400078e0009 */
[----:B------:R-:W-:-:S07]  /*10d0*/  IMAD R31, R32, R31, R30 ;  /* 0x0000001f201f7224 */ /* 0x000fce00078e021e */
.L_x_206:
[----:B------:R-:W-:Y:S05]  /*10e0*/  BSYNC.RECONVERGENT B0 ;  /* 0x0000000000007941 */ /* 0x000fea0003800200 */
.L_x_204:
        /* <DEDUP_REMOVED lines=28> */
.L_x_194:
        /* <DEDUP_REMOVED lines=34> */
.L_x_211:
[----:B------:R-:W-:Y:S01]  /*14d0*/  MOV R26, R20 ;  /* 0x00000014001a7202 */ /* 0x000fe20000000f00 */
[----:B------:R-:W-:Y:S01]  /*14e0*/  IMAD.MOV.U32 R6, RZ, RZ, R30 ;  /* 0x000000ffff067224 */ /* 0x000fe200078e001e */
[----:B------:R-:W-:Y:S01]  /*14f0*/  MOV R2, 0x1520 ;  /* 0x0000152000027802 */ /* 0x000fe20000000f00 */
[----:B------:R-:W-:-:S07]  /*1500*/  IMAD.MOV.U32 R7, RZ, RZ, R31 ;  /* 0x000000ffff077224 */ /* 0x000fce00078e001f */
[----:B------:R-:W-:Y:S05]  /*1510*/  CALL.REL.NOINC `($__internal_14_$__cuda_sm20_div_s64) ;  /* 0x0000000800b87944 */ /* 0x000fea0003c00000 */
[----:B------:R-:W-:Y:S01]  /*1520*/  IADD3 R13, PT, PT, -R9, RZ, RZ ;  /* 0x000000ff090d7210 */ /* 0x000fe20007ffe1ff */
[----:B------:R-:W-:Y:S02]  /*1530*/  IMAD.MOV.U32 R18, RZ, RZ, R9 ;  /* 0x000000ffff127224 */ /* 0x000fe400078e0009 */
[----:B------:R-:W-:Y:S02]  /*1540*/  IMAD.MOV.U32 R19, RZ, RZ, R5 ;  /* 0x000000ffff137224 */ /* 0x000fe400078e0005 */
[----:B------:R-:W-:-:S07]  /*1550*/  IMAD R13, R30, R13, R20 ;  /* 0x0000000d1e0d7224 */ /* 0x000fce00078e0214 */
.L_x_212:
[----:B------:R-:W-:Y:S05]  /*1560*/  BSYNC.RECONVERGENT B0 ;  /* 0x0000000000007941 */ /* 0x000fea0003800200 */
.L_x_210:
        /* <DEDUP_REMOVED lines=56> */
.L_x_214:
        /* <DEDUP_REMOVED lines=8> */
[----:B------:R-:W-:-:S07]  /*1970*/  IMAD R19, R16, R19, R18 ;  /* 0x0000001310137224 */ /* 0x000fce00078e0212 */
.L_x_215:
[----:B------:R-:W-:Y:S05]  /*1980*/  BSYNC.RECONVERGENT B0 ;  /* 0x0000000000007941 */ /* 0x000fea0003800200 */
.L_x_213:
        /* <DEDUP_REMOVED lines=28> */
.L_x_209:
        /* <DEDUP_REMOVED lines=30> */
.L_x_217:
[----:B------:R-:W-:Y:S02]  /*1d30*/  MOV R8, R5 ;  /* 0x0000000500087202 */ /* 0x000fe40000000f00 */
[----:B------:R-:W-:-:S07]  /*1d40*/  MOV R2, 0x1d60 ;  /* 0x00001d6000027802 */ /* 0x000fce0000000f00 */
[----:B------:R-:W-:Y:S05]  /*1d50*/  CALL.REL.NOINC `($__internal_15_$__cuda_sm20_rem_s64) ;  /* 0x0000000400f87944 */ /* 0x000fea0003c00000 */
.L_x_218:
[----:B------:R-:W-:Y:S05]  /*1d60*/  BSYNC.RECONVERGENT B0 ;  /* 0x0000000000007941 */ /* 0x000fea0003800200 */
.L_x_216:
        /* <DEDUP_REMOVED lines=27> */
.L_x_208:
[----:B------:R-:W-:-:S04]  /*1f20*/  LOP3.LUT P0, RZ, R12, 0xff, RZ, 0xc0, !PT ;  /* 0x000000ff0cff7812 */ /* 0x000fc8000780c0ff */
[----:B------:R-:W-:-:S13]  /*1f30*/  PLOP3.LUT P0, PT, P0, PT, PT, 0x8, 0x80 ;  /* 0x000000000080781c */ /* 0x000fda000070e170 */
.L_x_193:
[----:B------:R-:W-:Y:S04]  /*1f40*/  BSSY.RECONVERGENT B0, `(.L_x_219) ;  /* 0x0000006000007945 */ /* 0x000fe80003800200 */
[----:B------:R-:W-:Y:S05]  /*1f50*/  @!P0 BRA `(.L_x_220) ;  /* 0x0000000000108947 */ /* 0x000fea0003800000 */
[----:B------:R-:W0:Y:S02]  /*1f60*/  LDCU.64 UR4, c[0x0][0x388] ;  /* 0x00007100ff0477ac */ /* 0x000e240008000a00 */
[----:B0-----:R-:W-:-:S04]  /*1f70*/  LEA R2, P0, R11, UR4, 0x2 ;  /* 0x000000040b027c11 */ /* 0x001fc8000f8010ff */
[----:B------:R-:W-:-:S06]  /*1f80*/  LEA.HI.X R3, R11, UR5, R22, 0x2, P0 ;  /* 0x000000050b037c11 */ /* 0x000fcc00080f1416 */
[----:B------:R0:W5:Y:S03]  /*1f90*/  LDG.E R3, desc[UR6][R2.64] ;  /* 0x0000000602037981 */ /* 0x000166000c1e1900 */
.L_x_220:
[----:B------:R-:W-:Y:S05]  /*1fa0*/  BSYNC.RECONVERGENT B0 ;  /* 0x0000000000007941 */ /* 0x000fea0003800200 */
.L_x_219:
[----:B------:R-:W1:Y:S02]  /*1fb0*/  LDCU.64 UR4, c[0x0][0x380] ;  /* 0x00007000ff0477ac */ /* 0x000e640008000a00 */
[----:B-1----:R-:W-:-:S04]  /*1fc0*/  LEA R4, P0, R0, UR4, 0x2 ;  /* 0x0000000400047c11 */ /* 0x002fc8000f8010ff */
[----:B------:R-:W-:-:S05]  /*1fd0*/  LEA.HI.X R5, R0, UR5, RZ, 0x2, P0 ;  /* 0x0000000500057c11 */ /* 0x000fca00080f14ff */
[----:B-----5:R-:W-:Y:S01]  /*1fe0*/  STG.E desc[UR6][R4.64], R3 ;  /* 0x0000000304007986 */ /* 0x020fe2000c101906 */
[----:B------:R-:W-:Y:S05]  /*1ff0*/  EXIT ;  /* 0x000000000000794d */ /* 0x000fea0003800000 */
        .weak           $__internal_14_$__cuda_sm20_div_s64
        .type           $__internal_14_$__cuda_sm20_div_s64,@function
        .size           $__internal_14_$__cuda_sm20_div_s64,($__internal_15_$__cuda_sm20_rem_s64 - $__internal_14_$__cuda_sm20_div_s64)
$__internal_14_$__cuda_sm20_div_s64:
        /* <DEDUP_REMOVED lines=83> */
[----:B------:R-:W-:Y:S06]  /*2530*/  RET.REL.NODEC R6 `(pad_u32) ;  /* 0xffffffd806b07950 */ /* 0x000fec0003c3ffff */
        .weak           $__internal_15_$__cuda_sm20_rem_s64
        .type           $__internal_15_$__cuda_sm20_rem_s64,@function
        .size           $__internal_15_$__cuda_sm20_rem_s64,(.L_x_382 - $__internal_15_$__cuda_sm20_rem_s64)
$__internal_15_$__cuda_sm20_rem_s64:
        /* <DEDUP_REMOVED lines=72> */
[----:B------:R-:W-:Y:S06]  /*29c0*/  RET.REL.NODEC R4 `(pad_u32) ;  /* 0xffffffd4048c7950 */ /* 0x000fec0003c3ffff */
.L_x_221:
        /* <DEDUP_REMOVED lines=11> */
.L_x_382:


//--------------------- .text.pad_i16             --------------------------
	.section	.text.pad_i16,"ax",@progbits
	.align	128
        .global         pad_i16
        .type           pad_i16,@function
        .size           pad_i16,(.L_x_384 - pad_i16)
        .other          pad_i16,@"STO_CUDA_ENTRY STV_DEFAULT"
pad_i16:
.text.pad_i16:
        /* <DEDUP_REMOVED lines=12> */
[----:B------:R-:W1:Y:S01]  /*00c0*/  LDCU.U16 UR8, c[0x0][0x390] ;  /* 0x00007200ff0877ac */ /* 0x000e620008000400 */
        /* <DEDUP_REMOVED lines=26> */
.L_x_236:
        /* <DEDUP_REMOVED lines=31> */
.L_x_225:
[----:B------:R-:W-:Y:S01]  /*0460*/  MOV R26, R20 ;  /* 0x00000014001a7202 */ /* 0x000fe20000000f00 */
[----:B------:R-:W-:Y:S01]  /*0470*/  IMAD.MOV.U32 R6, RZ, RZ, R30 ;  /* 0x000000ffff067224 */ /* 0x000fe200078e001e */
[----:B------:R-:W-:Y:S01]  /*0480*/  MOV R2, 0x4b0 ;  /* 0x000004b000027802 */ /* 0x000fe20000000f00 */
[----:B------:R-:W-:-:S07]  /*0490*/  IMAD.MOV.U32 R7, RZ, RZ, R31 ;  /* 0x000000ffff077224 */ /* 0x000fce00078e001f */
[----:B-12---:R-:W-:Y:S05]  /*04a0*/  CALL.REL.NOINC `($__internal_16_$__cuda_sm20_div_s64) ;  /* 0x0000001800d47944 */ /* 0x006fea0003c00000 */
[----:B------:R-:W-:Y:S01]  /*04b0*/  IADD3 R13, PT, PT, -R9, RZ, RZ ;  /* 0x000000ff090d7210 */ /* 0x000fe20007ffe1ff */
[----:B------:R-:W-:Y:S02]  /*04c0*/  IMAD.MOV.U32 R32, RZ, RZ, R9 ;  /* 0x000000ffff207224 */ /* 0x000fe400078e0009 */
[----:B------:R-:W-:Y:S02]  /*04d0*/  IMAD.MOV.U32 R33, RZ, RZ, R5 ;  /* 0x000000ffff217224 */ /* 0x000fe400078e0005 */
[----:B------:R-:W-:-:S07]  /*04e0*/  IMAD R13, R30, R13, R20 ;  /* 0x0000000d1e0d7224 */ /* 0x000fce00078e0214 */
.L_x_226:
[----:B------:R-:W-:Y:S05]  /*04f0*/  BSYNC.RECONVERGENT B0 ;  /* 0x0000000000007941 */ /* 0x000fea0003800200 */
.L_x_224:
        /* <DEDUP_REMOVED lines=55> */
.L_x_228:
[----:B------:R-:W-:Y:S01]  /*0870*/  IMAD.MOV.U32 R26, RZ, RZ, R32 ;  /* 0x000000ffff1a7224 */ /* 0x000fe200078e0020 */
[----:B------:R-:W-:Y:S01]  /*0880*/  MOV R5, R33 ;  /* 0x0000002100057202 */ /* 0x000fe20000000f00 */
[----:B------:R-:W-:Y:S01]  /*0890*/  IMAD.MOV.U32 R6, RZ, RZ, R20 ;  /* 0x000000ffff067224 */ /* 0x000fe200078e0014 */
[----:B------:R-:W-:Y:S01]  /*08a0*/  MOV R2, 0x8d0 ;  /* 0x000008d000027802 */ /* 0x000fe20000000f00 */
[----:B------:R-:W-:-:S07]  /*08b0*/  IMAD.MOV.U32 R7, RZ, RZ, R21 ;  /* 0x000000ffff077224 */ /* 0x000fce00078e0015 */
[----:B------:R-:W-:Y:S05]  /*08c0*/  CALL.REL.NOINC `($__internal_16_$__cuda_sm20_div_s64) ;  /* 0x0000001400cc7944 */ /* 0x000fea0003c00000 */
[----:B------:R-:W-:Y:S01]  /*08d0*/  IADD3 R13, PT, PT, -R9, RZ, RZ ;  /* 0x000000ff090d7210 */ /* 0x000fe20007ffe1ff */
[----:B------:R-:W-:-:S04]  /*08e0*/  IMAD.MOV.U32 R33, RZ, RZ, R5 ;  /* 0x000000ffff217224 */ /* 0x000fc800078e0005 */
[----:B------:R-:W-:Y:S02]  /*08f0*/  IMAD R13, R20, R13, R32 ;  /* 0x0000000d140d7224 */ /* 0x000fe400078e0220 */
[----:B------:R-:W-:-:S07]  /*0900*/  IMAD.MOV.U32 R32, RZ, RZ, R9 ;  /* 0x000000ffff207224 */ /* 0x000fce00078e0009 */
.L_x_229:
[----:B------:R-:W-:Y:S05]  /*0910*/  BSYNC.RECONVERGENT B0 ;  /* 0x0000000000007941 */ /* 0x000fea0003800200 */
.L_x_227:
        /* <DEDUP_REMOVED lines=52> */
.L_x_231:
[----:B------:R-:W-:Y:S01]  /*0c60*/  MOV R26, R32 ;  /* 0x00000020001a7202 */ /* 0x000fe20000000f00 */
[----:B------:R-:W-:Y:S01]  /*0c70*/  IMAD.MOV.U32 R5, RZ, RZ, R33 ;  /* 0x000000ffff057224 */ /* 0x000fe200078e0021 */
[----:B------:R-:W-:Y:S01]  /*0c80*/  MOV R7, R23 ;  /* 0x0000001700077202 */ /* 0x000fe20000000f00 */
[----:B------:R-:W-:Y:S01]  /*0c90*/  IMAD.MOV.U32 R6, RZ, RZ, R22 ;  /* 0x000000ffff067224 */ /* 0x000fe200078e0016 */
[----:B------:R-:W-:-:S07]  /*0ca0*/  MOV R2, 0xcc0 ;  /* 0x00000cc000027802 */ /* 0x000fce0000000f00 */
[----:B------:R-:W-:Y:S05]  /*0cb0*/  CALL.REL.NOINC `($__internal_16_$__cuda_sm20_div_s64) ;  /* 0x0000001000d07944 */ /* 0x000fea0003c00000 */
[--C-:B------:R-:W-:Y:S01]  /*0cc0*/  IMAD.MOV R13, RZ, RZ, -R9.reuse ;  /* 0x000000ffff0d7224 */ /* 0x100fe200078e0a09 */
[----:B------:R-:W-:Y:S01]  /*0cd0*/  MOV R31, R5 ;  /* 0x00000005001f7202 */ /* 0x000fe20000000f00 */
[----:B------:R-:W-:Y:S02]  /*0ce0*/  IMAD.MOV.U32 R30, RZ, RZ, R9 ;  /* 0x000000ffff1e7224 */ /* 0x000fe400078e0009 */
[----:B------:R-:W-:-:S07]  /*0cf0*/  IMAD R13, R22, R13, R32 ;  /* 0x0000000d160d7224 */ /* 0x000fce00078e0220 */
.L_x_232:
[----:B------:R-:W-:Y:S05]  /*0d00*/  BSYNC.RECONVERGENT B0 ;  /* 0x0000000000007941 */ /* 0x000fea0003800200 */
.L_x_230:
        /* <DEDUP_REMOVED lines=52> */
.L_x_234:
[----:B------:R-:W-:Y:S01]  /*1050*/  MOV R26, R30 ;  /* 0x0000001e001a7202 */ /* 0x000fe20000000f00 */
[----:B------:R-:W-:Y:S01]  /*1060*/  IMAD.MOV.U32 R5, RZ, RZ, R31 ;  /* 0x000000ffff057224 */ /* 0x000fe200078e001f */
[----:B------:R-:W-:Y:S01]  /*1070*/  MOV R7, R33 ;  /* 0x0000002100077202 */ /* 0x000fe20000000f00 */
[----:B------:R-:W-:Y:S01]  /*1080*/  IMAD.MOV.U32 R6, RZ, RZ, R32 ;  /* 0x000000ffff067224 */ /* 0x000fe200078e0020 */
[----:B------:R-:W-:-:S07]  /*1090*/  MOV R2, 0x10b0 ;  /* 0x000010b000027802 */ /* 0x000fce0000000f00 */
[----:B------:R-:W-:Y:S05]  /*10a0*/  CALL.REL.NOINC `($__internal_16_$__cuda_sm20_div_s64) ;  /* 0x0000000c00d47944 */ /* 0x000fea0003c00000 */
[--C-:B------:R-:W-:Y:S02]  /*10b0*/  IMAD.MOV R31, RZ, RZ, -R9.reuse ;  /* 0x000000ffff1f7224 */ /* 0x100fe400078e0a09 */
[----:B------:R-:W-:Y:S02]  /*10c0*/  IMAD.MOV.U32 R20, RZ, RZ, R9 ;  /* 0x000000ffff147224 */ /* 0x000fe400078e0009 */
[----:B------:R-:W-:-:S07]  /*10d0*/  IMAD R31, R32, R31, R30 ;  /* 0x0000001f201f7224 */ /* 0x000fce00078e021e */
.L_x_235:
[----:B------:R-:W-:Y:S05]  /*10e0*/  BSYNC.RECONVERGENT B0 ;  /* 0x0000000000007941 */ /* 0x000fea0003800200 */
.L_x_233:
        /* <DEDUP_REMOVED lines=28> */
.L_x_223:
        /* <DEDUP_REMOVED lines=34> */
.L_x_240:
[----:B------:R-:W-:Y:S01]  /*14d0*/  MOV R26, R20 ;  /* 0x00000014001a7202 */ /* 0x000fe20000000f00 */
[----:B------:R-:W-:Y:S01]  /*14e0*/  IMAD.MOV.U32 R6, RZ, RZ, R30 ;  /* 0x000000ffff067224 */ /* 0x000fe200078e001e */
[----:B------:R-:W-:Y:S01]  /*14f0*/  MOV R2, 0x1520 ;  /* 0x0000152000027802 */ /* 0x000fe20000000f00 */
[----:B------:R-:W-:-:S07]  /*1500*/  IMAD.MOV.U32 R7, RZ, RZ, R31 ;  /* 0x000000ffff077224 */ /* 0x000fce00078e001f */
[----:B------:R-:W-:Y:S05]  /*1510*/  CALL.REL.NOINC `($__internal_16_$__cuda_sm20_div_s64) ;  /* 0x0000000800b87944 */ /* 0x000fea0003c00000 */
[----:B------:R-:W-:Y:S01]  /*1520*/  IADD3 R13, PT, PT, -R9, RZ, RZ ;  /* 0x000000ff090d7210 */ /* 0x000fe20007ffe1ff */
[----:B------:R-:W-:Y:S02]  /*1530*/  IMAD.MOV.U32 R18, RZ, RZ, R9 ;  /* 0x000000ffff127224 */ /* 0x000fe400078e0009 */
[----:B------:R-:W-:Y:S02]  /*1540*/  IMAD.MOV.U32 R19, RZ, RZ, R5 ;  /* 0x000000ffff137224 */ /* 0x000fe400078e0005 */
[----:B------:R-:W-:-:S07]  /*1550*/  IMAD R13, R30, R13, R20 ;  /* 0x0000000d1e0d7224 */ /* 0x000fce00078e0214 */
.L_x_241:
[----:B------:R-:W-:Y:S05]  /*1560*/  BSYNC.RECONVERGENT B0 ;  /* 0x0000000000007941 */ /* 0x000fea0003800200 */
.L_x_239:
        /* <DEDUP_REMOVED lines=56> */
.L_x_243:
        /* <DEDUP_REMOVED lines=8> */
[----:B------:R-:W-:-:S07]  /*1970*/  IMAD R19, R16, R19, R18 ;  /* 0x0000001310137224 */ /* 0x000fce00078e0212 */
.L_x_244:
[----:B------:R-:W-:Y:S05]  /*1980*/  BSYNC.RECONVERGENT B0 ;  /* 0x0000000000007941 */ /* 0x000fea0003800200 */
.L_x_242:
        /* <DEDUP_REMOVED lines=28> */
.L_x_238:
        /* <DEDUP_REMOVED lines=30> */
.L_x_246:
[----:B------:R-:W-:Y:S02]  /*1d30*/  MOV R8, R5 ;  /* 0x0000000500087202 */ /* 0x000fe40000000f00 */
[----:B------:R-:W-:-:S07]  /*1d40*/  MOV R2, 0x1d60 ;  /* 0x00001d6000027802 */ /* 0x000fce0000000f00 */
[----:B------:R-:W-:Y:S05]  /*1d50*/  CALL.REL.NOINC `($__internal_17_$__cuda_sm20_rem_s64) ;  /* 0x0000000400f87944 */ /* 0x000fea0003c00000 */
.L_x_247:
[----:B------:R-:W-:Y:S05]  /*1d60*/  BSYNC.RECONVERGENT B0 ;  /* 0x0000000000007941 */ /* 0x000fea0003800200 */
.L_x_245:
        /* <DEDUP_REMOVED lines=27> */
.L_x_237:
[----:B------:R-:W-:-:S04]  /*1f20*/  LOP3.LUT P0, RZ, R12, 0xff, RZ, 0xc0, !PT ;  /* 0x000000ff0cff7812 */ /* 0x000fc8000780c0ff */
[----:B------:R-:W-:-:S13]  /*1f30*/  PLOP3.LUT P0, PT, P0, PT, PT, 0x8, 0x80 ;  /* 0x000000000080781c */ /* 0x000fda000070e170 */
.L_x_222:
[----:B------:R-:W-:Y:S04]  /*1f40*/  BSSY.RECONVERGENT B0, `(.L_x_248) ;  /* 0x0000006000007945 */ /* 0x000fe80003800200 */
[----:B------:R-:W-:Y:S05]  /*1f50*/  @!P0 BRA `(.L_x_249) ;  /* 0x0000000000108947 */ /* 0x000fea0003800000 */
[----:B------:R-:W0:Y:S02]  /*1f60*/  LDCU.64 UR4, c[0x0][0x388] ;  /* 0x00007100ff0477ac */ /* 0x000e240008000a00 */
[----:B0-----:R-:W-:-:S04]  /*1f70*/  LEA R2, P0, R11, UR4, 0x1 ;  /* 0x000000040b027c11 */ /* 0x001fc8000f8008ff */
[----:B------:R-:W-:-:S06]  /*1f80*/  LEA.HI.X R3, R11, UR5, R22, 0x1, P0 ;  /* 0x000000050b037c11 */ /* 0x000fcc00080f0c16 */
[----:B------:R0:W5:Y:S03]  /*1f90*/  LDG.E.U16 R3, desc[UR6][R2.64] ;  /* 0x0000000602037981 */ /* 0x000166000c1e1500 */
.L_x_249:
[----:B------:R-:W-:Y:S05]  /*1fa0*/  BSYNC.RECONVERGENT B0 ;  /* 0x0000000000007941 */ /* 0x000fea0003800200 */
.L_x_248:
[----:B------:R-:W1:Y:S02]  /*1fb0*/  LDCU.64 UR4, c[0x0][0x380] ;  /* 0x00007000ff0477ac */ /* 0x000e640008000a00 */
[----:B-1----:R-:W-:-:S04]  /*1fc0*/  LEA R4, P0, R0, UR4, 0x1 ;  /* 0x0000000400047c11 */ /* 0x002fc8000f8008ff */
[----:B------:R-:W-:-:S05]  /*1fd0*/  LEA.HI.X R5, R0, UR5, RZ, 0x1, P0 ;  /* 0x0000000500057c11 */ /* 0x000fca00080f0cff */
[----:B-----5:R-:W-:Y:S01]  /*1fe0*/  STG.E.U16 desc[UR6][R4.64], R3 ;  /* 0x0000000304007986 */ /* 0x020fe2000c101506 */
[----:B------:R-:W-:Y:S05]  /*1ff0*/  EXIT ;  /* 0x000000000000794d */ /* 0x000fea0003800000 */
        .weak           $__internal_16_$__cuda_sm20_div_s64
        .type           $__internal_16_$__cuda_sm20_div_s64,@function
        .size           $__internal_16_$__cuda_sm20_div_s64,($__internal_17_$__cuda_sm20_rem_s64 - $__internal_16_$__cuda_sm20_div_s64)
$__internal_16_$__cuda_sm20_div_s64:
        /* <DEDUP_REMOVED lines=83> */
[----:B------:R-:W-:Y:S06]  /*2530*/  RET.REL.NODEC R6 `(pad_i16) ;  /* 0xffffffd806b07950 */ /* 0x000fec0003c3ffff */
        .weak           $__internal_17_$__cuda_sm20_rem_s64
        .type           $__internal_17_$__cuda_sm20_rem_s64,@function
        .size           $__internal_17_$__cuda_sm20_rem_s64,(.L_x_384 - $__internal_17_$__cuda_sm20_rem_s64)
$__internal_17_$__cuda_sm20_rem_s64:
        /* <DEDUP_REMOVED lines=72> */
[----:B------:R-:W-:Y:S06]  /*29c0*/  RET.REL.NODEC R4 `(pad_i16) ;  /* 0xffffffd4048c7950 */ /* 0x000fec0003c3ffff */
.L_x_250:
        /* <DEDUP_REMOVED lines=11> */
.L_x_384:


//--------------------- .text.pad_u16             --------------------------
	.section	.text.pad_u16,"ax",@progbits
	.align	128
        .global         pad_u16
        .type           pad_u16,@function
        .size           pad_u16,(.L_x_386 - pad_u16)
        .other          pad_u16,@"STO_CUDA_ENTRY STV_DEFAULT"
pad_u16:
.text.pad_u16:
        /* <DEDUP_REMOVED lines=39> */
.L_x_265:
        /* <DEDUP_REMOVED lines=31> */
.L_x_254:
[----:B------:R-:W-:Y:S01]  /*0460*/  MOV R26, R20 ;  /* 0x00000014001a7202 */ /* 0x000fe20000000f00 */
[----:B------:R-:W-:Y:S01]  /*0470*/  IMAD.MOV.U32 R6, RZ, RZ, R30 ;  /* 0x000000ffff067224 */ /* 0x000fe200078e001e */
[----:B------:R-:W-:Y:S01]  /*0480*/  MOV R2, 0x4b0 ;  /* 0x000004b000027802 */ /* 0x000fe20000000f00 */
[----:B------:R-:W-:-:S07]  /*0490*/  IMAD.MOV.U32 R7, RZ, RZ, R31 ;  /* 0x000000ffff077224 */ /* 0x000fce00078e001f */
[----:B-12---:R-:W-:Y:S05]  /*04a0*/  CALL.REL.NOINC `($__internal_18_$__cuda_sm20_div_s64) ;  /* 0x0000001800d47944 */ /* 0x006fea0003c00000 */
[----:B------:R-:W-:Y:S01]  /*04b0*/  IADD3 R13, PT, PT, -R9, RZ, RZ ;  /* 0x000000ff090d7210 */ /* 0x000fe20007ffe1ff */
[----:B------:R-:W-:Y:S02]  /*04c0*/  IMAD.MOV.U32 R32, RZ, RZ, R9 ;  /* 0x000000ffff207224 */ /* 0x000fe400078e0009 */
[----:B------:R-:W-:Y:S02]  /*04d0*/  IMAD.MOV.U32 R33, RZ, RZ, R5 ;  /* 0x000000ffff217224 */ /* 0x000fe400078e0005 */
[----:B------:R-:W-:-:S07]  /*04e0*/  IMAD R13, R30, R13, R20 ;  /* 0x0000000d1e0d7224 */ /* 0x000fce00078e0214 */
.L_x_255:
[----:B------:R-:W-:Y:S05]  /*04f0*/  BSYNC.RECONVERGENT B0 ;  /* 0x0000000000007941 */ /* 0x000fea0003800200 */
.L_x_253:
        /* <DEDUP_REMOVED lines=55> */
.L_x_257:
[----:B------:R-:W-:Y:S01]  /*0870*/  IMAD.MOV.U32 R26, RZ, RZ, R32 ;  /* 0x000000ffff1a7224 */ /* 0x000fe200078e0020 */
[----:B------:R-:W-:Y:S01]  /*0880*/  MOV R5, R33 ;  /* 0x0000002100057202 */ /* 0x000fe20000000f00 */
[----:B------:R-:W-:Y:S01]  /*0890*/  IMAD.MOV.U32 R6, RZ, RZ, R20 ;  /* 0x000000ffff067224 */ /* 0x000fe200078e0014 */
[----:B------:R-:W-:Y:S01]  /*08a0*/  MOV R2, 0x8d0 ;  /* 0x000008d000027802 */ /* 0x000fe20000000f00 */
[----:B------:R-:W-:-:S07]  /*08b0*/  IMAD.MOV.U32 R7, RZ, RZ, R21 ;  /* 0x000000ffff077224 */ /* 0x000fce00078e0015 */
[----:B------:R-:W-:Y:S05]  /*08c0*/  CALL.REL.NOINC `($__internal_18_$__cuda_sm20_div_s64) ;  /* 0x0000001400cc7944 */ /* 0x000fea0003c00000 */
[----:B------:R-:W-:Y:S01]  /*08d0*/  IADD3 R13, PT, PT, -R9, RZ, RZ ;  /* 0x000000ff090d7210 */ /* 0x000fe20007ffe1ff */
[----:B------:R-:W-:-:S04]  /*08e0*/  IMAD.MOV.U32 R33, RZ, RZ, R5 ;  /* 0x000000ffff217224 */ /* 0x000fc800078e0005 */
[----:B------:R-:W-:Y:S02]  /*08f0*/  IMAD R13, R20, R13, R32 ;  /* 0x0000000d140d7224 */ /* 0x000fe400078e0220 */
[----:B------:R-:W-:-:S07]  /*0900*/  IMAD.MOV.U32 R32, RZ, RZ, R9 ;  /* 0x000000ffff207224 */ /* 0x000fce00078e0009 */
.L_x_258:
[----:B------:R-:W-:Y:S05]  /*0910*/  BSYNC.RECONVERGENT B0 ;  /* 0x0000000000007941 */ /* 0x000fea0003800200 */
.L_x_256:
        /* <DEDUP_REMOVED lines=52> */
.L_x_260:
[----:B------:R-:W-:Y:S01]  /*0c60*/  MOV R26, R32 ;  /* 0x00000020001a7202 */ /* 0x000fe20000000f00 */
[----:B------:R-:W-:Y:S01]  /*0c70*/  IMAD.MOV.U32 R5, RZ, RZ, R33 ;  /* 0x000000ffff057224 */ /* 0x000fe200078e0021 */
[----:B------:R-:W-:Y:S01]  /*0c80*/  MOV R7, R23 ;  /* 0x0000001700077202 */ /* 0x000fe20000000f00 */
[----:B------:R-:W-:Y:S01]  /*0c90*/  IMAD.MOV.U32 R6, RZ, RZ, R22 ;  /* 0x000000ffff067224 */ /* 0x000fe200078e0016 */
[----:B------:R-:W-:-:S07]  /*0ca0*/  MOV R2, 0xcc0 ;  /* 0x00000cc000027802 */ /* 0x000fce0000000f00 */
[----:B------:R-:W-:Y:S05]  /*0cb0*/  CALL.REL.NOINC `($__internal_18_$__cuda_sm20_div_s64) ;  /* 0x0000001000d07944 */ /* 0x000fea0003c00000 */
[--C-:B------:R-:W-:Y:S01]  /*0cc0*/  IMAD.MOV R13, RZ, RZ, -R9.reuse ;  /* 0x000000ffff0d7224 */ /* 0x100fe200078e0a09 */
[----:B------:R-:W-:Y:S01]  /*0cd0*/  MOV R31, R5 ;  /* 0x00000005001f7202 */ /* 0x000fe20000000f00 */
[----:B------:R-:W-:Y:S02]  /*0ce0*/  IMAD.MOV.U32 R30, RZ, RZ, R9 ;  /* 0x000000ffff1e7224 */ /* 0x000fe400078e0009 */
[----:B------:R-:W-:-:S07]  /*0cf0*/  IMAD R13, R22, R13, R32 ;  /* 0x0000000d160d7224 */ /* 0x000fce00078e0220 */
.L_x_261:
[----:B------:R-:W-:Y:S05]  /*0d00*/  BSYNC.RECONVERGENT B0 ;  /* 0x0000000000007941 */ /* 0x000fea0003800200 */
.L_x_259:
        /* <DEDUP_REMOVED lines=52> */
.L_x_263:
[----:B------:R-:W-:Y:S01]  /*1050*/  MOV R26, R30 ;  /* 0x0000001e001a7202 */ /* 0x000fe20000000f00 */
[----:B------:R-:W-:Y:S01]  /*1060*/  IMAD.MOV.U32 R5, RZ, RZ, R31 ;  /* 0x000000ffff057224 */ /* 0x000fe200078e001f */
[----:B------:R-:W-:Y:S01]  /*1070*/  MOV R7, R33 ;  /* 0x0000002100077202 */ /* 0x000fe20000000f00 */
[----:B------:R-:W-:Y:S01]  /*1080*/  IMAD.MOV.U32 R6, RZ, RZ, R32 ;  /* 0x000000ffff067224 */ /* 0x000fe200078e0020 */
[----:B------:R-:W-:-:S07]  /*1090*/  MOV R2, 0x10b0 ;  /* 0x000010b000027802 */ /* 0x000fce0000000f00 */
[----:B------:R-:W-:Y:S05]  /*10a0*/  CALL.REL.NOINC `($__internal_18_$__cuda_sm20_div_s64) ;  /* 0x0000000c00d47944 */ /* 0x000fea0003c00000 */
[--C-:B------:R-:W-:Y:S02]  /*10b0*/  IMAD.MOV R31, RZ, RZ, -R9.reuse ;  /* 0x000000ffff1f7224 */ /* 0x100fe400078e0a09 */
[----:B------:R-:W-:Y:S02]  /*10c0*/  IMAD.MOV.U32 R20, RZ, RZ, R9 ;  /* 0x000000ffff147224 */ /* 0x000fe400078e0009 */
[----:B------:R-:W-:-:S07]  /*10d0*/  IMAD R31, R32, R31, R30 ;  /* 0x0000001f201f7224 */ /* 0x000fce00078e021e */
.L_x_264:
[----:B------:R-:W-:Y:S05]  /*10e0*/  BSYNC.RECONVERGENT B0 ;  /* 0x0000000000007941 */ /* 0x000fea0003800200 */
.L_x_262:
        /* <DEDUP_REMOVED lines=28> */
.L_x_252:
        /* <DEDUP_REMOVED lines=34> */
.L_x_269:
[----:B------:R-:W-:Y:S01]  /*14d0*/  MOV R26, R20 ;  /* 0x00000014001a7202 */ /* 0x000fe20000000f00 */
[----:B------:R-:W-:Y:S01]  /*14e0*/  IMAD.MOV.U32 R6, RZ, RZ, R30 ;  /* 0x000000ffff067224 */ /* 0x000fe200078e001e */
[----:B------:R-:W-:Y:S01]  /*14f0*/  MOV R2, 0x1520 ;  /* 0x0000152000027802 */ /* 0x000fe20000000f00 */
[----:B------:R-:W-:-:S07]  /*1500*/  IMAD.MOV.U32 R7, RZ, RZ, R31 ;  /* 0x000000ffff077224 */ /* 0x000fce00078e001f */
[----:B------:R-:W-:Y:S05]  /*1510*/  CALL.REL.NOINC `($__internal_18_$__cuda_sm20_div_s64) ;  /* 0x0000000800b87944 */ /* 0x000fea0003c00000 */
[----:B------:R-:W-:Y:S01]  /*1520*/  IADD3 R13, PT, PT, -R9, RZ, RZ ;  /* 0x000000ff090d7210 */ /* 0x000fe20007ffe1ff */
[----:B------:R-:W-:Y:S02]  /*1530*/  IMAD.MOV.U32 R18, RZ, RZ, R9 ;  /* 0x000000ffff127224 */ /* 0x000fe400078e0009 */
[----:B------:R-:W-:Y:S02]  /*1540*/  IMAD.MOV.U32 R19, RZ, RZ, R5 ;  /* 0x000000ffff137224 */ /* 0x000fe400078e0005 */
[----:B------:R-:W-:-:S07]  /*1550*/  IMAD R13, R30, R13, R20 ;  /* 0x0000000d1e0d7224 */ /* 0x000fce00078e0214 */
.L_x_270:
[----:B------:R-:W-:Y:S05]  /*1560*/  BSYNC.RECONVERGENT B0 ;  /* 0x0000000000007941 */ /* 0x000fea0003800200 */
.L_x_268:
        /* <DEDUP_REMOVED lines=56> */
.L_x_272:
        /* <DEDUP_REMOVED lines=8> */
[----:B------:R-:W-:-:S07]  /*1970*/  IMAD R19, R16, R19, R18 ;  /* 0x0000001310137224 */ /* 0x000fce00078e0212 */
.L_x_273:
[----:B------:R-:W-:Y:S05]  /*1980*/  BSYNC.RECONVERGENT B0 ;  /* 0x0000000000007941 */ /* 0x000fea0003800200 */
.L_x_271:
        /* <DEDUP_REMOVED lines=28> */
.L_x_267:
        /* <DEDUP_REMOVED lines=30> */
.L_x_275:
[----:B------:R-:W-:Y:S02]  /*1d30*/  MOV R8, R5 ;  /* 0x0000000500087202 */ /* 0x000fe40000000f00 */
[----:B------:R-:W-:-:S07]  /*1d40*/  MOV R2, 0x1d60 ;  /* 0x00001d6000027802 */ /* 0x000fce0000000f00 */
[----:B------:R-:W-:Y:S05]  /*1d50*/  CALL.REL.NOINC `($__internal_19_$__cuda_sm20_rem_s64) ;  /* 0x0000000400f87944 */ /* 0x000fea0003c00000 */
.L_x_276:
[----:B------:R-:W-:Y:S05]  /*1d60*/  BSYNC.RECONVERGENT B0 ;  /* 0x0000000000007941 */ /* 0x000fea0003800200 */
.L_x_274:
        /* <DEDUP_REMOVED lines=27> */
.L_x_266:
[----:B------:R-:W-:-:S04]  /*1f20*/  LOP3.LUT P0, RZ, R12, 0xff, RZ, 0xc0, !PT ;  /* 0x000000ff0cff7812 */ /* 0x000fc8000780c0ff */
[----:B------:R-:W-:-:S13]  /*1f30*/  PLOP3.LUT P0, PT, P0, PT, PT, 0x8, 0x80 ;  /* 0x000000000080781c */ /* 0x000fda000070e170 */
.L_x_251:
[----:B------:R-:W-:Y:S04]  /*1f40*/  BSSY.RECONVERGENT B0, `(.L_x_277) ;  /* 0x0000006000007945 */ /* 0x000fe80003800200 */
[----:B------:R-:W-:Y:S05]  /*1f50*/  @!P0 BRA `(.L_x_278) ;  /* 0x0000000000108947 */ /* 0x000fea0003800000 */
[----:B------:R-:W0:Y:S02]  /*1f60*/  LDCU.64 UR4, c[0x0][0x388] ;  /* 0x00007100ff0477ac */ /* 0x000e240008000a00 */
[----:B0-----:R-:W-:-:S04]  /*1f70*/  LEA R2, P0, R11, UR4, 0x1 ;  /* 0x000000040b027c11 */ /* 0x001fc8000f8008ff */
[----:B------:R-:W-:-:S06]  /*1f80*/  LEA.HI.X R3, R11, UR5, R22, 0x1, P0 ;  /* 0x000000050b037c11 */ /* 0x000fcc00080f0c16 */
[----:B------:R0:W5:Y:S03]  /*1f90*/  LDG.E.U16 R3, desc[UR6][R2.64] ;  /* 0x0000000602037981 */ /* 0x000166000c1e1500 */
.L_x_278:
[----:B------:R-:W-:Y:S05]  /*1fa0*/  BSYNC.RECONVERGENT B0 ;  /* 0x0000000000007941 */ /* 0x000fea0003800200 */
.L_x_277:
[----:B------:R-:W1:Y:S02]  /*1fb0*/  LDCU.64 UR4, c[0x0][0x380] ;  /* 0x00007000ff0477ac */ /* 0x000e640008000a00 */
[----:B-1----:R-:W-:-:S04]  /*1fc0*/  LEA R4, P0, R0, UR4, 0x1 ;  /* 0x0000000400047c11 */ /* 0x002fc8000f8008ff */
[----:B------:R-:W-:-:S05]  /*1fd0*/  LEA.HI.X R5, R0, UR5, RZ, 0x1, P0 ;  /* 0x0000000500057c11 */ /* 0x000fca00080f0cff */
[----:B-----5:R-:W-:Y:S01]  /*1fe0*/  STG.E.U16 desc[UR6][R4.64], R3 ;  /* 0x0000000304007986 */ /* 0x020fe2000c101506 */
[----:B------:R-:W-:Y:S05]  /*1ff0*/  EXIT ;  /* 0x000000000000794d */ /* 0x000fea0003800000 */
        .weak           $__internal_18_$__cuda_sm20_div_s64
        .type           $__internal_18_$__cuda_sm20_div_s64,@function
        .size           $__internal_18_$__cuda_sm20_div_s64,($__internal_19_$__cuda_sm20_rem_s64 - $__internal_18_$__cuda_sm20_div_s64)
$__internal_18_$__cuda_sm20_div_s64:
        /* <DEDUP_REMOVED lines=83> */
[----:B------:R-:W-:Y:S06]  /*2530*/  RET.REL.NODEC R6 `(pad_u16) ;  /* 0xffffffd806b07950 */ /* 0x000fec0003c3ffff */
        .weak           $__internal_19_$__cuda_sm20_rem_s64
        .type           $__internal_19_$__cuda_sm20_rem_s64,@function
        .size           $__internal_19_$__cuda_sm20_rem_s64,(.L_x_386 - $__internal_19_$__cuda_sm20_rem_s64)
$__internal_19_$__cuda_sm20_rem_s64:
        /* <DEDUP_REMOVED lines=72> */
[----:B------:R-:W-:Y:S06]  /*29c0*/  RET.REL.NODEC R4 `(pad_u16) ;  /* 0xffffffd4048c7950 */ /* 0x000fec0003c3ffff */
.L_x_279:
        /* <DEDUP_REMOVED lines=11> */
.L_x_386:


//--------------------- .text.pad_i8              --------------------------
	.section	.text.pad_i8,"ax",@progbits
	.align	128
        .global         pad_i8
        .type           pad_i8,@function
        .size           pad_i8,(.L_x_388 - pad_i8)
        .other          pad_i8,@"STO_CUDA_ENTRY STV_DEFAULT"
pad_i8:
.text.pad_i8:
        /* <DEDUP_REMOVED lines=10> */
[----:B------:R-:W-:Y:S01]  /*00a0*/  HFMA2 R22, -RZ, RZ, 0, 0 ;  /* 0x00000000ff167431 */ /* 0x000fe200000001ff */
[----:B------:R-:W-:Y:S01]  /*00b0*/  PLOP3.LUT P0, PT, PT, PT, PT, 0x80, 0x8 ;  /* 0x000000000008781c */ /* 0x000fe20003f0f070 */
[----:B------:R-:W-:Y:S01]  /*00c0*/  IMAD.MOV.U32 R11, RZ, RZ, RZ ;  /* 0x000000ffff0b7224 */ /* 0x000fe200078e00ff */
[----:B------:R-:W1:Y:S01]  /*00d0*/  LDCU.U8 UR4, c[0x0][0x390] ;  /* 0x00007200ff0477ac */ /* 0x000e620008000000 */
[----:B------:R-:W2:Y:S01]  /*00e0*/  LDCU.64 UR8, c[0x0][0x358] ;  /* 0x00006b00ff0877ac */ /* 0x000ea20008000a00 */
[----:B0-----:R-:W-:-:S04]  /*00f0*/  UIADD3 UR5, UPT, UPT, UR6, -0x1, URZ ;  /* 0xffffffff06057890 */ /* 0x001fc8000fffe0ff */
[----:B------:R-:W-:Y:S02]  /*0100*/  UISETP.GE.AND UP0, UPT, UR5, URZ, UPT ;  /* 0x000000ff0500728c */ /* 0x000fe4000bf06270 */
[----:B-1----:R-:W-:-:S04]  /*0110*/  UPRMT UR4, UR4, 0x8880, URZ ;  /* 0x0000888004047896 */ /* 0x002fc800080000ff */
[----:B------:R-:W-:-:S06]  /*0120*/  UPRMT UR4, UR4, 0x7710, URZ ;  /* 0x0000771004047896 */ /* 0x000fcc00080000ff */
[----:B------:R-:W-:Y:S01]  /*0130*/  IMAD.U32 R3, RZ, RZ, UR4 ;  /* 0x00000004ff037e24 */ /* 0x000fe2000f8e00ff */
[----:B--2---:R-:W-:Y:S06]  /*0140*/  BRA.U !UP0, `(.L_x_280) ;  /* 0x0000001d08847547 */ /* 0x004fec000b800000 */
[----:B------:R-:W-:Y:S01]  /*0150*/  IMAD.U32 R14, RZ, RZ, UR5 ;  /* 0x00000005ff0e7e24 */ /* 0x000fe2000f8e00ff */
[----:B------:R-:W-:Y:S01]  /*0160*/  PRMT R12, RZ, 0x7610, R12 ;  /* 0x00007610ff0c7816 */ /* 0x000fe2000000000c */
[----:B------:R-:W-:Y:S01]  /*0170*/  IMAD.MOV.U32 R11, RZ, RZ, RZ ;  /* 0x000000ffff0b7224 */ /* 0x000fe200078e00ff */
[----:B------:R-:W-:Y:S01]  /*0180*/  MOV R22, RZ ;  /* 0x000000ff00167202 */ /* 0x000fe20000000f00 */
[----:B------:R-:W-:Y:S01]  /*0190*/  IMAD.MOV.U32 R20, RZ, RZ, R0 ;  /* 0x000000ffff147224 */ /* 0x000fe200078e0000 */
[----:B------:R-:W-:Y:S01]  /*01a0*/  ISETP.GE.U32.AND P0, PT, R14, 0x3, PT ;  /* 0x000000030e00780c */ /* 0x000fe20003f06070 */
[----:B------:R-:W-:-:S12]  /*01b0*/  IMAD.MOV.U32 R5, RZ, RZ, RZ ;  /* 0x000000ffff057224 */ /* 0x000fd800078e00ff */
[----:B------:R-:W-:Y:S05]  /*01c0*/  @!P0 BRA `(.L_x_281) ;  /* 0x0000001000408947 */ /* 0x000fea0003800000 */
[----:B------:R-:W0:Y:S01]  /*01d0*/  LDC.64 R14, c[0x0][0x398] ;  /* 0x0000e600ff0e7b82 */ /* 0x000e220000000a00 */
[----:B------:R-:W-:Y:S01]  /*01e0*/  UIADD3 UR4, UPT, UPT, UR6, -0x2, URZ ;  /* 0xfffffffe06047890 */ /* 0x000fe2000fffe0ff */
[----:B------:R-:W-:Y:S01]  /*01f0*/  HFMA2 R5, -RZ, RZ, 0, 0 ;  /* 0x00000000ff057431 */ /* 0x000fe200000001ff */
[----:B------:R-:W-:Y:S01]  /*0200*/  ULOP3.LUT UR5, UR6, 0xfffffffc, URZ, 0xc0, !UPT ;  /* 0xfffffffc06057892 */ /* 0x000fe2000f8ec0ff */
[----:B------:R-:W-:Y:S01]  /*0210*/  PRMT R12, RZ, 0x7610, R12 ;  /* 0x00007610ff0c7816 */ /* 0x000fe2000000000c */
[----:B------:R-:W-:Y:S01]  /*0220*/  IMAD.MOV.U32 R22, RZ, RZ, RZ ;  /* 0x000000ffff167224 */ /* 0x000fe200078e00ff */
[----:B------:R-:W-:Y:S01]  /*0230*/  MOV R11, RZ ;  /* 0x000000ff000b7202 */ /* 0x000fe20000000f00 */
[----:B------:R-:W-:Y:S01]  /*0240*/  IMAD.MOV.U32 R20, RZ, RZ, R0 ;  /* 0x000000ffff147224 */ /* 0x000fe200078e0000 */
[----:B------:R-:W1:Y:S01]  /*0250*/  LDC.64 R16, c[0x0][0x3c0] ;  /* 0x0000f000ff107b82 */ /* 0x000e620000000a00 */
[----:B------:R-:W-:Y:S01]  /*0260*/  IMAD.U32 R4, RZ, RZ, UR4 ;  /* 0x00000004ff047e24 */ /* 0x000fe2000f8e00ff */
[----:B------:R-:W-:-:S06]  /*0270*/  UIADD3 UR5, UPT, UPT, -UR5, URZ, URZ ;  /* 0x000000ff05057290 */ /* 0x000fcc000fffe1ff */
[----:B------:R-:W2:Y:S06]  /*0280*/  LDC.64 R18, c[0x0][0x3b0] ;  /* 0x0000ec00ff127b82 */ /* 0x000eac0000000a00 */
.L_x_294:
        /* <DEDUP_REMOVED lines=31> */
.L_x_283:
[----:B------:R-:W-:Y:S01]  /*0480*/  MOV R26, R20 ;  /* 0x00000014001a7202 */ /* 0x000fe20000000f00 */
[----:B------:R-:W-:Y:S01]  /*0490*/  IMAD.MOV.U32 R6, RZ, RZ, R30 ;  /* 0x000000ffff067224 */ /* 0x000fe200078e001e */
[----:B------:R-:W-:Y:S01]  /*04a0*/  MOV R2, 0x4d0 ;  /* 0x000004d000027802 */ /* 0x000fe20000000f00 */
[----:B------:R-:W-:-:S07]  /*04b0*/  IMAD.MOV.U32 R7, RZ, RZ, R31 ;  /* 0x000000ffff077224 */ /* 0x000fce00078e001f */
[----:B-12---:R-:W-:Y:S05]  /*04c0*/  CALL.REL.NOINC `($__internal_20_$__cuda_sm20_div_s64) ;  /* 0x0000001800d47944 */ /* 0x006fea0003c00000 */
[----:B------:R-:W-:Y:S01]  /*04d0*/  IADD3 R13, PT, PT, -R9, RZ, RZ ;  /* 0x000000ff090d7210 */ /* 0x000fe20007ffe1ff */
[----:B------:R-:W-:Y:S02]  /*04e0*/  IMAD.MOV.U32 R32, RZ, RZ, R9 ;  /* 0x000000ffff207224 */ /* 0x000fe400078e0009 */
[----:B------:R-:W-:Y:S02]  /*04f0*/  IMAD.MOV.U32 R33, RZ, RZ, R5 ;  /* 0x000000ffff217224 */ /* 0x000fe400078e0005 */
[----:B------:R-:W-:-:S07]  /*0500*/  IMAD R13, R30, R13, R20 ;  /* 0x0000000d1e0d7224 */ /* 0x000fce00078e0214 */
.L_x_284:
[----:B------:R-:W-:Y:S05]  /*0510*/  BSYNC.RECONVERGENT B0 ;  /* 0x0000000000007941 */ /* 0x000fea0003800200 */
.L_x_282:
        /* <DEDUP_REMOVED lines=55> */
.L_x_286:
[----:B------:R-:W-:Y:S01]  /*0890*/  IMAD.MOV.U32 R26, RZ, RZ, R32 ;  /* 0x000000ffff1a7224 */ /* 0x000fe200078e0020 */
[----:B------:R-:W-:Y:S01]  /*08a0*/  MOV R5, R33 ;  /* 0x0000002100057202 */ /* 0x000fe20000000f00 */
[----:B------:R-:W-:Y:S01]  /*08b0*/  IMAD.MOV.U32 R6, RZ, RZ, R20 ;  /* 0x000000ffff067224 */ /* 0x000fe200078e0014 */
[----:B------:R-:W-:Y:S01]  /*08c0*/  MOV R2, 0x8f0 ;  /* 0x000008f000027802 */ /* 0x000fe20000000f00 */
[----:B------:R-:W-:-:S07]  /*08d0*/  IMAD.MOV.U32 R7, RZ, RZ, R21 ;  /* 0x000000ffff077224 */ /* 0x000fce00078e0015 */
[----:B------:R-:W-:Y:S05]  /*08e0*/  CALL.REL.NOINC `($__internal_20_$__cuda_sm20_div_s64) ;  /* 0x0000001400cc7944 */ /* 0x000fea0003c00000 */
[----:B------:R-:W-:Y:S01]  /*08f0*/  IADD3 R13, PT, PT, -R9, RZ, RZ ;  /* 0x000000ff090d7210 */ /* 0x000fe20007ffe1ff */
[----:B------:R-:W-:-:S04]  /*0900*/  IMAD.MOV.U32 R33, RZ, RZ, R5 ;  /* 0x000000ffff217224 */ /* 0x000fc800078e0005 */
[----:B------:R-:W-:Y:S02]  /*0910*/  IMAD R13, R20, R13, R32 ;  /* 0x0000000d140d7224 */ /* 0x000fe400078e0220 */
[----:B------:R-:W-:-:S07]  /*0920*/  IMAD.MOV.U32 R32, RZ, RZ, R9 ;  /* 0x000000ffff207224 */ /* 0x000fce00078e0009 */
.L_x_287:
[----:B------:R-:W-:Y:S05]  /*0930*/  BSYNC.RECONVERGENT B0 ;  /* 0x0000000000007941 */ /* 0x000fea0003800200 */
.L_x_285:
        /* <DEDUP_REMOVED lines=52> */
.L_x_289:
[----:B------:R-:W-:Y:S01]  /*0c80*/  MOV R26, R32 ;  /* 0x00000020001a7202 */ /* 0x000fe20000000f00 */
[----:B------:R-:W-:Y:S01]  /*0c90*/  IMAD.MOV.U32 R5, RZ, RZ, R33 ;  /* 0x000000ffff057224 */ /* 0x000fe200078e0021 */
[----:B------:R-:W-:Y:S01]  /*0ca0*/  MOV R7, R23 ;  /* 0x0000001700077202 */ /* 0x000fe20000000f00 */
[----:B------:R-:W-:Y:S01]  /*0cb0*/  IMAD.MOV.U32 R6, RZ, RZ, R22 ;  /* 0x000000ffff067224 */ /* 0x000fe200078e0016 */
[----:B------:R-:W-:-:S07]  /*0cc0*/  MOV R2, 0xce0 ;  /* 0x00000ce000027802 */ /* 0x000fce0000000f00 */
[----:B------:R-:W-:Y:S05]  /*0cd0*/  CALL.REL.NOINC `($__internal_20_$__cuda_sm20_div_s64) ;  /* 0x0000001000d07944 */ /* 0x000fea0003c00000 */
[--C-:B------:R-:W-:Y:S01]  /*0ce0*/  IMAD.MOV R13, RZ, RZ, -R9.reuse ;  /* 0x000000ffff0d7224 */ /* 0x100fe200078e0a09 */
[----:B------:R-:W-:Y:S01]  /*0cf0*/  MOV R31, R5 ;  /* 0x00000005001f7202 */ /* 0x000fe20000000f00 */
[----:B------:R-:W-:Y:S02]  /*0d00*/  IMAD.MOV.U32 R30, RZ, RZ, R9 ;  /* 0x000000ffff1e7224 */ /* 0x000fe400078e0009 */
[----:B------:R-:W-:-:S07]  /*0d10*/  IMAD R13, R22, R13, R32 ;  /* 0x0000000d160d7224 */ /* 0x000fce00078e0220 */
.L_x_290:
[----:B------:R-:W-:Y:S05]  /*0d20*/  BSYNC.RECONVERGENT B0 ;  /* 0x0000000000007941 */ /* 0x000fea0003800200 */
.L_x_288:
        /* <DEDUP_REMOVED lines=52> */
.L_x_292:
[----:B------:R-:W-:Y:S01]  /*1070*/  MOV R26, R30 ;  /* 0x0000001e001a7202 */ /* 0x000fe20000000f00 */
[----:B------:R-:W-:Y:S01]  /*1080*/  IMAD.MOV.U32 R5, RZ, RZ, R31 ;  /* 0x000000ffff057224 */ /* 0x000fe200078e001f */
[----:B------:R-:W-:Y:S01]  /*1090*/  MOV R7, R33 ;  /* 0x0000002100077202 */ /* 0x000fe20000000f00 */
[----:B------:R-:W-:Y:S01]  /*10a0*/  IMAD.MOV.U32 R6, RZ, RZ, R32 ;  /* 0x000000ffff067224 */ /* 0x000fe200078e0020 */
[----:B------:R-:W-:-:S07]  /*10b0*/  MOV R2, 0x10d0 ;  /* 0x000010d000027802 */ /* 0x000fce0000000f00 */
[----:B------:R-:W-:Y:S05]  /*10c0*/  CALL.REL.NOINC `($__internal_20_$__cuda_sm20_div_s64) ;  /* 0x0000000c00d47944 */ /* 0x000fea0003c00000 */
[--C-:B------:R-:W-:Y:S02]  /*10d0*/  IMAD.MOV R31, RZ, RZ, -R9.reuse ;  /* 0x000000ffff1f7224 */ /* 0x100fe400078e0a09 */
[----:B------:R-:W-:Y:S02]  /*10e0*/  IMAD.MOV.U32 R20, RZ, RZ, R9 ;  /* 0x000000ffff147224 */ /* 0x000fe400078e0009 */
[----:B------:R-:W-:-:S07]  /*10f0*/  IMAD R31, R32, R31, R30 ;  /* 0x0000001f201f7224 */ /* 0x000fce00078e021e */
.L_x_293:
[----:B------:R-:W-:Y:S05]  /*1100*/  BSYNC.RECONVERGENT B0 ;  /* 0x0000000000007941 */ /* 0x000fea0003800200 */
.L_x_291:
        /* <DEDUP_REMOVED lines=28> */
.L_x_281:
        /* <DEDUP_REMOVED lines=34> */
.L_x_298:
[----:B------:R-:W-:Y:S01]  /*14f0*/  MOV R26, R20 ;  /* 0x00000014001a7202 */ /* 0x000fe20000000f00 */
[----:B------:R-:W-:Y:S01]  /*1500*/  IMAD.MOV.U32 R6, RZ, RZ, R30 ;  /* 0x000000ffff067224 */ /* 0x000fe200078e001e */
[----:B------:R-:W-:Y:S01]  /*1510*/  MOV R2, 0x1540 ;  /* 0x0000154000027802 */ /* 0x000fe20000000f00 */
[----:B------:R-:W-:-:S07]  /*1520*/  IMAD.MOV.U32 R7, RZ, RZ, R31 ;  /* 0x000000ffff077224 */ /* 0x000fce00078e001f */
[----:B------:R-:W-:Y:S05]  /*1530*/  CALL.REL.NOINC `($__internal_20_$__cuda_sm20_div_s64) ;  /* 0x0000000800b87944 */ /* 0x000fea0003c00000 */
[----:B------:R-:W-:Y:S01]  /*1540*/  IADD3 R13, PT, PT, -R9, RZ, RZ ;  /* 0x000000ff090d7210 */ /* 0x000fe20007ffe1ff */
[----:B------:R-:W-:Y:S02]  /*1550*/  IMAD.MOV.U32 R18, RZ, RZ, R9 ;  /* 0x000000ffff127224 */ /* 0x000fe400078e0009 */
[----:B------:R-:W-:Y:S02]  /*1560*/  IMAD.MOV.U32 R19, RZ, RZ, R5 ;  /* 0x000000ffff137224 */ /* 0x000fe400078e0005 */
[----:B------:R-:W-:-:S07]  /*1570*/  IMAD R13, R30, R13, R20 ;  /* 0x0000000d1e0d7224 */ /* 0x000fce00078e0214 */
.L_x_299:
[----:B------:R-:W-:Y:S05]  /*1580*/  BSYNC.RECONVERGENT B0 ;  /* 0x0000000000007941 */ /* 0x000fea0003800200 */
.L_x_297:
        /* <DEDUP_REMOVED lines=56> */
.L_x_301:
[----:B------:R-:W-:Y:S01]  /*1910*/  IMAD.MOV.U32 R26, RZ, RZ, R18 ;  /* 0x000000ffff1a7224 */ /* 0x000fe200078e0012 */
[----:B------:R-:W-:Y:S01]  /*1920*/  MOV R5, R19 ;  /* 0x0000001300057202 */ /* 0x000fe20000000f00 */
[----:B------:R-:W-:Y:S01]  /*1930*/  IMAD.MOV.U32 R6, RZ, RZ, R16 ;  /* 0x000000ffff067224 */ /* 0x000fe200078e0010 */
[----:B------:R-:W-:Y:S02]  /*1940*/  MOV R7, R17 ;  /* 0x0000001100077202 */ /* 0x000fe40000000f00 */
[----:B------:R-:W-:-:S07]  /*1950*/  MOV R2, 0x1970 ;  /* 0x0000197000027802 */ /* 0x000fce0000000f00 */
[----:B------:R-:W-:Y:S05]  /*1960*/  CALL.REL.NOINC `($__internal_20_$__cuda_sm20_div_s64) ;  /* 0x0000000400ac7944 */ /* 0x000fea0003c00000 */
[----:B------:R-:W-:Y:S01]  /*1970*/  IMAD.MOV R19, RZ, RZ, -R9 ;  /* 0x000000ffff137224 */ /* 0x000fe200078e0a09 */
[----:B------:R-:W-:-:S03]  /*1980*/  MOV R20, R9 ;  /* 0x0000000900147202 */ /* 0x000fc60000000f00 */
[----:B------:R-:W-:-:S07]  /*1990*/  IMAD R19, R16, R19, R18 ;  /* 0x0000001310137224 */ /* 0x000fce00078e0212 */
.L_x_302:
[----:B------:R-:W-:Y:S05]  /*19a0*/  BSYNC.RECONVERGENT B0 ;  /* 0x0000000000007941 */ /* 0x000fea0003800200 */
.L_x_300:
        /* <DEDUP_REMOVED lines=11> */
[----:B------:R-:W-:Y:S01]  /*1a60*/  IADD3 R15, P2, PT, -R6, R19, RZ ;  /* 0x00000013060f7210 */ /* 0x000fe20007f5e1ff */
[----:B------:R-:W-:-:S04]  /*1a70*/  IMAD.MOV.U32 R30, RZ, RZ, R22 ;  /* 0x000000ffff1e7224 */ /* 0x000fc800078e0016 */
[----:B------:R-:W-:-:S04]  /*1a80*/  IMAD.X R7, RZ, RZ, ~R7, P2 ;  /* 0x000000ffff077224 */ /* 0x000fc800010e0e07 */
[----:B---3--:R-:W-:Y:S02]  /*1a90*/  IMAD R7, R7, R12, RZ ;  /* 0x0000000c07077224 */ /* 0x008fe400078e02ff */
[----:B------:R-:W-:-:S04]  /*1aa0*/  IMAD.WIDE.U32 R30, R12, R15, R30 ;  /* 0x0000000f0c1e7225 */ /* 0x000fc800078e001e */
[----:B------:R-:W-:Y:S02]  /*1ab0*/  IMAD R7, R13, R15, R7 ;  /* 0x0000000f0d077224 */ /* 0x000fe400078e0207 */
[----:B------:R-:W-:-:S03]  /*1ac0*/  VIADD R14, R14, 0xfffffffe ;  /* 0xfffffffe0e0e7836 */ /* 0x000fc60000000000 */
[----:B------:R-:W-:Y:S02]  /*1ad0*/  IADD3 R22, PT, PT, R31, R7, RZ ;  /* 0x000000071f167210 */ /* 0x000fe40007ffe0ff */
[----:B--2---:R-:W-:-:S04]  /*1ae0*/  @P0 IADD3 R2, P1, PT, R16, -R8, RZ ;  /* 0x8000000810020210 */ /* 0x004fc80007f3e0ff */
[----:B------:R-:W-:Y:S02]  /*1af0*/  @P0 IADD3.X R16, PT, PT, R17, ~R9, RZ, P1, !PT ;  /* 0x8000000911100210 */ /* 0x000fe40000ffe4ff */
[----:B------:R-:W-:Y:S01]  /*1b00*/  @P0 ISETP.GE.U32.AND P1, PT, R19, R2, PT ;  /* 0x000000021300020c */ /* 0x000fe20003f26070 */
[----:B------:R-:W-:-:S03]  /*1b10*/  HFMA2 R2, -RZ, RZ, 0, 5.9604644775390625e-08 ;  /* 0x00000001ff027431 */ /* 0x000fc600000001ff */
[----:B------:R-:W-:Y:S02]  /*1b20*/  @P0 ISETP.GE.AND.EX P1, PT, RZ, R16, PT, P1 ;  /* 0x00000010ff00020c */ /* 0x000fe40003f26310 */
[----:B------:R-:W-:Y:S02]  /*1b30*/  PRMT R12, R2, 0x7610, R12 ;  /* 0x00007610020c7816 */ /* 0x000fe4000000000c */
[----:B------:R-:W-:Y:S01]  /*1b40*/  @P0 SEL R2, R11, 0x1, !P1 ;  /* 0x000000010b020807 */ /* 0x000fe20004800000 */
[----:B------:R-:W-:-:S03]  /*1b50*/  IMAD.MOV.U32 R11, RZ, RZ, R30 ;  /* 0x000000ffff0b7224 */ /* 0x000fc600078e001e */
[----:B------:R-:W-:-:S07]  /*1b60*/  @P0 PRMT R12, R2, 0x7610, R12 ;  /* 0x00007610020c0816 */ /* 0x000fce000000000c */
.L_x_296:
        /* <DEDUP_REMOVED lines=13> */
[----:B------:R-:W-:-:S06]  /*1c40*/  ISETP.NE.U32.AND P1, PT, R6, RZ, PT ;  /* 0x000000ff0600720c */ /* 0x000fcc0003f25070 */
[----:B0-----:R-:W0:Y:S02]  /*1c50*/  MUFU.RCP R2, R2 ;  /* 0x0000000200027308 */ /* 0x001e240000001000 */
[----:B0-----:R-:W-:-:S06]  /*1c60*/  IADD3 R4, PT, PT, R2, 0xffffffe, RZ ;  /* 0x0ffffffe02047810 */ /* 0x001fcc0007ffe0ff */
[----:B------:R0:W1:Y:S02]  /*1c70*/  F2I.FTZ.U32.TRUNC.NTZ R5, R4 ;  /* 0x0000000400057305 */ /* 0x000064000021f000 */
[----:B0-----:R-:W-:Y:S01]  /*1c80*/  MOV R4, RZ ;  /* 0x000000ff00047202 */ /* 0x001fe20000000f00 */
        /* <DEDUP_REMOVED lines=12> */
.L_x_304:
[----:B------:R-:W-:Y:S01]  /*1d50*/  IMAD.MOV.U32 R8, RZ, RZ, R5 ;  /* 0x000000ffff087224 */ /* 0x000fe200078e0005 */
[----:B------:R-:W-:-:S07]  /*1d60*/  MOV R2, 0x1d80 ;  /* 0x00001d8000027802 */ /* 0x000fce0000000f00 */
[----:B------:R-:W-:Y:S05]  /*1d70*/  CALL.REL.NOINC `($__internal_21_$__cuda_sm20_rem_s64) ;  /* 0x0000000400f87944 */ /* 0x000fea0003c00000 */
.L_x_305:
[----:B------:R-:W-:Y:S05]  /*1d80*/  BSYNC.RECONVERGENT B0 ;  /* 0x0000000000007941 */ /* 0x000fea0003800200 */
.L_x_303:
        /* <DEDUP_REMOVED lines=11> */
[----:B------:R-:W-:-:S04]  /*1e40*/  IADD3 R15, P2, PT, -R8, R13, RZ ;  /* 0x0000000d080f7210 */ /* 0x000fc80007f5e1ff */
[----:B------:R-:W-:-:S05]  /*1e50*/  IADD3.X R9, PT, PT, RZ, ~R9, RZ, P2, !PT ;  /* 0x80000009ff097210 */ /* 0x000fca00017fe4ff */
[----:B---3--:R-:W-:-:S04]  /*1e60*/  IMAD R9, R9, R4, RZ ;  /* 0x0000000409097224 */ /* 0x008fc800078e02ff */
[----:B------:R-:W-:Y:S01]  /*1e70*/  IMAD R9, R5, R15, R9 ;  /* 0x0000000f05097224 */ /* 0x000fe200078e0209 */
[----:B--2---:R-:W-:-:S05]  /*1e80*/  @P0 IADD3 R2, P1, PT, R6, -R16, RZ ;  /* 0x8000001006020210 */ /* 0x004fca0007f3e0ff */
[----:B------:R-:W-:Y:S01]  /*1e90*/  @P0 IMAD.X R6, R7, 0x1, ~R17, P1 ;  /* 0x0000000107060824 */ /* 0x000fe200008e0e11 */
[----:B------:R-:W-:Y:S01]  /*1ea0*/  @P0 ISETP.GE.U32.AND P1, PT, R13, R2, PT ;  /* 0x000000020d00020c */ /* 0x000fe20003f26070 */
[----:B------:R-:W-:Y:S01]  /*1eb0*/  HFMA2 R2, -RZ, RZ, 0, 5.9604644775390625e-08 ;  /* 0x00000001ff027431 */ /* 0x000fe200000001ff */
[----:B------:R-:W-:Y:S02]  /*1ec0*/  MOV R7, R22 ;  /* 0x0000001600077202 */ /* 0x000fe40000000f00 */
[----:B------:R-:W-:Y:S01]  /*1ed0*/  @P0 ISETP.GE.AND.EX P1, PT, RZ, R6, PT, P1 ;  /* 0x00000006ff00020c */ /* 0x000fe20003f26310 */
[----:B------:R-:W-:-:S03]  /*1ee0*/  IMAD.MOV.U32 R6, RZ, RZ, R11 ;  /* 0x000000ffff067224 */ /* 0x000fc600078e000b */
[----:B------:R-:W-:Y:S01]  /*1ef0*/  @P0 SEL R2, R12, 0x1, !P1 ;  /* 0x000000010c020807 */ /* 0x000fe20004800000 */
[----:B------:R-:W-:-:S03]  /*1f00*/  IMAD.WIDE.U32 R6, R4, R15, R6 ;  /* 0x0000000f04067225 */ /* 0x000fc600078e0006 */
[----:B------:R-:W-:Y:S01]  /*1f10*/  PRMT R12, R2, 0x7610, R12 ;  /* 0x00007610020c7816 */ /* 0x000fe2000000000c */
[----:B------:R-:W-:Y:S01]  /*1f20*/  IMAD.MOV.U32 R11, RZ, RZ, R6 ;  /* 0x000000ffff0b7224 */ /* 0x000fe200078e0006 */
[----:B------:R-:W-:-:S07]  /*1f30*/  IADD3 R22, PT, PT, R7, R9, RZ ;  /* 0x0000000907167210 */ /* 0x000fce0007ffe0ff */
.L_x_295:
[----:B------:R-:W-:-:S04]  /*1f40*/  LOP3.LUT P0, RZ, R12, 0xff, RZ, 0xc0, !PT ;  /* 0x000000ff0cff7812 */ /* 0x000fc8000780c0ff */
[----:B------:R-:W-:-:S13]  /*1f50*/  PLOP3.LUT P0, PT, P0, PT, PT, 0x8, 0x80 ;  /* 0x000000000080781c */ /* 0x000fda000070e170 */
.L_x_280:
[----:B------:R-:W-:Y:S04]  /*1f60*/  BSSY.RECONVERGENT B0, `(.L_x_306) ;  /* 0x0000006000007945 */ /* 0x000fe80003800200 */
[----:B------:R-:W-:Y:S05]  /*1f70*/  @!P0 BRA `(.L_x_307) ;  /* 0x0000000000108947 */ /* 0x000fea0003800000 */
[----:B------:R-:W0:Y:S02]  /*1f80*/  LDCU.64 UR4, c[0x0][0x388] ;  /* 0x00007100ff0477ac */ /* 0x000e240008000a00 */
[----:B0-----:R-:W-:-:S04]  /*1f90*/  IADD3 R2, P0, PT, R11, UR4, RZ ;  /* 0x000000040b027c10 */ /* 0x001fc8000ff1e0ff */
[----:B------:R-:W-:-:S06]  /*1fa0*/  IADD3.X R3, PT, PT, R22, UR5, RZ, P0, !PT ;  /* 0x0000000516037c10 */ /* 0x000fcc00087fe4ff */
[----:B------:R0:W5:Y:S03]  /*1fb0*/  LDG.E.U8 R3, desc[UR8][R2.64] ;  /* 0x0000000802037981 */ /* 0x000166000c1e1100 */
.L_x_307:
[----:B------:R-:W-:Y:S05]  /*1fc0*/  BSYNC.RECONVERGENT B0 ;  /* 0x0000000000007941 */ /* 0x000fea0003800200 */
.L_x_306:
[----:B------:R-:W1:Y:S02]  /*1fd0*/  LDCU.64 UR4, c[0x0][0x380] ;  /* 0x00007000ff0477ac */ /* 0x000e640008000a00 */
[----:B-1----:R-:W-:-:S05]  /*1fe0*/  IADD3 R4, P0, PT, R0, UR4, RZ ;  /* 0x0000000400047c10 */ /* 0x002fca000ff1e0ff */
[----:B------:R-:W-:-:S05]  /*1ff0*/  IMAD.X R5, RZ, RZ, UR5, P0 ;  /* 0x00000005ff057e24 */ /* 0x000fca00080e06ff */
[----:B-----5:R-:W-:Y:S01]  /*2000*/  STG.E.U8 desc[UR8][R4.64], R3 ;  /* 0x0000000304007986 */ /* 0x020fe2000c101108 */
[----:B------:R-:W-:Y:S05]  /*2010*/  EXIT ;  /* 0x000000000000794d */ /* 0x000fea0003800000 */
        .weak           $__internal_20_$__cuda_sm20_div_s64
        .type           $__internal_20_$__cuda_sm20_div_s64,@function
        .size           $__internal_20_$__cuda_sm20_div_s64,($__internal_21_$__cuda_sm20_rem_s64 - $__internal_20_$__cuda_sm20_div_s64)
$__internal_20_$__cuda_sm20_div_s64:
        /* <DEDUP_REMOVED lines=83> */
[----:B------:R-:W-:Y:S06]  /*2550*/  RET.REL.NODEC R6 `(pad_i8) ;  /* 0xffffffd806a87950 */ /* 0x000fec0003c3ffff */
        .weak           $__internal_21_$__cuda_sm20_rem_s64
        .type           $__internal_21_$__cuda_sm20_rem_s64,@function
        .size           $__internal_21_$__cuda_sm20_rem_s64,(.L_x_388 - $__internal_21_$__cuda_sm20_rem_s64)
$__internal_21_$__cuda_sm20_rem_s64:
        /* <DEDUP_REMOVED lines=72> */
[----:B------:R-:W-:Y:S06]  /*29e0*/  RET.REL.NODEC R4 `(pad_i8) ;  /* 0xffffffd404847950 */ /* 0x000fec0003c3ffff */
.L_x_308:
        /* <DEDUP_REMOVED lines=9> */
.L_x_388:


//--------------------- .text.pad_u8              --------------------------
	.section	.text.pad_u8,"ax",@progbits
	.align	128
        .global         pad_u8
        .type           pad_u8,@function
        .size           pad_u8,(.L_x_390 - pad_u8)
        .other          pad_u8,@"STO_CUDA_ENTRY STV_DEFAULT"
pad_u8:
.text.pad_u8:
        /* <DEDUP_REMOVED lines=16> */
[----:B------:R-:W-:Y:S01]  /*0100*/  UISETP.GE.AND UP0, UPT, UR5, URZ, UPT ;  /* 0x000000ff0500728c */ /* 0x000fe2000bf06270 */
[----:B-1----:R-:W-:-:S08]  /*0110*/  IMAD.U32 R3, RZ, RZ, UR8 ;  /* 0x00000008ff037e24 */ /* 0x002fd0000f8e00ff */
[----:B--2---:R-:W-:Y:S05]  /*0120*/  BRA.U !UP0, `(.L_x_309) ;  /* 0x0000001d08847547 */ /* 0x004fea000b800000 */
        /* <DEDUP_REMOVED lines=9> */
[----:B------:R-:W-:Y:S01]  /*01c0*/  ULOP3.LUT UR5, UR4, 0xfffffffc, URZ, 0xc0, !UPT ;  /* 0xfffffffc04057892 */ /* 0x000fe2000f8ec0ff */
[----:B------:R-:W-:Y:S01]  /*01d0*/  HFMA2 R5, -RZ, RZ, 0, 0 ;  /* 0x00000000ff057431 */ /* 0x000fe200000001ff */
[----:B------:R-:W-:Y:S01]  /*01e0*/  UIADD3 UR4, UPT, UPT, UR4, -0x2, URZ ;  /* 0xfffffffe04047890 */ /* 0x000fe2000fffe0ff */
        /* <DEDUP_REMOVED lines=8> */
.L_x_323:
        /* <DEDUP_REMOVED lines=31> */
.L_x_312:
[----:B------:R-:W-:Y:S01]  /*0460*/  MOV R26, R20 ;  /* 0x00000014001a7202 */ /* 0x000fe20000000f00 */
[----:B------:R-:W-:Y:S01]  /*0470*/  IMAD.MOV.U32 R6, RZ, RZ, R30 ;  /* 0x000000ffff067224 */ /* 0x000fe200078e001e */
[----:B------:R-:W-:Y:S01]  /*0480*/  MOV R2, 0x4b0 ;  /* 0x000004b000027802 */ /* 0x000fe20000000f00 */
[----:B------:R-:W-:-:S07]  /*0490*/  IMAD.MOV.U32 R7, RZ, RZ, R31 ;  /* 0x000000ffff077224 */ /* 0x000fce00078e001f */
[----:B-12---:R-:W-:Y:S05]  /*04a0*/  CALL.REL.NOINC `($__internal_22_$__cuda_sm20_div_s64) ;  /* 0x0000001800d47944 */ /* 0x006fea0003c00000 */
[----:B------:R-:W-:Y:S01]  /*04b0*/  IADD3 R13, PT, PT, -R9, RZ, RZ ;  /* 0x000000ff090d7210 */ /* 0x000fe20007ffe1ff */
[----:B------:R-:W-:Y:S02]  /*04c0*/  IMAD.MOV.U32 R32, RZ, RZ, R9 ;  /* 0x000000ffff207224 */ /* 0x000fe400078e0009 */
[----:B------:R-:W-:Y:S02]  /*04d0*/  IMAD.MOV.U32 R33, RZ, RZ, R5 ;  /* 0x000000ffff217224 */ /* 0x000fe400078e0005 */
[----:B------:R-:W-:-:S07]  /*04e0*/  IMAD R13, R30, R13, R20 ;  /* 0x0000000d1e0d7224 */ /* 0x000fce00078e0214 */
.L_x_313:
[----:B------:R-:W-:Y:S05]  /*04f0*/  BSYNC.RECONVERGENT B0 ;  /* 0x0000000000007941 */ /* 0x000fea0003800200 */
.L_x_311:
        /* <DEDUP_REMOVED lines=55> */
.L_x_315:
[----:B------:R-:W-:Y:S01]  /*0870*/  IMAD.MOV.U32 R26, RZ, RZ, R32 ;  /* 0x000000ffff1a7224 */ /* 0x000fe200078e0020 */
[----:B------:R-:W-:Y:S01]  /*0880*/  MOV R5, R33 ;  /* 0x0000002100057202 */ /* 0x000fe20000000f00 */
[----:B------:R-:W-:Y:S01]  /*0890*/  IMAD.MOV.U32 R6, RZ, RZ, R20 ;  /* 0x000000ffff067224 */ /* 0x000fe200078e0014 */
[----:B------:R-:W-:Y:S01]  /*08a0*/  MOV R2, 0x8d0 ;  /* 0x000008d000027802 */ /* 0x000fe20000000f00 */
[----:B------:R-:W-:-:S07]  /*08b0*/  IMAD.MOV.U32 R7, RZ, RZ, R21 ;  /* 0x000000ffff077224 */ /* 0x000fce00078e0015 */
[----:B------:R-:W-:Y:S05]  /*08c0*/  CALL.REL.NOINC `($__internal_22_$__cuda_sm20_div_s64) ;  /* 0x0000001400cc7944 */ /* 0x000fea0003c00000 */
[----:B------:R-:W-:Y:S01]  /*08d0*/  IADD3 R13, PT, PT, -R9, RZ, RZ ;  /* 0x000000ff090d7210 */ /* 0x000fe20007ffe1ff */
[----:B------:R-:W-:-:S04]  /*08e0*/  IMAD.MOV.U32 R33, RZ, RZ, R5 ;  /* 0x000000ffff217224 */ /* 0x000fc800078e0005 */
[----:B------:R-:W-:Y:S02]  /*08f0*/  IMAD R13, R20, R13, R32 ;  /* 0x0000000d140d7224 */ /* 0x000fe400078e0220 */
[----:B------:R-:W-:-:S07]  /*0900*/  IMAD.MOV.U32 R32, RZ, RZ, R9 ;  /* 0x000000ffff207224 */ /* 0x000fce00078e0009 */
.L_x_316:
[----:B------:R-:W-:Y:S05]  /*0910*/  BSYNC.RECONVERGENT B0 ;  /* 0x0000000000007941 */ /* 0x000fea0003800200 */
.L_x_314:
        /* <DEDUP_REMOVED lines=52> */
.L_x_318:
[----:B------:R-:W-:Y:S01]  /*0c60*/  MOV R26, R32 ;  /* 0x00000020001a7202 */ /* 0x000fe20000000f00 */
[----:B------:R-:W-:Y:S01]  /*0c70*/  IMAD.MOV.U32 R5, RZ, RZ, R33 ;  /* 0x000000ffff057224 */ /* 0x000fe200078e0021 */
[----:B------:R-:W-:Y:S01]  /*0c80*/  MOV R7, R23 ;  /* 0x0000001700077202 */ /* 0x000fe20000000f00 */
[----:B------:R-:W-:Y:S01]  /*0c90*/  IMAD.MOV.U32 R6, RZ, RZ, R22 ;  /* 0x000000ffff067224 */ /* 0x000fe200078e0016 */
[----:B------:R-:W-:-:S07]  /*0ca0*/  MOV R2, 0xcc0 ;  /* 0x00000cc000027802 */ /* 0x000fce0000000f00 */
[----:B------:R-:W-:Y:S05]  /*0cb0*/  CALL.REL.NOINC `($__internal_22_$__cuda_sm20_div_s64) ;  /* 0x0000001000d07944 */ /* 0x000fea0003c00000 */
[--C-:B------:R-:W-:Y:S01]  /*0cc0*/  IMAD.MOV R13, RZ, RZ, -R9.reuse ;  /* 0x000000ffff0d7224 */ /* 0x100fe200078e0a09 */
[----:B------:R-:W-:Y:S01]  /*0cd0*/  MOV R31, R5 ;  /* 0x00000005001f7202 */ /* 0x000fe20000000f00 */
[----:B------:R-:W-:Y:S02]  /*0ce0*/  IMAD.MOV.U32 R30, RZ, RZ, R9 ;  /* 0x000000ffff1e7224 */ /* 0x000fe400078e0009 */
[----:B------:R-:W-:-:S07]  /*0cf0*/  IMAD R13, R22, R13, R32 ;  /* 0x0000000d160d7224 */ /* 0x000fce00078e0220 */
.L_x_319:
[----:B------:R-:W-:Y:S05]  /*0d00*/  BSYNC.RECONVERGENT B0 ;  /* 0x0000000000007941 */ /* 0x000fea0003800200 */
.L_x_317:
        /* <DEDUP_REMOVED lines=52> */
.L_x_321:
[----:B------:R-:W-:Y:S01]  /*1050*/  MOV R26, R30 ;  /* 0x0000001e001a7202 */ /* 0x000fe20000000f00 */
[----:B------:R-:W-:Y:S01]  /*1060*/  IMAD.MOV.U32 R5, RZ, RZ, R31 ;  /* 0x000000ffff057224 */ /* 0x000fe200078e001f */
[----:B------:R-:W-:Y:S01]  /*1070*/  MOV R7, R33 ;  /* 0x0000002100077202 */ /* 0x000fe20000000f00 */
[----:B------:R-:W-:Y:S01]  /*1080*/  IMAD.MOV.U32 R6, RZ, RZ, R32 ;  /* 0x000000ffff067224 */ /* 0x000fe200078e0020 */
[----:B------:R-:W-:-:S07]  /*1090*/  MOV R2, 0x10b0 ;  /* 0x000010b000027802 */ /* 0x000fce0000000f00 */
[----:B------:R-:W-:Y:S05]  /*10a0*/  CALL.REL.NOINC `($__internal_22_$__cuda_sm20_div_s64) ;  /* 0x0000000c00d47944 */ /* 0x000fea0003c00000 */
[--C-:B------:R-:W-:Y:S02]  /*10b0*/  IMAD.MOV R31, RZ, RZ, -R9.reuse ;  /* 0x000000ffff1f7224 */ /* 0x100fe400078e0a09 */
[----:B------:R-:W-:Y:S02]  /*10c0*/  IMAD.MOV.U32 R20, RZ, RZ, R9 ;  /* 0x000000ffff147224 */ /* 0x000fe400078e0009 */
[----:B------:R-:W-:-:S07]  /*10d0*/  IMAD R31, R32, R31, R30 ;  /* 0x0000001f201f7224 */ /* 0x000fce00078e021e */
.L_x_322:
[----:B------:R-:W-:Y:S05]  /*10e0*/  BSYNC.RECONVERGENT B0 ;  /* 0x0000000000007941 */ /* 0x000fea0003800200 */
.L_x_320:
        /* <DEDUP_REMOVED lines=28> */
.L_x_310:
        /* <DEDUP_REMOVED lines=34> */
.L_x_327:
[----:B------:R-:W-:Y:S01]  /*14d0*/  MOV R26, R20 ;  /* 0x00000014001a7202 */ /* 0x000fe20000000f00 */
[----:B------:R-:W-:Y:S01]  /*14e0*/  IMAD.MOV.U32 R6, RZ, RZ, R30 ;  /* 0x000000ffff067224 */ /* 0x000fe200078e001e */
[----:B------:R-:W-:Y:S01]  /*14f0*/  MOV R2, 0x1520 ;  /* 0x0000152000027802 */ /* 0x000fe20000000f00 */
[----:B------:R-:W-:-:S07]  /*1500*/  IMAD.MOV.U32 R7, RZ, RZ, R31 ;  /* 0x000000ffff077224 */ /* 0x000fce00078e001f */
[----:B------:R-:W-:Y:S05]  /*1510*/  CALL.REL.NOINC `($__internal_22_$__cuda_sm20_div_s64) ;  /* 0x0000000800b87944 */ /* 0x000fea0003c00000 */
[----:B------:R-:W-:Y:S01]  /*1520*/  IADD3 R13, PT, PT, -R9, RZ, RZ ;  /* 0x000000ff090d7210 */ /* 0x000fe20007ffe1ff */
[----:B------:R-:W-:Y:S02]  /*1530*/  IMAD.MOV.U32 R18, RZ, RZ, R9 ;  /* 0x000000ffff127224 */ /* 0x000fe400078e0009 */
[----:B------:R-:W-:Y:S02]  /*1540*/  IMAD.MOV.U32 R19, RZ, RZ, R5 ;  /* 0x000000ffff137224 */ /* 0x000fe400078e0005 */
[----:B------:R-:W-:-:S07]  /*1550*/  IMAD R13, R30, R13, R20 ;  /* 0x0000000d1e0d7224 */ /* 0x000fce00078e0214 */
.L_x_328:
[----:B------:R-:W-:Y:S05]  /*1560*/  BSYNC.RECONVERGENT B0 ;  /* 0x0000000000007941 */ /* 0x000fea0003800200 */
.L_x_326:
        /* <DEDUP_REMOVED lines=56> */
.L_x_330:
[----:B------:R-:W-:Y:S01]  /*18f0*/  IMAD.MOV.U32 R26, RZ, RZ, R18 ;  /* 0x000000ffff1a7224 */ /* 0x000fe200078e0012 */
[----:B------:R-:W-:Y:S01]  /*1900*/  MOV R5, R19 ;  /* 0x0000001300057202 */ /* 0x000fe20000000f00 */
[----:B------:R-:W-:Y:S01]  /*1910*/  IMAD.MOV.U32 R6, RZ, RZ, R16 ;  /* 0x000000ffff067224 */ /* 0x000fe200078e0010 */
[----:B------:R-:W-:Y:S02]  /*1920*/  MOV R7, R17 ;  /* 0x0000001100077202 */ /* 0x000fe40000000f00 */
[----:B------:R-:W-:-:S07]  /*1930*/  MOV R2, 0x1950 ;  /* 0x0000195000027802 */ /* 0x000fce0000000f00 */
[----:B------:R-:W-:Y:S05]  /*1940*/  CALL.REL.NOINC `($__internal_22_$__cuda_sm20_div_s64) ;  /* 0x0000000400ac7944 */ /* 0x000fea0003c00000 */
[----:B------:R-:W-:Y:S01]  /*1950*/  IMAD.MOV R19, RZ, RZ, -R9 ;  /* 0x000000ffff137224 */ /* 0x000fe200078e0a09 */
[----:B------:R-:W-:-:S03]  /*1960*/  MOV R20, R9 ;  /* 0x0000000900147202 */ /* 0x000fc60000000f00 */
[----:B------:R-:W-:-:S07]  /*1970*/  IMAD R19, R16, R19, R18 ;  /* 0x0000001310137224 */ /* 0x000fce00078e0212 */
.L_x_331:
[----:B------:R-:W-:Y:S05]  /*1980*/  BSYNC.RECONVERGENT B0 ;  /* 0x0000000000007941 */ /* 0x000fea0003800200 */
.L_x_329:
        /* <DEDUP_REMOVED lines=28> */
.L_x_325:
        /* <DEDUP_REMOVED lines=30> */
.L_x_333:
[----:B------:R-:W-:Y:S01]  /*1d30*/  IMAD.MOV.U32 R8, RZ, RZ, R5 ;  /* 0x000000ffff087224 */ /* 0x000fe200078e0005 */
[----:B------:R-:W-:-:S07]  /*1d40*/  MOV R2, 0x1d60 ;  /* 0x00001d6000027802 */ /* 0x000fce0000000f00 */
[----:B------:R-:W-:Y:S05]  /*1d50*/  CALL.REL.NOINC `($__internal_23_$__cuda_sm20_rem_s64) ;  /* 0x0000000400f87944 */ /* 0x000fea0003c00000 */
.L_x_334:
[----:B------:R-:W-:Y:S05]  /*1d60*/  BSYNC.RECONVERGENT B0 ;  /* 0x0000000000007941 */ /* 0x000fea0003800200 */
.L_x_332:
        /* <DEDUP_REMOVED lines=27> */
.L_x_324:
[----:B------:R-:W-:-:S04]  /*1f20*/  LOP3.LUT P0, RZ, R12, 0xff, RZ, 0xc0, !PT ;  /* 0x000000ff0cff7812 */ /* 0x000fc8000780c0ff */
[----:B------:R-:W-:-:S13]  /*1f30*/  PLOP3.LUT P0, PT, P0, PT, PT, 0x8, 0x80 ;  /* 0x000000000080781c */ /* 0x000fda000070e170 */
.L_x_309:
[----:B------:R-:W-:Y:S04]  /*1f40*/  BSSY.RECONVERGENT B0, `(.L_x_335) ;  /* 0x0000006000007945 */ /* 0x000fe80003800200 */
[----:B------:R-:W-:Y:S05]  /*1f50*/  @!P0 BRA `(.L_x_336) ;  /* 0x0000000000108947 */ /* 0x000fea0003800000 */
[----:B------:R-:W0:Y:S02]  /*1f60*/  LDCU.64 UR4, c[0x0][0x388] ;  /* 0x00007100ff0477ac */ /* 0x000e240008000a00 */
[----:B0-----:R-:W-:-:S04]  /*1f70*/  IADD3 R2, P0, PT, R11, UR4, RZ ;  /* 0x000000040b027c10 */ /* 0x001fc8000ff1e0ff */
[----:B------:R-:W-:-:S06]  /*1f80*/  IADD3.X R3, PT, PT, R22, UR5, RZ, P0, !PT ;  /* 0x0000000516037c10 */ /* 0x000fcc00087fe4ff */
[----:B------:R0:W5:Y:S03]  /*1f90*/  LDG.E.U8 R3, desc[UR6][R2.64] ;  /* 0x0000000602037981 */ /* 0x000166000c1e1100 */
.L_x_336:
[----:B------:R-:W-:Y:S05]  /*1fa0*/  BSYNC.RECONVERGENT B0 ;  /* 0x0000000000007941 */ /* 0x000fea0003800200 */
.L_x_335:
[----:B------:R-:W1:Y:S02]  /*1fb0*/  LDCU.64 UR4, c[0x0][0x380] ;  /* 0x00007000ff0477ac */ /* 0x000e640008000a00 */
[----:B-1----:R-:W-:-:S05]  /*1fc0*/  IADD3 R4, P0, PT, R0, UR4, RZ ;  /* 0x0000000400047c10 */ /* 0x002fca000ff1e0ff */
[----:B------:R-:W-:-:S05]  /*1fd0*/  IMAD.X R5, RZ, RZ, UR5, P0 ;  /* 0x00000005ff057e24 */ /* 0x000fca00080e06ff */
[----:B-----5:R-:W-:Y:S01]  /*1fe0*/  STG.E.U8 desc[UR6][R4.64], R3 ;  /* 0x0000000304007986 */ /* 0x020fe2000c101106 */
[----:B------:R-:W-:Y:S05]  /*1ff0*/  EXIT ;  /* 0x000000000000794d */ /* 0x000fea0003800000 */
        .weak           $__internal_22_$__cuda_sm20_div_s64
        .type           $__internal_22_$__cuda_sm20_div_s64,@function
        .size           $__internal_22_$__cuda_sm20_div_s64,($__internal_23_$__cuda_sm20_rem_s64 - $__internal_22_$__cuda_sm20_div_s64)
$__internal_22_$__cuda_sm20_div_s64:
        /* <DEDUP_REMOVED lines=83> */
[----:B------:R-:W-:Y:S06]  /*2530*/  RET.REL.NODEC R6 `(pad_u8) ;  /* 0xffffffd806b07950 */ /* 0x000fec0003c3ffff */
        .weak           $__internal_23_$__cuda_sm20_rem_s64
        .type           $__internal_23_$__cuda_sm20_rem_s64,@function
        .size           $__internal_23_$__cuda_sm20_rem_s64,(.L_x_390 - $__internal_23_$__cuda_sm20_rem_s64)
$__internal_23_$__cuda_sm20_rem_s64:
        /* <DEDUP_REMOVED lines=72> */
[----:B------:R-:W-:Y:S06]  /*29c0*/  RET.REL.NODEC R4 `(pad_u8) ;  /* 0xffffffd4048c7950 */ /* 0x000fec0003c3ffff */
.L_x_337:
        /* <DEDUP_REMOVED lines=11> */
.L_x_390:


//--------------------- .text.pad_bool            --------------------------
	.section	.text.pad_bool,"ax",@progbits
	.align	128
        .global         pad_bool
        .type           pad_bool,@function
        .size           pad_bool,(.L_x_392 - pad_bool)
        .other          pad_bool,@"STO_CUDA_ENTRY STV_DEFAULT"
pad_bool:
.text.pad_bool:
        /* <DEDUP_REMOVED lines=41> */
.L_x_352:
        /* <DEDUP_REMOVED lines=31> */
.L_x_341:
[----:B------:R-:W-:Y:S01]  /*0480*/  MOV R26, R20 ;  /* 0x00000014001a7202 */ /* 0x000fe20000000f00 */
[----:B------:R-:W-:Y:S01]  /*0490*/  IMAD.MOV.U32 R6, RZ, RZ, R30 ;  /* 0x000000ffff067224 */ /* 0x000fe200078e001e */
[----:B------:R-:W-:Y:S01]  /*04a0*/  MOV R2, 0x4d0 ;  /* 0x000004d000027802 */ /* 0x000fe20000000f00 */
[----:B------:R-:W-:-:S07]  /*04b0*/  IMAD.MOV.U32 R7, RZ, RZ, R31 ;  /* 0x000000ffff077224 */ /* 0x000fce00078e001f */
[----:B-12---:R-:W-:Y:S05]  /*04c0*/  CALL.REL.NOINC `($__internal_24_$__cuda_sm20_div_s64) ;  /* 0x0000001800d47944 */ /* 0x006fea0003c00000 */
[----:B------:R-:W-:Y:S01]  /*04d0*/  IADD3 R13, PT, PT, -R9, RZ, RZ ;  /* 0x000000ff090d7210 */ /* 0x000fe20007ffe1ff */
[----:B------:R-:W-:Y:S02]  /*04e0*/  IMAD.MOV.U32 R32, RZ, RZ, R9 ;  /* 0x000000ffff207224 */ /* 0x000fe400078e0009 */
[----:B------:R-:W-:Y:S02]  /*04f0*/  IMAD.MOV.U32 R33, RZ, RZ, R5 ;  /* 0x000000ffff217224 */ /* 0x000fe400078e0005 */
[----:B------:R-:W-:-:S07]  /*0500*/  IMAD R13, R30, R13, R20 ;  /* 0x0000000d1e0d7224 */ /* 0x000fce00078e0214 */
.L_x_342:
[----:B------:R-:W-:Y:S05]  /*0510*/  BSYNC.RECONVERGENT B0 ;  /* 0x0000000000007941 */ /* 0x000fea0003800200 */
.L_x_340:
        /* <DEDUP_REMOVED lines=55> */
.L_x_344:
[----:B------:R-:W-:Y:S01]  /*0890*/  IMAD.MOV.U32 R26, RZ, RZ, R32 ;  /* 0x000000ffff1a7224 */ /* 0x000fe200078e0020 */
[----:B------:R-:W-:Y:S01]  /*08a0*/  MOV R5, R33 ;  /* 0x0000002100057202 */ /* 0x000fe20000000f00 */
[----:B------:R-:W-:Y:S01]  /*08b0*/  IMAD.MOV.U32 R6, RZ, RZ, R20 ;  /* 0x000000ffff067224 */ /* 0x000fe200078e0014 */
[----:B------:R-:W-:Y:S01]  /*08c0*/  MOV R2, 0x8f0 ;  /* 0x000008f000027802 */ /* 0x000fe20000000f00 */
[----:B------:R-:W-:-:S07]  /*08d0*/  IMAD.MOV.U32 R7, RZ, RZ, R21 ;  /* 0x000000ffff077224 */ /* 0x000fce00078e0015 */
[----:B------:R-:W-:Y:S05]  /*08e0*/  CALL.REL.NOINC `($__internal_24_$__cuda_sm20_div_s64) ;  /* 0x0000001400cc7944 */ /* 0x000fea0003c00000 */
[----:B------:R-:W-:Y:S01]  /*08f0*/  IADD3 R13, PT, PT, -R9, RZ, RZ ;  /* 0x000000ff090d7210 */ /* 0x000fe20007ffe1ff */
[----:B------:R-:W-:-:S04]  /*0900*/  IMAD.MOV.U32 R33, RZ, RZ, R5 ;  /* 0x000000ffff217224 */ /* 0x000fc800078e0005 */
[----:B------:R-:W-:Y:S02]  /*0910*/  IMAD R13, R20, R13, R32 ;  /* 0x0000000d140d7224 */ /* 0x000fe400078e0220 */
[----:B------:R-:W-:-:S07]  /*0920*/  IMAD.MOV.U32 R32, RZ, RZ, R9 ;  /* 0x000000ffff207224 */ /* 0x000fce00078e0009 */
.L_x_345:
[----:B------:R-:W-:Y:S05]  /*0930*/  BSYNC.RECONVERGENT B0 ;  /* 0x0000000000007941 */ /* 0x000fea0003800200 */
.L_x_343:
        /* <DEDUP_REMOVED lines=52> */
.L_x_347:
[----:B------:R-:W-:Y:S01]  /*0c80*/  MOV R26, R32 ;  /* 0x00000020001a7202 */ /* 0x000fe20000000f00 */
[----:B------:R-:W-:Y:S01]  /*0c90*/  IMAD.MOV.U32 R5, RZ, RZ, R33 ;  /* 0x000000ffff057224 */ /* 0x000fe200078e0021 */
[----:B------:R-:W-:Y:S01]  /*0ca0*/  MOV R7, R23 ;  /* 0x0000001700077202 */ /* 0x000fe20000000f00 */
[----:B------:R-:W-:Y:S01]  /*0cb0*/  IMAD.MOV.U32 R6, RZ, RZ, R22 ;  /* 0x000000ffff067224 */ /* 0x000fe200078e0016 */
[----:B------:R-:W-:-:S07]  /*0cc0*/  MOV R2, 0xce0 ;  /* 0x00000ce000027802 */ /* 0x000fce0000000f00 */
[----:B------:R-:W-:Y:S05]  /*0cd0*/  CALL.REL.NOINC `($__internal_24_$__cuda_sm20_div_s64) ;  /* 0x0000001000d07944 */ /* 0x000fea0003c00000 */
[--C-:B------:R-:W-:Y:S01]  /*0ce0*/  IMAD.MOV R13, RZ, RZ, -R9.reuse ;  /* 0x000000ffff0d7224 */ /* 0x100fe200078e0a09 */
[----:B------:R-:W-:Y:S01]  /*0cf0*/  MOV R31, R5 ;  /* 0x00000005001f7202 */ /* 0x000fe20000000f00 */
[----:B------:R-:W-:Y:S02]  /*0d00*/  IMAD.MOV.U32 R30, RZ, RZ, R9 ;  /* 0x000000ffff1e7224 */ /* 0x000fe400078e0009 */
[----:B------:R-:W-:-:S07]  /*0d10*/  IMAD R13, R22, R13, R32 ;  /* 0x0000000d160d7224 */ /* 0x000fce00078e0220 */
.L_x_348:
[----:B------:R-:W-:Y:S05]  /*0d20*/  BSYNC.RECONVERGENT B0 ;  /* 0x0000000000007941 */ /* 0x000fea0003800200 */
.L_x_346:
        /* <DEDUP_REMOVED lines=52> */
.L_x_350:
[----:B------:R-:W-:Y:S01]  /*1070*/  MOV R26, R30 ;  /* 0x0000001e001a7202 */ /* 0x000fe20000000f00 */
[----:B------:R-:W-:Y:S01]  /*1080*/  IMAD.MOV.U32 R5, RZ, RZ, R31 ;  /* 0x000000ffff057224 */ /* 0x000fe200078e001f */
[----:B------:R-:W-:Y:S01]  /*1090*/  MOV R7, R33 ;  /* 0x0000002100077202 */ /* 0x000fe20000000f00 */
[----:B------:R-:W-:Y:S01]  /*10a0*/  IMAD.MOV.U32 R6, RZ, RZ, R32 ;  /* 0x000000ffff067224 */ /* 0x000fe200078e0020 */
[----:B------:R-:W-:-:S07]  /*10b0*/  MOV R2, 0x10d0 ;  /* 0x000010d000027802 */ /* 0x000fce0000000f00 */
[----:B------:R-:W-:Y:S05]  /*10c0*/  CALL.REL.NOINC `($__internal_24_$__cuda_sm20_div_s64) ;  /* 0x0000000c00d47944 */ /* 0x000fea0003c00000 */
[--C-:B------:R-:W-:Y:S02]  /*10d0*/  IMAD.MOV R31, RZ, RZ, -R9.reuse ;  /* 0x000000ffff1f7224 */ /* 0x100fe400078e0a09 */
[----:B------:R-:W-:Y:S02]  /*10e0*/  IMAD.MOV.U32 R20, RZ, RZ, R9 ;  /* 0x000000ffff147224 */ /* 0x000fe400078e0009 */
[----:B------:R-:W-:-:S07]  /*10f0*/  IMAD R31, R32, R31, R30 ;  /* 0x0000001f201f7224 */ /* 0x000fce00078e021e */
.L_x_351:
[----:B------:R-:W-:Y:S05]  /*1100*/  BSYNC.RECONVERGENT B0 ;  /* 0x0000000000007941 */ /* 0x000fea0003800200 */
.L_x_349:
        /* <DEDUP_REMOVED lines=28> */
.L_x_339:
        /* <DEDUP_REMOVED lines=34> */
.L_x_356:
[----:B------:R-:W-:Y:S01]  /*14f0*/  MOV R26, R20 ;  /* 0x00000014001a7202 */ /* 0x000fe20000000f00 */
[----:B------:R-:W-:Y:S01]  /*1500*/  IMAD.MOV.U32 R6, RZ, RZ, R30 ;  /* 0x000000ffff067224 */ /* 0x000fe200078e001e */
[----:B------:R-:W-:Y:S01]  /*1510*/  MOV R2, 0x1540 ;  /* 0x0000154000027802 */ /* 0x000fe20000000f00 */
[----:B------:R-:W-:-:S07]  /*1520*/  IMAD.MOV.U32 R7, RZ, RZ, R31 ;  /* 0x000000ffff077224 */ /* 0x000fce00078e001f */
[----:B------:R-:W-:Y:S05]  /*1530*/  CALL.REL.NOINC `($__internal_24_$__cuda_sm20_div_s64) ;  /* 0x0000000800b87944 */ /* 0x000fea0003c00000 */
[----:B------:R-:W-:Y:S01]  /*1540*/  IADD3 R13, PT, PT, -R9, RZ, RZ ;  /* 0x000000ff090d7210 */ /* 0x000fe20007ffe1ff */
[----:B------:R-:W-:Y:S02]  /*1550*/  IMAD.MOV.U32 R18, RZ, RZ, R9 ;  /* 0x000000ffff127224 */ /* 0x000fe400078e0009 */
[----:B------:R-:W-:Y:S02]  /*1560*/  IMAD.MOV.U32 R19, RZ, RZ, R5 ;  /* 0x000000ffff137224 */ /* 0x000fe400078e0005 */
[----:B------:R-:W-:-:S07]  /*1570*/  IMAD R13, R30, R13, R20 ;  /* 0x0000000d1e0d7224 */ /* 0x000fce00078e0214 */
.L_x_357:
[----:B------:R-:W-:Y:S05]  /*1580*/  BSYNC.RECONVERGENT B0 ;  /* 0x0000000000007941 */ /* 0x000fea0003800200 */
.L_x_355:
        /* <DEDUP_REMOVED lines=56> */
.L_x_359:
[----:B------:R-:W-:Y:S01]  /*1910*/  IMAD.MOV.U32 R26, RZ, RZ, R18 ;  /* 0x000000ffff1a7224 */ /* 0x000fe200078e0012 */
[----:B------:R-:W-:Y:S01]  /*1920*/  MOV R5, R19 ;  /* 0x0000001300057202 */ /* 0x000fe20000000f00 */
[----:B------:R-:W-:Y:S01]  /*1930*/  IMAD.MOV.U32 R6, RZ, RZ, R16 ;  /* 0x000000ffff067224 */ /* 0x000fe200078e0010 */
[----:B------:R-:W-:Y:S02]  /*1940*/  MOV R7, R17 ;  /* 0x0000001100077202 */ /* 0x000fe40000000f00 */
[----:B------:R-:W-:-:S07]  /*1950*/  MOV R2, 0x1970 ;  /* 0x0000197000027802 */ /* 0x000fce0000000f00 */
[----:B------:R-:W-:Y:S05]  /*1960*/  CALL.REL.NOINC `($__internal_24_$__cuda_sm20_div_s64) ;  /* 0x0000000400ac7944 */ /* 0x000fea0003c00000 */
[----:B------:R-:W-:Y:S01]  /*1970*/  IMAD.MOV R19, RZ, RZ, -R9 ;  /* 0x000000ffff137224 */ /* 0x000fe200078e0a09 */
[----:B------:R-:W-:-:S03]  /*1980*/  MOV R20, R9 ;  /* 0x0000000900147202 */ /* 0x000fc60000000f00 */
[----:B------:R-:W-:-:S07]  /*1990*/  IMAD R19, R16, R19, R18 ;  /* 0x0000001310137224 */ /* 0x000fce00078e0212 */
.L_x_360:
[----:B------:R-:W-:Y:S05]  /*19a0*/  BSYNC.RECONVERGENT B0 ;  /* 0x0000000000007941 */ /* 0x000fea0003800200 */
.L_x_358:
        /* <DEDUP_REMOVED lines=28> */
.L_x_354:
        /* <DEDUP_REMOVED lines=30> */
.L_x_362:
[----:B------:R-:W-:Y:S01]  /*1d50*/  IMAD.MOV.U32 R8, RZ, RZ, R5 ;  /* 0x000000ffff087224 */ /* 0x000fe200078e0005 */
[----:B------:R-:W-:-:S07]  /*1d60*/  MOV R2, 0x1d80 ;  /* 0x00001d8000027802 */ /* 0x000fce0000000f00 */
[----:B------:R-:W-:Y:S05]  /*1d70*/  CALL.REL.NOINC `($__internal_25_$__cuda_sm20_rem_s64) ;  /* 0x0000000400f87944 */ /* 0x000fea0003c00000 */
.L_x_363:
[----:B------:R-:W-:Y:S05]  /*1d80*/  BSYNC.RECONVERGENT B0 ;  /* 0x0000000000007941 */ /* 0x000fea0003800200 */
.L_x_361:
        /* <DEDUP_REMOVED lines=27> */
.L_x_353:
[----:B------:R-:W-:-:S04]  /*1f40*/  LOP3.LUT P0, RZ, R12, 0xff, RZ, 0xc0, !PT ;  /* 0x000000ff0cff7812 */ /* 0x000fc8000780c0ff */
[----:B------:R-:W-:-:S13]  /*1f50*/  PLOP3.LUT P0, PT, P0, PT, PT, 0x8, 0x80 ;  /* 0x000000000080781c */ /* 0x000fda000070e170 */
.L_x_338:
[----:B------:R-:W-:Y:S04]  /*1f60*/  BSSY.RECONVERGENT B0, `(.L_x_364) ;  /* 0x0000006000007945 */ /* 0x000fe80003800200 */
[----:B------:R-:W-:Y:S05]  /*1f70*/  @!P0 BRA `(.L_x_365) ;  /* 0x0000000000108947 */ /* 0x000fea0003800000 */
[----:B------:R-:W0:Y:S02]  /*1f80*/  LDCU.64 UR4, c[0x0][0x388] ;  /* 0x00007100ff0477ac */ /* 0x000e240008000a00 */
[----:B0-----:R-:W-:-:S04]  /*1f90*/  IADD3 R2, P0, PT, R11, UR4, RZ ;  /* 0x000000040b027c10 */ /* 0x001fc8000ff1e0ff */
[----:B------:R-:W-:-:S06]  /*1fa0*/  IADD3.X R3, PT, PT, R22, UR5, RZ, P0, !PT ;  /* 0x0000000516037c10 */ /* 0x000fcc00087fe4ff */
[----:B------:R0:W5:Y:S03]  /*1fb0*/  LDG.E.U8 R3, desc[UR8][R2.64] ;  /* 0x0000000802037981 */ /* 0x000166000c1e1100 */
.L_x_365:
[----:B------:R-:W-:Y:S05]  /*1fc0*/  BSYNC.RECONVERGENT B0 ;  /* 0x0000000000007941 */ /* 0x000fea0003800200 */
.L_x_364:
[----:B------:R-:W1:Y:S02]  /*1fd0*/  LDCU.64 UR4, c[0x0][0x380] ;  /* 0x00007000ff0477ac */ /* 0x000e640008000a00 */
[----:B-1----:R-:W-:-:S05]  /*1fe0*/  IADD3 R4, P0, PT, R0, UR4, RZ ;  /* 0x0000000400047c10 */ /* 0x002fca000ff1e0ff */
[----:B------:R-:W-:-:S05]  /*1ff0*/  IMAD.X R5, RZ, RZ, UR5, P0 ;  /* 0x00000005ff057e24 */ /* 0x000fca00080e06ff */
[----:B-----5:R-:W-:Y:S01]  /*2000*/  STG.E.U8 desc[UR8][R4.64], R3 ;  /* 0x0000000304007986 */ /* 0x020fe2000c101108 */
[----:B------:R-:W-:Y:S05]  /*2010*/  EXIT ;  /* 0x000000000000794d */ /* 0x000fea0003800000 */
        .weak           $__internal_24_$__cuda_sm20_div_s64
        .type           $__internal_24_$__cuda_sm20_div_s64,@function
        .size           $__internal_24_$__cuda_sm20_div_s64,($__internal_25_$__cuda_sm20_rem_s64 - $__internal_24_$__cuda_sm20_div_s64)
$__internal_24_$__cuda_sm20_div_s64:
        /* <DEDUP_REMOVED lines=83> */
[----:B------:R-:W-:Y:S06]  /*2550*/  RET.REL.NODEC R6 `(pad_bool) ;  /* 0xffffffd806a87950 */ /* 0x000fec0003c3ffff */
        .weak           $__internal_25_$__cuda_sm20_rem_s64
        .type           $__internal_25_$__cuda_sm20_rem_s64,@function
        .size           $__internal_25_$__cuda_sm20_rem_s64,(.L_x_392 - $__internal_25_$__cuda_sm20_rem_s64)
$__internal_25_$__cuda_sm20_rem_s64:
        /* <DEDUP_REMOVED lines=72> */
[----:B------:R-:W-:Y:S06]  /*29e0*/  RET.REL.NODEC R4 `(pad_bool) ;  /* 0xffffffd404847950 */ /* 0x000fec0003c3ffff */
.L_x_366:
        /* <DEDUP_REMOVED lines=9> */
.L_x_392:


//--------------------- .nv.shared.reserved.0     --------------------------
	.section	.nv.shared.reserved.0,"aw",@nobits
	.weak		__nv_reservedSMEM_offset_0_alias
	.size		__nv_reservedSMEM_offset_0_alias, 0, 64
	.other		__nv_reservedSMEM_offset_0_alias,@"STO_CUDA_RESERVED_SHARED STV_DEFAULT"
__nv_reservedSMEM_offset_0_alias:
	.zero		0
	.zero		64


//--------------------- .nv.constant0.pad_bf16    --------------------------
	.section	.nv.constant0.pad_bf16,"a",@progbits
	.sectionflags	@""
	.align	4
.nv.constant0.pad_bf16:
	.zero		984


//--------------------- .nv.constant0.pad_f16     --------------------------
	.section	.nv.constant0.pad_f16,"a",@progbits
	.sectionflags	@""
	.align	4
.nv.constant0.pad_f16:
	.zero		984


//--------------------- .nv.constant0.pad_f64     --------------------------
	.section	.nv.constant0.pad_f64,"a",@progbits
	.sectionflags	@""
	.align	4
.nv.constant0.pad_f64:
	.zero		984


//--------------------- .nv.constant0.pad_f32     --------------------------
	.section	.nv.constant0.pad_f32,"a",@progbits
	.sectionflags	@""
	.align	4
.nv.constant0.pad_f32:
	.zero		984


//--------------------- .nv.constant0.pad_i64     --------------------------
	.section	.nv.constant0.pad_i64,"a",@progbits
	.sectionflags	@""
	.align	4
.nv.constant0.pad_i64:
	.zero		984


//--------------------- .nv.constant0.pad_u64     --------------------------
	.section	.nv.constant0.pad_u64,"a",@progbits
	.sectionflags	@""
	.align	4
.nv.constant0.pad_u64:
	.zero		984


//--------------------- .nv.constant0.pad_i32     --------------------------
	.section	.nv.constant0.pad_i32,"a",@progbits
	.sectionflags	@""
	.align	4
.nv.constant0.pad_i32:
	.zero		984


//--------------------- .nv.constant0.pad_u32     --------------------------
	.section	.nv.constant0.pad_u32,"a",@progbits
	.sectionflags	@""
	.align	4
.nv.constant0.pad_u32:
	.zero		984


//--------------------- .nv.constant0.pad_i16     --------------------------
	.section	.nv.constant0.pad_i16,"a",@progbits
	.sectionflags	@""
	.align	4
.nv.constant0.pad_i16:
	.zero		984


//--------------------- .nv.constant0.pad_u16     --------------------------
	.section	.nv.constant0.pad_u16,"a",@progbits
	.sectionflags	@""
	.align	4
.nv.constant0.pad_u16:
	.zero		984


//--------------------- .nv.constant0.pad_i8      --------------------------
	.section	.nv.constant0.pad_i8,"a",@progbits
	.sectionflags	@""
	.align	4
.nv.constant0.pad_i8:
	.zero		984


//--------------------- .nv.constant0.pad_u8      --------------------------
	.section	.nv.constant0.pad_u8,"a",@progbits
	.sectionflags	@""
	.align	4
.nv.constant0.pad_u8:
	.zero		984


//--------------------- .nv.constant0.pad_bool    --------------------------
	.section	.nv.constant0.pad_bool,"a",@progbits
	.sectionflags	@""
	.align	4
.nv.constant0.pad_bool:
	.zero		984


//--------------------- SYMBOLS --------------------------

	.type		.nv.reservedSmem.offset0,@object
	.size		.nv.reservedSmem.offset0,0x4
